	.target	sm_80

	.elftype	@"ET_EXEC"


//--------------------- .note.nv.tkinfo           --------------------------
	.section	.note.nv.tkinfo,"",@"SHT_NOTE"
	.sectionflags	@"SHF_NOTE_NV_TKINFO"
	.tkinfo
        /*0018*/ 	.word	0x00000002
        /*0030*/ 	.string	""
        /*0030*/ 	.string	"ptxas"
        /*0030*/ 	.string	"Cuda compilation tools, release 13.0, V13.0.88"
        /*0030*/ 	.string	"Build cuda_13.0.r13.0/compiler.36424714_0"
        /*0030*/ 	.string	"-v  -suppress-debug-info  -lineinfo  -arch sm_80 "



//--------------------- .note.nv.cuinfo           --------------------------
	.section	.note.nv.cuinfo,"",@"SHT_NOTE"
	.sectionflags	@"SHF_NOTE_NV_CUINFO"
        /*0018*/ 	.short	0x0002
        /*001a*/ 	.short	0x0050
        /*001c*/ 	.short	0x0082
	.zero		2


//--------------------- .nv.info                  --------------------------
	.section	.nv.info,"",@"SHT_CUDA_INFO"
	.align	4


	//----- nvinfo : EIATTR_REGCOUNT
	.align		4
        /*0000*/ 	.byte	0x04, 0x2f
        /*0002*/ 	.short	(.L_1 - .L_0)
	.align		4
.L_0:
        /*0004*/ 	.word	index@(matmul_kernel)
        /*0008*/ 	.word	0x00000020


	//----- nvinfo : EIATTR_FRAME_SIZE
	.align		4
.L_1:
        /*000c*/ 	.byte	0x04, 0x11
        /*000e*/ 	.short	(.L_3 - .L_2)
	.align		4
.L_2:
        /*0010*/ 	.word	index@(matmul_kernel)
        /*0014*/ 	.word	0x00002ce0


	//----- nvinfo : EIATTR_MIN_STACK_SIZE
	.align		4
.L_3:
        /*0018*/ 	.byte	0x04, 0x12
        /*001a*/ 	.short	(.L_5 - .L_4)
	.align		4
.L_4:
        /*001c*/ 	.word	index@(matmul_kernel)
        /*0020*/ 	.word	0x00002ce0
.L_5:


//--------------------- .nv.info.matmul_kernel    --------------------------
	.section	.nv.info.matmul_kernel,"",@"SHT_CUDA_INFO"
	.sectionflags	@""
	.align	4


	//----- nvinfo : EIATTR_CUDA_API_VERSION
	.align		4
        /*0000*/ 	.byte	0x04, 0x37
        /*0002*/ 	.short	(.L_7 - .L_6)
.L_6:
        /*0004*/ 	.word	0x00000082


	//----- nvinfo : EIATTR_SW2861232_WAR
	.align		4
.L_7:
        /*0008*/ 	.byte	0x01, 0x35
	.zero		2


	//----- nvinfo : EIATTR_PARAM_CBANK
	.align		4
        /*000c*/ 	.byte	0x04, 0x0a
        /*000e*/ 	.short	(.L_9 - .L_8)
	.align		4
.L_8:
        /*0010*/ 	.word	index@(.nv.constant0.matmul_kernel)
        /*0014*/ 	.short	0x0160
        /*0016*/ 	.short	0x0050


	//----- nvinfo : EIATTR_CBANK_PARAM_SIZE
	.align		4
.L_9:
        /*0018*/ 	.byte	0x03, 0x19
        /*001a*/ 	.short	0x0050


	//----- nvinfo : EIATTR_KPARAM_INFO
	.align		4
        /*001c*/ 	.byte	0x04, 0x17
        /*001e*/ 	.short	(.L_11 - .L_10)
.L_10:
        /*0020*/ 	.word	0x00000000
        /*0024*/ 	.short	0x000d
        /*0026*/ 	.short	0x0048
        /*0028*/ 	.byte	0x00, 0xf4, 0x21, 0x00


	//----- nvinfo : EIATTR_KPARAM_INFO
	.align		4
.L_11:
        /*002c*/ 	.byte	0x04, 0x17
        /*002e*/ 	.short	(.L_13 - .L_12)
.L_12:
        /*0030*/ 	.word	0x00000000
        /*0034*/ 	.short	0x000c
        /*0036*/ 	.short	0x0040
        /*0038*/ 	.byte	0x00, 0xf4, 0x21, 0x00


	//----- nvinfo : EIATTR_KPARAM_INFO
	.align		4
.L_13:
        /*003c*/ 	.byte	0x04, 0x17
        /*003e*/ 	.short	(.L_15 - .L_14)
.L_14:
        /*0040*/ 	.word	0x00000000
        /*0044*/ 	.short	0x000b
        /*0046*/ 	.short	0x0038
        /*0048*/ 	.byte	0x00, 0xf0, 0x11, 0x00


	//----- nvinfo : EIATTR_KPARAM_INFO
	.align		4
.L_15:
        /*004c*/ 	.byte	0x04, 0x17
        /*004e*/ 	.short	(.L_17 - .L_16)
.L_16:
        /*0050*/ 	.word	0x00000000
        /*0054*/ 	.short	0x000a
        /*0056*/ 	.short	0x0034
        /*0058*/ 	.byte	0x00, 0xf0, 0x11, 0x00


	//----- nvinfo : EIATTR_KPARAM_INFO
	.align		4
.L_17:
        /*005c*/ 	.byte	0x04, 0x17
        /*005e*/ 	.short	(.L_19 - .L_18)
.L_18:
        /*0060*/ 	.word	0x00000000
        /*0064*/ 	.short	0x0009
        /*0066*/ 	.short	0x0030
        /*0068*/ 	.byte	0x00, 0xf0, 0x11, 0x00


	//----- nvinfo : EIATTR_KPARAM_INFO
	.align		4
.L_19:
        /*006c*/ 	.byte	0x04, 0x17
        /*006e*/ 	.short	(.L_21 - .L_20)
.L_20:
        /*0070*/ 	.word	0x00000000
        /*0074*/ 	.short	0x0008
        /*0076*/ 	.short	0x002c
        /*0078*/ 	.byte	0x00, 0xf0, 0x11, 0x00


	//----- nvinfo : EIATTR_KPARAM_INFO
	.align		4
.L_21:
        /*007c*/ 	.byte	0x04, 0x17
        /*007e*/ 	.short	(.L_23 - .L_22)
.L_22:
        /*0080*/ 	.word	0x00000000
        /*0084*/ 	.short	0x0007
        /*0086*/ 	.short	0x0028
        /*0088*/ 	.byte	0x00, 0xf0, 0x11, 0x00


	//----- nvinfo : EIATTR_KPARAM_INFO
	.align		4
.L_23:
        /*008c*/ 	.byte	0x04, 0x17
        /*008e*/ 	.short	(.L_25 - .L_24)
.L_24:
        /*0090*/ 	.word	0x00000000
        /*0094*/ 	.short	0x0006
        /*0096*/ 	.short	0x0024
        /*0098*/ 	.byte	0x00, 0xf0, 0x11, 0x00


	//----- nvinfo : EIATTR_KPARAM_INFO
	.align		4
.L_25:
        /*009c*/ 	.byte	0x04, 0x17
        /*009e*/ 	.short	(.L_27 - .L_26)
.L_26:
        /*00a0*/ 	.word	0x00000000
        /*00a4*/ 	.short	0x0005
        /*00a6*/ 	.short	0x0020
        /*00a8*/ 	.byte	0x00, 0xf0, 0x11, 0x00


	//----- nvinfo : EIATTR_KPARAM_INFO
	.align		4
.L_27:
        /*00ac*/ 	.byte	0x04, 0x17
        /*00ae*/ 	.short	(.L_29 - .L_28)
.L_28:
        /*00b0*/ 	.word	0x00000000
        /*00b4*/ 	.short	0x0004
        /*00b6*/ 	.short	0x001c
        /*00b8*/ 	.byte	0x00, 0xf0, 0x11, 0x00


	//----- nvinfo : EIATTR_KPARAM_INFO
	.align		4
.L_29:
        /*00bc*/ 	.byte	0x04, 0x17
        /*00be*/ 	.short	(.L_31 - .L_30)
.L_30:
        /*00c0*/ 	.word	0x00000000
        /*00c4*/ 	.short	0x0003
        /*00c6*/ 	.short	0x0018
        /*00c8*/ 	.byte	0x00, 0xf0, 0x11, 0x00


	//----- nvinfo : EIATTR_KPARAM_INFO
	.align		4
.L_31:
        /*00cc*/ 	.byte	0x04, 0x17
        /*00ce*/ 	.short	(.L_33 - .L_32)
.L_32:
        /*00d0*/ 	.word	0x00000000
        /*00d4*/ 	.short	0x0002
        /*00d6*/ 	.short	0x0010
        /*00d8*/ 	.byte	0x00, 0xf4, 0x21, 0x00


	//----- nvinfo : EIATTR_KPARAM_INFO
	.align		4
.L_33:
        /*00dc*/ 	.byte	0x04, 0x17
        /*00de*/ 	.short	(.L_35 - .L_34)
.L_34:
        /*00e0*/ 	.word	0x00000000
        /*00e4*/ 	.short	0x0001
        /*00e6*/ 	.short	0x0008
        /*00e8*/ 	.byte	0x00, 0xf4, 0x21, 0x00


	//----- nvinfo : EIATTR_KPARAM_INFO
	.align		4
.L_35:
        /*00ec*/ 	.byte	0x04, 0x17
        /*00ee*/ 	.short	(.L_37 - .L_36)
.L_36:
        /*00f0*/ 	.word	0x00000000
        /*00f4*/ 	.short	0x0000
        /*00f6*/ 	.short	0x0000
        /*00f8*/ 	.byte	0x00, 0xf4, 0x21, 0x00


	//----- nvinfo : EIATTR_MAXREG_COUNT
	.align		4
.L_37:
        /*00fc*/ 	.byte	0x03, 0x1b
        /*00fe*/ 	.short	0x00ff


	//----- nvinfo : EIATTR_NUM_BARRIERS
	.align		4
        /*0100*/ 	.byte	0x02, 0x4c
        /*0102*/ 	.byte	0x01
	.zero		1


	//----- nvinfo : EIATTR_ANNOTATIONS
	.align		4
        /*0104*/ 	.byte	0x04, 0x55
        /*0106*/ 	.short	(.L_39 - .L_38)


	//   ....[0]....
.L_38:
        /*0108*/ 	.word	0x00000001
        /*010c*/ 	.byte	0xa0, 0x00, 0x00, 0x00, 0x01, 0x00, 0x00, 0x00, 0xf0, 0x00, 0x00, 0x00, 0x01, 0x00, 0x00, 0x00
        /* <DEDUP_REMOVED lines=62> */
        /*04fc*/ 	.byte	0x30, 0x25, 0x00, 0x00


	//----- nvinfo : EIATTR_MERCURY_ISA_VERSION
	.align		4
.L_39:
        /*0500*/ 	.byte	0x03, 0x5f
        /*0502*/ 	.short	0x0000


	//----- nvinfo : EIATTR_EXIT_INSTR_OFFSETS
	.align		4
        /*0504*/ 	.byte	0x04, 0x1c
        /*0506*/ 	.short	(.L_41 - .L_40)


	//   ....[0]....
.L_40:
        /*0508*/ 	.word	0x0003bf50


	//   ....[1]....
        /*050c*/ 	.word	0x0003bf80


	//----- nvinfo : EIATTR_REQNTID
	.align		4
.L_41:
        /*0510*/ 	.byte	0x04, 0x10
        /*0512*/ 	.short	(.L_43 - .L_42)
.L_42:
        /*0514*/ 	.word	0x00000040
        /*0518*/ 	.word	0x00000001
        /*051c*/ 	.word	0x00000001
.L_43:


//--------------------- .nv.callgraph             --------------------------
	.section	.nv.callgraph,"",@"SHT_CUDA_CALLGRAPH"
	.align	4
	.sectionentsize	8
	.align		4
        /*0000*/ 	.word	0x00000000
	.align		4
        /*0004*/ 	.word	0xffffffff
	.align		4
        /*0008*/ 	.word	0x00000000
	.align		4
        /*000c*/ 	.word	0xfffffffe
	.align		4
        /*0010*/ 	.word	0x00000000
	.align		4
        /*0014*/ 	.word	0xfffffffd
	.align		4
        /*0018*/ 	.word	0x00000000
	.align		4
        /*001c*/ 	.word	0xfffffffc


//--------------------- .nv.rel.action            --------------------------
	.section	.nv.rel.action,"",@"SHT_CUDA_RELOCINFO"
	.align	8
	.sectionentsize	8
        /*0000*/ 	.byte	0x73, 0x00, 0x00, 0x00, 0x00, 0x00, 0x00, 0x00, 0x00, 0x00, 0x00, 0x11, 0x25, 0x00, 0x05, 0x36


//--------------------- .nv.constant0.matmul_kernel --------------------------
	.section	.nv.constant0.matmul_kernel,"a",@progbits
	.sectionflags	@""
	.align	4
.nv.constant0.matmul_kernel:
	.zero		432


//--------------------- .text.matmul_kernel       --------------------------
	.section	.text.matmul_kernel,"ax",@progbits
	.sectioninfo	@"SHI_REGISTERS=32"
	.align	128
        .global         matmul_kernel
        .type           matmul_kernel,@function
        .size           matmul_kernel,(.L_x_4 - matmul_kernel)
        .other          matmul_kernel,@"STO_CUDA_ENTRY STV_DEFAULT"
matmul_kernel:
.text.matmul_kernel:
[----:B------:R-:W-:Y:S02]  /*0000*/  IMAD.MOV.U32 R1, RZ, RZ, c[0x0][0x28] ;  /* 0x00000a00ff017624 */ /* 0x000fe400078e00ff */
[----:B------:R-:W-:Y:S01]  /*0010*/  ULDC.64 UR10, c[0x0][0x178] ;  /* 0x00005e00000a7ab9 */ /* 0x000fe20000000a00 */
[----:B------:R-:W0:Y:S01]  /*0020*/  S2R R4, SR_CTAID.X ;  /* 0x0000000000047919 */ /* 0x000e220000002500 */
[----:B------:R-:W-:Y:S01]  /*0030*/  UIADD3 UR4, UR11, 0xf, URZ ;  /* 0x0000000f0b047890 */ /* 0x000fe2000fffe03f */
[----:B------:R-:W1:Y:S01]  /*0040*/  S2UR UR8, SR_CTAID.X ;  /* 0x00000000000879c3 */ /* 0x000e620000002500 */
[----:B------:R-:W-:Y:S01]  /*0050*/  IADD3 R1, R1, -0x2ce0, RZ ;  /* 0xffffd32001017810 */ /* 0x000fe20007ffe0ff */
[----:B------:R-:W2:Y:S01]  /*0060*/  S2R R26, SR_TID.X ;  /* 0x00000000001a7919 */ /* 0x000ea20000002100 */
[----:B------:R-:W-:Y:S01]  /*0070*/  USHF.R.S32.HI UR5, URZ, 0x1f, UR4 ;  /* 0x0000001f3f057899 */ /* 0x000fe20008011404 */
[----:B------:R-:W-:Y:S01]  /*0080*/  CS2R R8, SRZ ;  /* 0x0000000000087805 */ /* 0x000fe2000001ff00 */
[----:B------:R-:W-:Y:S01]  /*0090*/  CS2R R10, SRZ ;  /* 0x00000000000a7805 */ /* 0x000fe2000001ff00 */
[----:B------:R3:W-:Y:S01]  /*00a0*/  STL [R1+0x10], RZ ;  /* 0x000010ff01007387 */ /* 0x0007e20000100800 */
[----:B------:R-:W-:Y:S01]  /*00b0*/  ULEA.HI UR5, UR5, UR4, URZ, 0x4 ;  /* 0x0000000405057291 */ /* 0x000fe2000f8f203f */
[----:B------:R-:W-:Y:S01]  /*00c0*/  CS2R R12, SRZ ;  /* 0x00000000000c7805 */ /* 0x000fe2000001ff00 */
[----:B------:R-:W-:Y:S01]  /*00d0*/  CS2R R14, SRZ ;  /* 0x00000000000e7805 */ /* 0x000fe2000001ff00 */
[----:B------:R-:W-:Y:S01]  /*00e0*/  UMOV UR4, URZ ;  /* 0x0000003f00047c82 */ /* 0x000fe20008000000 */
[----:B------:R3:W-:Y:S01]  /*00f0*/  STL [R1+0x14], RZ ;  /* 0x000014ff01007387 */ /* 0x0007e20000100800 */
[----:B------:R-:W-:Y:S01]  /*0100*/  USHF.R.S32.HI UR5, URZ, 0x4, UR5 ;  /* 0x000000043f057899 */ /* 0x000fe20008011405 */
[----:B------:R-:W-:Y:S01]  /*0110*/  CS2R R16, SRZ ;  /* 0x0000000000107805 */ /* 0x000fe2000001ff00 */
[----:B------:R-:W-:Y:S01]  /*0120*/  CS2R R18, SRZ ;  /* 0x0000000000127805 */ /* 0x000fe2000001ff00 */
[----:B------:R3:W-:Y:S01]  /*0130*/  STL [R1+0x18], RZ ;  /* 0x000018ff01007387 */ /* 0x0007e20000100800 */
[----:B------:R-:W-:Y:S01]  /*0140*/  USHF.L.U32 UR6, UR5, 0x3, URZ ;  /* 0x0000000305067899 */ /* 0x000fe2000800063f */
[----:B------:R-:W-:Y:S01]  /*0150*/  CS2R R20, SRZ ;  /* 0x0000000000147805 */ /* 0x000fe2000001ff00 */
[----:B------:R-:W-:Y:S01]  /*0160*/  CS2R R22, SRZ ;  /* 0x0000000000167805 */ /* 0x000fe2000001ff00 */
[----:B------:R3:W-:Y:S01]  /*0170*/  STL [R1+0x1c], RZ ;  /* 0x00001cff01007387 */ /* 0x0007e20000100800 */
[----:B------:R-:W-:-:S02]  /*0180*/  CS2R R24, SRZ ;  /* 0x0000000000187805 */ /* 0x000fc4000001ff00 */
[----:B------:R-:W-:Y:S01]  /*0190*/  IMAD.U32 R3, RZ, RZ, UR6 ;  /* 0x00000006ff037e24 */ /* 0x000fe2000f8e00ff */
[----:B0-----:R-:W-:Y:S01]  /*01a0*/  IABS R4, R4 ;  /* 0x0000000400047213 */ /* 0x001fe20000000000 */
[----:B------:R3:W-:Y:S03]  /*01b0*/  STL [R1], RZ ;  /* 0x000000ff01007387 */ /* 0x0007e60000100800 */
[-C--:B------:R-:W-:Y:S01]  /*01c0*/  IABS R5, R3.reuse ;  /* 0x0000000300057213 */ /* 0x080fe20000000000 */
[----:B------:R3:W-:Y:S01]  /*01d0*/  STL [R1+0x4], RZ ;  /* 0x000004ff01007387 */ /* 0x0007e20000100800 */
[----:B------:R-:W-:Y:S01]  /*01e0*/  IABS R6, R3 ;  /* 0x0000000300067213 */ /* 0x000fe20000000000 */
[----:B------:R-:W-:Y:S01]  /*01f0*/  IMAD.MOV.U32 R3, RZ, RZ, R4 ;  /* 0x000000ffff037224 */ /* 0x000fe200078e0004 */
[----:B------:R-:W0:Y:S01]  /*0200*/  R2UR UR12, R5 ;  /* 0x00000000050c73c2 */ /* 0x000e2200000e0000 */
[----:B------:R3:W-:Y:S02]  /*0210*/  STL [R1+0x8], RZ ;  /* 0x000008ff01007387 */ /* 0x0007e40000100800 */
[----:B------:R-:W-:-:S02]  /*0220*/  IMAD.MOV R4, RZ, RZ, -R6 ;  /* 0x000000ffff047224 */ /* 0x000fc400078e0a06 */
[----:B------:R3:W-:Y:S03]  /*0230*/  STL [R1+0xc], RZ ;  /* 0x00000cff01007387 */ /* 0x0007e60000100800 */
[----:B------:R-:W4:Y:S08]  /*0240*/  R2UR UR9, R3 ;  /* 0x00000000030973c2 */ /* 0x000f3000000e0000 */
[----:B------:R-:W5:Y:S01]  /*0250*/  R2UR UR11, R4 ;  /* 0x00000000040b73c2 */ /* 0x000f6200000e0000 */
[----:B0-----:R-:W0:Y:S08]  /*0260*/  I2F.RP R0, UR12 ;  /* 0x0000000c00007d06 */ /* 0x001e300008209400 */
[----:B0-----:R-:W0:Y:S02]  /*0270*/  MUFU.RCP R0, R0 ;  /* 0x0000000000007308 */ /* 0x001e240000001000 */
[----:B0-----:R-:W-:-:S06]  /*0280*/  IADD3 R2, R0, 0xffffffe, RZ ;  /* 0x0ffffffe00027810 */ /* 0x001fcc0007ffe0ff */
[----:B------:R-:W0:Y:S02]  /*0290*/  F2I.FTZ.U32.TRUNC.NTZ R2, R2 ;  /* 0x0000000200027305 */ /* 0x000e24000021f000 */
[----:B0-----:R-:W0:Y:S02]  /*02a0*/  R2UR UR5, R2 ;  /* 0x00000000020573c2 */ /* 0x001e2400000e0000 */
[----:B0-----:R-:W-:-:S04]  /*02b0*/  UIADD3 UR7, URZ, -UR5, URZ ;  /* 0x800000053f077290 */ /* 0x001fc8000fffe03f */
[----:B------:R-:W-:-:S04]  /*02c0*/  UIMAD UR7, UR7, UR12, URZ ;  /* 0x0000000c070772a4 */ /* 0x000fc8000f8e023f */
[----:B------:R-:W-:-:S04]  /*02d0*/  UIMAD.WIDE.U32 UR4, UR5, UR7, UR4 ;  /* 0x00000007050472a5 */ /* 0x000fc8000f8e0004 */
[----:B----4-:R-:W-:-:S04]  /*02e0*/  UIMAD.WIDE.U32 UR4, UR5, UR9, URZ ;  /* 0x00000009050472a5 */ /* 0x010fc8000f8e003f */
[----:B-----5:R-:W-:-:S04]  /*02f0*/  UIMAD UR4, UR5, UR11, UR9 ;  /* 0x0000000b050472a4 */ /* 0x020fc8000f8e0209 */
[----:B------:R-:W-:-:S11]  /*0300*/  UISETP.GT.U32.AND UP1, UPT, UR12, UR4, UPT ;  /* 0x000000040c00728c */ /* 0x000fd6000bf24070 */
[----:B------:R-:W-:Y:S02]  /*0310*/  @!UP1 UIADD3 UR4, UR4, -UR12, URZ ;  /* 0x8000000c04049290 */ /* 0x000fe4000fffe03f */
[----:B------:R-:W-:Y:S02]  /*0320*/  @!UP1 UIADD3 UR5, UR5, 0x1, URZ ;  /* 0x0000000105059890 */ /* 0x000fe4000fffe03f */
[----:B------:R-:W-:Y:S02]  /*0330*/  UISETP.GE.U32.AND UP0, UPT, UR4, UR12, UPT ;  /* 0x0000000c0400728c */ /* 0x000fe4000bf06070 */
[----:B-1----:R-:W-:-:S04]  /*0340*/  ULOP3.LUT UR4, UR8, UR6, URZ, 0x3c, !UPT ;  /* 0x0000000608047292 */ /* 0x002fc8000f8e3c3f */
[----:B------:R-:W-:Y:S02]  /*0350*/  UISETP.GE.AND UP1, UPT, UR4, URZ, UPT ;  /* 0x0000003f0400728c */ /* 0x000fe4000bf26270 */
[----:B------:R-:W-:-:S03]  /*0360*/  UIADD3 UR4, UR10, 0xff, URZ ;  /* 0x000000ff0a047890 */ /* 0x000fc6000fffe03f */
[----:B------:R-:W-:Y:S02]  /*0370*/  @UP0 UIADD3 UR5, UR5, 0x1, URZ ;  /* 0x0000000105050890 */ /* 0x000fe4000fffe03f */
[----:B------:R-:W-:-:S05]  /*0380*/  UISETP.NE.AND UP0, UPT, UR6, URZ, UPT ;  /* 0x0000003f0600728c */ /* 0x000fca000bf05270 */
[----:B------:R-:W-:Y:S02]  /*0390*/  UMOV UR7, UR5 ;  /* 0x0000000500077c82 */ /* 0x000fe40008000000 */
[----:B------:R-:W-:Y:S02]  /*03a0*/  @!UP1 UIADD3 UR7, -UR7, URZ, URZ ;  /* 0x0000003f07079290 */ /* 0x000fe4000fffe13f */
[----:B------:R-:W-:Y:S02]  /*03b0*/  USHF.R.S32.HI UR5, URZ, 0x1f, UR4 ;  /* 0x0000001f3f057899 */ /* 0x000fe40008011404 */
[----:B------:R-:W-:Y:S02]  /*03c0*/  @!UP0 ULOP3.LUT UR7, URZ, UR6, URZ, 0x33, !UPT ;  /* 0x000000063f078292 */ /* 0x000fe4000f8e333f */
[----:B------:R-:W-:Y:S02]  /*03d0*/  ULEA.HI UR5, UR5, UR4, URZ, 0x8 ;  /* 0x0000000405057291 */ /* 0x000fe4000f8f403f */
[----:B------:R-:W-:-:S02]  /*03e0*/  USHF.L.U32 UR9, UR7, 0x3, URZ ;  /* 0x0000000307097899 */ /* 0x000fc4000800063f */
[----:B------:R-:W-:Y:S02]  /*03f0*/  UIADD3 UR7, -UR7, URZ, URZ ;  /* 0x0000003f07077290 */ /* 0x000fe4000fffe13f */
[----:B------:R-:W-:Y:S02]  /*0400*/  ULEA.HI.SX32 UR5, UR5, -UR9, 0x18 ;  /* 0x8000000905057291 */ /* 0x000fe4000f8fc23f */
[----:B------:R-:W-:Y:S02]  /*0410*/  UIMAD UR11, UR6, UR7, UR8 ;  /* 0x00000007060b72a4 */ /* 0x000fe4000f8e0208 */
[----:B------:R-:W-:Y:S02]  /*0420*/  UISETP.LT.AND UP0, UPT, UR5, 0x8, UPT ;  /* 0x000000080500788c */ /* 0x000fe4000bf01270 */
[----:B------:R-:W-:Y:S02]  /*0430*/  UMOV UR4, URZ ;  /* 0x0000003f00047c82 */ /* 0x000fe40008000000 */
[----:B------:R-:W-:Y:S01]  /*0440*/  USEL UR10, UR5, 0x8, UP0 ;  /* 0x00000008050a7887 */ /* 0x000fe20008000000 */
[----:B------:R-:W-:-:S05]  /*0450*/  IMAD.U32 R4, RZ, RZ, UR11 ;  /* 0x0000000bff047e24 */ /* 0x000fca000f8e00ff */
[----:B------:R-:W-:Y:S01]  /*0460*/  IMAD.U32 R3, RZ, RZ, UR10 ;  /* 0x0000000aff037e24 */ /* 0x000fe2000f8e00ff */
[----:B------:R-:W-:-:S04]  /*0470*/  IABS R4, R4 ;  /* 0x0000000400047213 */ /* 0x000fc80000000000 */
[-C--:B------:R-:W-:Y:S02]  /*0480*/  IABS R5, R3.reuse ;  /* 0x0000000300057213 */ /* 0x080fe40000000000 */
[----:B------:R-:W-:Y:S01]  /*0490*/  IABS R6, R3 ;  /* 0x0000000300067213 */ /* 0x000fe20000000000 */
[----:B------:R-:W-:Y:S01]  /*04a0*/  IMAD.MOV.U32 R3, RZ, RZ, R4 ;  /* 0x000000ffff037224 */ /* 0x000fe200078e0004 */
[----:B------:R0:W1:Y:S08]  /*04b0*/  R2UR UR12, R5 ;  /* 0x00000000050c73c2 */ /* 0x00007000000e0000 */
[----:B------:R2:W4:Y:S01]  /*04c0*/  R2UR UR7, R3 ;  /* 0x00000000030773c2 */ /* 0x00052200000e0000 */
[----:B0-----:R-:W-:Y:S01]  /*04d0*/  CS2R R4, SRZ ;  /* 0x0000000000047805 */ /* 0x001fe2000001ff00 */
[----:B--2---:R-:W-:-:S02]  /*04e0*/  LOP3.LUT R3, R26, 0x3f, RZ, 0xc0, !PT ;  /* 0x0000003f1a037812 */ /* 0x004fc400078ec0ff */
[----:B------:R-:W-:Y:S01]  /*04f0*/  CS2R R26, SRZ ;  /* 0x00000000001a7805 */ /* 0x000fe2000001ff00 */
[----:B-1----:R-:W0:Y:S08]  /*0500*/  I2F.RP R0, UR12 ;  /* 0x0000000c00007d06 */ /* 0x002e300008209400 */
[----:B0-----:R-:W0:Y:S02]  /*0510*/  MUFU.RCP R0, R0 ;  /* 0x0000000000007308 */ /* 0x001e240000001000 */
[----:B0-----:R-:W-:Y:S01]  /*0520*/  IADD3 R2, R0, 0xffffffe, RZ ;  /* 0x0ffffffe00027810 */ /* 0x001fe20007ffe0ff */
[----:B------:R-:W-:-:S02]  /*0530*/  IMAD.MOV R0, RZ, RZ, -R6 ;  /* 0x000000ffff007224 */ /* 0x000fc400078e0a06 */
[----:B------:R-:W-:Y:S02]  /*0540*/  CS2R R6, SRZ ;  /* 0x0000000000067805 */ /* 0x000fe4000001ff00 */
[----:B------:R-:W0:Y:S01]  /*0550*/  R2UR UR8, R0 ;  /* 0x00000000000873c2 */ /* 0x000e2200000e0000 */
[----:B------:R-:W1:Y:S07]  /*0560*/  F2I.FTZ.U32.TRUNC.NTZ R2, R2 ;  /* 0x0000000200027305 */ /* 0x000e6e000021f000 */
[----:B-1----:R-:W1:Y:S02]  /*0570*/  R2UR UR5, R2 ;  /* 0x00000000020573c2 */ /* 0x002e6400000e0000 */
[----:B-1----:R-:W-:-:S04]  /*0580*/  UIADD3 UR6, URZ, -UR5, URZ ;  /* 0x800000053f067290 */ /* 0x002fc8000fffe03f */
[----:B------:R-:W-:-:S04]  /*0590*/  UIMAD UR6, UR6, UR12, URZ ;  /* 0x0000000c060672a4 */ /* 0x000fc8000f8e023f */
[----:B------:R-:W-:-:S03]  /*05a0*/  UIMAD.WIDE.U32 UR4, UR5, UR6, UR4 ;  /* 0x00000006050472a5 */ /* 0x000fc6000f8e0004 */
[----:B------:R-:W-:Y:S02]  /*05b0*/  ULDC UR6, c[0x0][0x180] ;  /* 0x0000600000067ab9 */ /* 0x000fe40000000800 */
[----:B----4-:R-:W-:Y:S02]  /*05c0*/  UIMAD.WIDE.U32 UR4, UR5, UR7, URZ ;  /* 0x00000007050472a5 */ /* 0x010fe4000f8e003f */
[----:B------:R-:W-:Y:S02]  /*05d0*/  UIADD3 UR6, UR6, 0x7f, URZ ;  /* 0x0000007f06067890 */ /* 0x000fe4000fffe03f */
[----:B0-----:R-:W-:-:S04]  /*05e0*/  UIMAD UR4, UR5, UR8, UR7 ;  /* 0x00000008050472a4 */ /* 0x001fc8000f8e0207 */
[----:B------:R-:W-:-:S11]  /*05f0*/  UISETP.GT.U32.AND UP1, UPT, UR12, UR4, UPT ;  /* 0x000000040c00728c */ /* 0x000fd6000bf24070 */
[----:B------:R-:W-:Y:S02]  /*0600*/  @!UP1 UIADD3 UR4, UR4, -UR12, URZ ;  /* 0x8000000c04049290 */ /* 0x000fe4000fffe03f */
[----:B------:R-:W-:Y:S02]  /*0610*/  @!UP1 UIADD3 UR5, UR5, 0x1, URZ ;  /* 0x0000000105059890 */ /* 0x000fe4000fffe03f */
[----:B------:R-:W-:Y:S02]  /*0620*/  UISETP.GE.U32.AND UP0, UPT, UR4, UR12, UPT ;  /* 0x0000000c0400728c */ /* 0x000fe4000bf06070 */
[----:B------:R-:W-:-:S04]  /*0630*/  ULOP3.LUT UR4, UR11, UR10, URZ, 0x3c, !UPT ;  /* 0x0000000a0b047292 */ /* 0x000fc8000f8e3c3f */
[----:B------:R-:W-:-:S05]  /*0640*/  UISETP.GE.AND UP1, UPT, UR4, URZ, UPT ;  /* 0x0000003f0400728c */ /* 0x000fca000bf26270 */
[----:B------:R-:W-:Y:S02]  /*0650*/  @UP0 UIADD3 UR5, UR5, 0x1, URZ ;  /* 0x0000000105050890 */ /* 0x000fe4000fffe03f */
[----:B------:R-:W-:-:S04]  /*0660*/  UISETP.NE.AND UP0, UPT, UR10, URZ, UPT ;  /* 0x0000003f0a00728c */ /* 0x000fc8000bf05270 */
[----:B------:R-:W-:-:S07]  /*0670*/  @!UP1 UIADD3 UR5, -UR5, URZ, URZ ;  /* 0x0000003f05059290 */ /* 0x000fce000fffe13f */
[----:B------:R-:W-:Y:S02]  /*0680*/  @!UP0 ULOP3.LUT UR5, URZ, UR10, URZ, 0x33, !UPT ;  /* 0x0000000a3f058292 */ /* 0x000fe4000f8e333f */
[----:B------:R-:W-:Y:S02]  /*0690*/  UISETP.GE.AND UP0, UPT, UR6, 0x80, UPT ;  /* 0x000000800600788c */ /* 0x000fe4000bf06270 */
[----:B------:R-:W-:Y:S02]  /*06a0*/  UIADD3 UR4, -UR5, URZ, URZ ;  /* 0x0000003f05047290 */ /* 0x000fe4000fffe13f */
[----:B------:R-:W-:Y:S02]  /*06b0*/  USHF.L.U32 UR7, UR5, 0x4, URZ ;  /* 0x0000000405077899 */ /* 0x000fe4000800063f */
[----:B------:R-:W-:Y:S01]  /*06c0*/  UIMAD UR4, UR10, UR4, UR11 ;  /* 0x000000040a0472a4 */ /* 0x000fe2000f8e020b */
[----:B------:R-:W-:Y:S01]  /*06d0*/  PLOP3.LUT P0, PT, PT, PT, UP0, 0x80, 0x0 ;  /* 0x000000000000781c */ /* 0x000fe20003f0f008 */
[----:B------:R-:W-:-:S02]  /*06e0*/  UIADD3 UR11, UR7, 0x1, URZ ;  /* 0x00000001070b7890 */ /* 0x000fc4000fffe03f */
[----:B------:R-:W-:Y:S02]  /*06f0*/  UIADD3 UR4, UR9, UR4, URZ ;  /* 0x0000000409047290 */ /* 0x000fe4000fffe03f */
[----:B------:R-:W-:Y:S02]  /*0700*/  UIADD3 UR12, UR7, 0x2, URZ ;  /* 0x00000002070c7890 */ /* 0x000fe4000fffe03f */
[----:B------:R-:W-:Y:S02]  /*0710*/  USHF.L.U32 UR5, UR4, 0x8, URZ ;  /* 0x0000000804057899 */ /* 0x000fe4000800063f */
[----:B------:R-:W-:Y:S01]  /*0720*/  IMAD.U32 R0, RZ, RZ, UR4 ;  /* 0x00000004ff007e24 */ /* 0x000fe2000f8e00ff */
[----:B------:R-:W-:Y:S02]  /*0730*/  UIADD3 UR13, UR7, 0x3, URZ ;  /* 0x00000003070d7890 */ /* 0x000fe4000fffe03f */
[----:B------:R-:W-:Y:S01]  /*0740*/  UIADD3 UR14, UR7, 0x4, URZ ;  /* 0x00000004070e7890 */ /* 0x000fe2000fffe03f */
[----:B------:R-:W-:Y:S01]  /*0750*/  IMAD.U32 R2, RZ, RZ, UR5 ;  /* 0x00000005ff027e24 */ /* 0x000fe2000f8e00ff */
[----:B------:R-:W-:Y:S01]  /*0760*/  PRMT R29, R3, 0x6540, R0 ;  /* 0x00006540031d7816 */ /* 0x000fe20000000000 */
[----:B------:R-:W-:-:S02]  /*0770*/  UIADD3 UR15, UR7, 0x5, URZ ;  /* 0x00000005070f7890 */ /* 0x000fc4000fffe03f */
[----:B------:R-:W-:Y:S01]  /*0780*/  UIADD3 UR16, UR7, 0x6, URZ ;  /* 0x0000000607107890 */ /* 0x000fe2000fffe03f */
[----:B------:R-:W-:Y:S01]  /*0790*/  LOP3.LUT R2, R2, 0x40, R3, 0xfe, !PT ;  /* 0x0000004002027812 */ /* 0x000fe200078efe03 */
[----:B------:R3:W-:Y:S01]  /*07a0*/  STL [R1+0x19cc], R29 ;  /* 0x0019cc1d01007387 */ /* 0x0007e20000100800 */
[C---:B------:R-:W-:Y:S01]  /*07b0*/  LOP3.LUT R0, R29.reuse, 0x80, RZ, 0xfc, !PT ;  /* 0x000000801d007812 */ /* 0x040fe200078efcff */
[----:B------:R-:W-:Y:S01]  /*07c0*/  UIADD3 UR17, UR7, 0x7, URZ ;  /* 0x0000000707117890 */ /* 0x000fe2000fffe03f */
[----:B------:R-:W-:Y:S01]  /*07d0*/  LOP3.LUT R3, R29, 0xc0, RZ, 0xfc, !PT ;  /* 0x000000c01d037812 */ /* 0x000fe200078efcff */
[----:B------:R3:W-:Y:S01]  /*07e0*/  STL [R1+0x19d4], R2 ;  /* 0x0019d40201007387 */ /* 0x0007e20000100800 */
[----:B------:R-:W-:Y:S02]  /*07f0*/  UIADD3 UR18, UR7, 0x8, URZ ;  /* 0x0000000807127890 */ /* 0x000fe4000fffe03f */
[----:B------:R-:W-:Y:S01]  /*0800*/  UIADD3 UR19, UR7, 0x9, URZ ;  /* 0x0000000907137890 */ /* 0x000fe2000fffe03f */
[----:B------:R3:W-:Y:S01]  /*0810*/  STL [R1+0x19dc], R0 ;  /* 0x0019dc0001007387 */ /* 0x0007e20000100800 */
[----:B------:R-:W-:-:S02]  /*0820*/  UIADD3 UR20, UR7, 0xa, URZ ;  /* 0x0000000a07147890 */ /* 0x000fc4000fffe03f */
[----:B------:R-:W-:Y:S01]  /*0830*/  UIADD3 UR21, UR7, 0xb, URZ ;  /* 0x0000000b07157890 */ /* 0x000fe2000fffe03f */
[----:B------:R3:W-:Y:S01]  /*0840*/  STL [R1+0x19d8], R3 ;  /* 0x0019d80301007387 */ /* 0x0007e20000100800 */
[----:B------:R-:W-:Y:S02]  /*0850*/  UIADD3 UR22, UR7, 0xc, URZ ;  /* 0x0000000c07167890 */ /* 0x000fe4000fffe03f */
[----:B------:R-:W-:Y:S02]  /*0860*/  UIADD3 UR23, UR7, 0xd, URZ ;  /* 0x0000000d07177890 */ /* 0x000fe4000fffe03f */
[----:B------:R-:W-:Y:S02]  /*0870*/  UIADD3 UR24, UR7, 0xe, URZ ;  /* 0x0000000e07187890 */ /* 0x000fe4000fffe03f */
[----:B------:R-:W-:Y:S02]  /*0880*/  UIADD3 UR25, UR7, 0xf, URZ ;  /* 0x0000000f07197890 */ /* 0x000fe4000fffe03f */
[----:B------:R-:W-:Y:S01]  /*0890*/  ULDC.64 UR8, c[0x0][0x118] ;  /* 0x0000460000087ab9 */ /* 0x000fe20000000a00 */
[----:B------:R-:W-:Y:S05]  /*08a0*/  @!P0 BRA `(.L_x_0) ;  /* 0x0003986000008947 */ /* 0x000fea0003800000 */
[----:B---3--:R-:W-:Y:S01]  /*08b0*/  IABS R12, c[0x0][0x178] ;  /* 0x00005e00000c7a13 */ /* 0x008fe20000000000 */
[----:B------:R-:W-:Y:S01]  /*08c0*/  IMAD.MOV.U32 R26, RZ, RZ, R0 ;  /* 0x000000ffff1a7224 */ /* 0x000fe200078e0000 */
[----:B------:R-:W-:Y:S01]  /*08d0*/  IABS R11, c[0x0][0x17c] ;  /* 0x00005f00000b7a13 */ /* 0x000fe20000000000 */
[----:B------:R-:W0:Y:S01]  /*08e0*/  S2R R24, SR_TID.X ;  /* 0x0000000000187919 */ /* 0x000e220000002100 */
[----:B------:R-:W1:Y:S01]  /*08f0*/  I2F.RP R0, R12 ;  /* 0x0000000c00007306 */ /* 0x000e620000209400 */
[----:B------:R-:W-:Y:S01]  /*0900*/  IMAD.MOV.U32 R25, RZ, RZ, R2 ;  /* 0x000000ffff197224 */ /* 0x000fe200078e0002 */
[----:B------:R-:W-:Y:S01]  /*0910*/  IABS R8, R29 ;  /* 0x0000001d00087213 */ /* 0x000fe20000000000 */
[----:B------:R-:W-:Y:S01]  /*0920*/  IMAD.MOV.U32 R27, RZ, RZ, R3 ;  /* 0x000000ffff1b7224 */ /* 0x000fe200078e0003 */
[----:B------:R-:W-:-:S02]  /*0930*/  IABS R18, UR24 ;  /* 0x0000001800127c13 */ /* 0x000fc40008000000 */
[----:B------:R-:W-:Y:S02]  /*0940*/  IABS R9, R25 ;  /* 0x0000001900097213 */ /* 0x000fe40000000000 */
[----:B------:R-:W2:Y:S01]  /*0950*/  I2F.RP R6, R11 ;  /* 0x0000000b00067306 */ /* 0x000ea20000209400 */
[----:B------:R-:W-:Y:S02]  /*0960*/  IABS R19, UR23 ;  /* 0x0000001700137c13 */ /* 0x000fe40008000000 */
[----:B------:R-:W-:Y:S02]  /*0970*/  IABS R20, UR22 ;  /* 0x0000001600147c13 */ /* 0x000fe40008000000 */
[----:B------:R-:W-:Y:S02]  /*0980*/  IABS R22, UR20 ;  /* 0x0000001400167c13 */ /* 0x000fe40008000000 */
[----:B------:R-:W-:Y:S01]  /*0990*/  IABS R21, UR21 ;  /* 0x0000001500157c13 */ /* 0x000fe20008000000 */
[----:B-1----:R-:W1:Y:S01]  /*09a0*/  MUFU.RCP R0, R0 ;  /* 0x0000000000007308 */ /* 0x002e620000001000 */
[----:B------:R-:W-:-:S02]  /*09b0*/  IABS R23, UR19 ;  /* 0x0000001300177c13 */ /* 0x000fc40008000000 */
[----:B------:R-:W-:Y:S01]  /*09c0*/  IABS R25, UR17 ;  /* 0x0000001100197c13 */ /* 0x000fe20008000000 */
[----:B0-----:R-:W-:-:S04]  /*09d0*/  IMAD.SHL.U32 R17, R24, 0x2, RZ ;  /* 0x0000000218117824 */ /* 0x001fc800078e00ff */
[----:B--2---:R-:W0:Y:S01]  /*09e0*/  MUFU.RCP R6, R6 ;  /* 0x0000000600067308 */ /* 0x004e220000001000 */
[----:B------:R-:W-:-:S05]  /*09f0*/  LOP3.LUT R28, R24, 0x7, RZ, 0xc0, !PT ;  /* 0x00000007181c7812 */ /* 0x000fca00078ec0ff */
[----:B------:R-:W-:Y:S01]  /*0a00*/  IMAD R29, R28, 0x210, RZ ;  /* 0x000002101c1d7824 */ /* 0x000fe200078e02ff */
[----:B-1----:R-:W-:Y:S02]  /*0a10*/  IADD3 R2, R0, 0xffffffe, RZ ;  /* 0x0ffffffe00027810 */ /* 0x002fe40007ffe0ff */
[----:B------:R-:W-:Y:S02]  /*0a20*/  LOP3.LUT R0, R17, 0x10, RZ, 0xc0, !PT ;  /* 0x0000001011007812 */ /* 0x000fe400078ec0ff */
[----:B------:R1:W2:Y:S02]  /*0a30*/  F2I.FTZ.U32.TRUNC.NTZ R3, R2 ;  /* 0x0000000200037305 */ /* 0x0002a4000021f000 */
[----:B------:R-:W-:Y:S02]  /*0a40*/  LOP3.LUT R0, R0, 0x20, R24, 0xf8, !PT ;  /* 0x0000002000007812 */ /* 0x000fe400078ef818 */
[----:B0-----:R-:W-:Y:S02]  /*0a50*/  IADD3 R4, R6, 0xffffffe, RZ ;  /* 0x0ffffffe06047810 */ /* 0x001fe40007ffe0ff */
[----:B------:R-:W-:-:S02]  /*0a60*/  LOP3.LUT R29, R29, R0, RZ, 0x3c, !PT ;  /* 0x000000001d1d7212 */ /* 0x000fc400078e3cff */
[----:B------:R-:W0:Y:S01]  /*0a70*/  F2I.FTZ.U32.TRUNC.NTZ R5, R4 ;  /* 0x0000000400057305 */ /* 0x000e22000021f000 */
[----:B-1----:R-:W-:Y:S01]  /*0a80*/  IMAD.MOV.U32 R2, RZ, RZ, RZ ;  /* 0x000000ffff027224 */ /* 0x002fe200078e00ff */
[----:B------:R-:W-:Y:S02]  /*0a90*/  IABS R6, R27 ;  /* 0x0000001b00067213 */ /* 0x000fe40000000000 */
[----:B------:R-:W-:Y:S02]  /*0aa0*/  IABS R24, UR18 ;  /* 0x0000001200187c13 */ /* 0x000fe40008000000 */
[----:B------:R-:W-:Y:S01]  /*0ab0*/  IABS R27, UR15 ;  /* 0x0000000f001b7c13 */ /* 0x000fe20008000000 */
[----:B--2---:R-:W-:-:S04]  /*0ac0*/  IMAD.MOV R7, RZ, RZ, -R3 ;  /* 0x000000ffff077224 */ /* 0x004fc800078e0a03 */
[----:B------:R-:W-:-:S04]  /*0ad0*/  IMAD R7, R7, R12, RZ ;  /* 0x0000000c07077224 */ /* 0x000fc800078e02ff */
[----:B------:R-:W-:-:S04]  /*0ae0*/  IMAD.HI.U32 R2, R3, R7, R2 ;  /* 0x0000000703027227 */ /* 0x000fc800078e0002 */
[----:B------:R-:W-:Y:S01]  /*0af0*/  IMAD.MOV.U32 R7, RZ, RZ, R8 ;  /* 0x000000ffff077224 */ /* 0x000fe200078e0008 */
[----:B------:R-:W-:Y:S01]  /*0b00*/  IABS R8, UR25 ;  /* 0x0000001900087c13 */ /* 0x000fe20008000000 */
[----:B0-----:R-:W-:Y:S02]  /*0b10*/  IMAD.MOV R4, RZ, RZ, -R5 ;  /* 0x000000ffff047224 */ /* 0x001fe400078e0a05 */
[----:B------:R-:W-:-:S04]  /*0b20*/  IMAD.HI.U32 R0, R2, R7, RZ ;  /* 0x0000000702007227 */ /* 0x000fc800078e00ff */
[----:B------:R-:W-:Y:S02]  /*0b30*/  IMAD R3, R4, R11, RZ ;  /* 0x0000000b04037224 */ /* 0x000fe400078e02ff */
[----:B------:R-:W-:Y:S02]  /*0b40*/  IMAD.MOV.U32 R4, RZ, RZ, RZ ;  /* 0x000000ffff047224 */ /* 0x000fe400078e00ff */
[----:B------:R-:W-:Y:S02]  /*0b50*/  IMAD.MOV R0, RZ, RZ, -R0 ;  /* 0x000000ffff007224 */ /* 0x000fe400078e0a00 */
[----:B------:R-:W-:Y:S01]  /*0b60*/  IMAD.HI.U32 R4, R5, R3, R4 ;  /* 0x0000000305047227 */ /* 0x000fe200078e0004 */
[----:B------:R-:W-:Y:S02]  /*0b70*/  IABS R3, R26 ;  /* 0x0000001a00037213 */ /* 0x000fe40000000000 */
[----:B------:R-:W-:Y:S01]  /*0b80*/  IABS R26, UR16 ;  /* 0x00000010001a7c13 */ /* 0x000fe20008000000 */
[----:B------:R-:W-:-:S02]  /*0b90*/  IMAD R10, R12, R0, R7 ;  /* 0x000000000c0a7224 */ /* 0x000fc400078e0207 */
[----:B------:R-:W-:Y:S02]  /*0ba0*/  IMAD.MOV.U32 R7, RZ, RZ, R6 ;  /* 0x000000ffff077224 */ /* 0x000fe400078e0006 */
[----:B------:R-:W-:Y:S01]  /*0bb0*/  IMAD.HI.U32 R5, R2, R9, RZ ;  /* 0x0000000902057227 */ /* 0x000fe200078e00ff */
[----:B------:R-:W-:-:S03]  /*0bc0*/  ISETP.GT.U32.AND P3, PT, R12, R10, PT ;  /* 0x0000000a0c00720c */ /* 0x000fc60003f64070 */
[----:B------:R-:W-:-:S04]  /*0bd0*/  IMAD.HI.U32 R6, R2, R3, RZ ;  /* 0x0000000302067227 */ /* 0x000fc800078e00ff */
[----:B------:R-:W-:-:S04]  /*0be0*/  IMAD.HI.U32 R2, R2, R7, RZ ;  /* 0x0000000702027227 */ /* 0x000fc800078e00ff */
[----:B------:R-:W-:Y:S02]  /*0bf0*/  IMAD.MOV.U32 R0, RZ, RZ, R8 ;  /* 0x000000ffff007224 */ /* 0x000fe400078e0008 */
[----:B------:R-:W-:Y:S02]  /*0c00*/  IMAD.MOV R8, RZ, RZ, -R5 ;  /* 0x000000ffff087224 */ /* 0x000fe400078e0a05 */
[----:B------:R-:W-:Y:S02]  /*0c10*/  IMAD.MOV R6, RZ, RZ, -R6 ;  /* 0x000000ffff067224 */ /* 0x000fe400078e0a06 */
[----:B------:R-:W-:Y:S02]  /*0c20*/  IMAD.MOV R13, RZ, RZ, -R2 ;  /* 0x000000ffff0d7224 */ /* 0x000fe400078e0a02 */
[----:B------:R-:W-:-:S04]  /*0c30*/  IMAD.HI.U32 R2, R4, R18, RZ ;  /* 0x0000001204027227 */ /* 0x000fc800078e00ff */
[C---:B------:R-:W-:Y:S02]  /*0c40*/  IMAD R9, R12.reuse, R8, R9 ;  /* 0x000000080c097224 */ /* 0x040fe400078e0209 */
[C---:B------:R-:W-:Y:S02]  /*0c50*/  IMAD R8, R12.reuse, R6, R3 ;  /* 0x000000060c087224 */ /* 0x040fe400078e0203 */
[----:B------:R-:W-:Y:S01]  /*0c60*/  IMAD.MOV R3, RZ, RZ, -R2 ;  /* 0x000000ffff037224 */ /* 0x000fe200078e0a02 */
[----:B------:R-:W-:Y:S01]  /*0c70*/  ISETP.GT.U32.AND P5, PT, R12, R9, PT ;  /* 0x000000090c00720c */ /* 0x000fe20003fa4070 */
[----:B------:R-:W-:Y:S01]  /*0c80*/  IMAD.HI.U32 R2, R4, R19, RZ ;  /* 0x0000001304027227 */ /* 0x000fe200078e00ff */
[----:B------:R-:W-:-:S03]  /*0c90*/  ISETP.GT.U32.AND P6, PT, R12, R8, PT ;  /* 0x000000080c00720c */ /* 0x000fc60003fc4070 */
[----:B------:R-:W-:Y:S02]  /*0ca0*/  IMAD R18, R11, R3, R18 ;  /* 0x000000030b127224 */ /* 0x000fe400078e0212 */
[----:B------:R-:W-:-:S03]  /*0cb0*/  IMAD.HI.U32 R3, R4, R20, RZ ;  /* 0x0000001404037227 */ /* 0x000fc600078e00ff */
[----:B------:R-:W-:Y:S01]  /*0cc0*/  ISETP.GT.U32.AND P1, PT, R11, R18, PT ;  /* 0x000000120b00720c */ /* 0x000fe20003f24070 */
[----:B------:R-:W-:Y:S02]  /*0cd0*/  IMAD.MOV R14, RZ, RZ, -R2 ;  /* 0x000000ffff0e7224 */ /* 0x000fe400078e0a02 */
[----:B------:R-:W-:-:S04]  /*0ce0*/  IMAD.HI.U32 R2, R4, R22, RZ ;  /* 0x0000001604027227 */ /* 0x000fc800078e00ff */
[----:B------:R-:W-:Y:S02]  /*0cf0*/  IMAD.MOV R3, RZ, RZ, -R3 ;  /* 0x000000ffff037224 */ /* 0x000fe400078e0a03 */
[----:B------:R-:W-:-:S04]  /*0d00*/  IMAD.HI.U32 R5, R4, R0, RZ ;  /* 0x0000000004057227 */ /* 0x000fc800078e00ff */
[----:B------:R-:W-:Y:S02]  /*0d10*/  IMAD.MOV R2, RZ, RZ, -R2 ;  /* 0x000000ffff027224 */ /* 0x000fe400078e0a02 */
[----:B------:R-:W-:Y:S02]  /*0d20*/  IMAD R20, R11, R3, R20 ;  /* 0x000000030b147224 */ /* 0x000fe400078e0214 */
[----:B------:R-:W-:Y:S02]  /*0d30*/  IMAD.MOV R5, RZ, RZ, -R5 ;  /* 0x000000ffff057224 */ /* 0x000fe400078e0a05 */
[----:B------:R-:W-:-:S04]  /*0d40*/  IMAD.HI.U32 R6, R4, R21, RZ ;  /* 0x0000001504067227 */ /* 0x000fc800078e00ff */
[----:B------:R-:W-:-:S04]  /*0d50*/  IMAD.HI.U32 R3, R4, R23, RZ ;  /* 0x0000001704037227 */ /* 0x000fc800078e00ff */
[C---:B------:R-:W-:Y:S02]  /*0d60*/  IMAD R22, R11.reuse, R2, R22 ;  /* 0x000000020b167224 */ /* 0x040fe400078e0216 */
[C---:B------:R-:W-:Y:S02]  /*0d70*/  IMAD R0, R11.reuse, R5, R0 ;  /* 0x000000050b007224 */ /* 0x040fe400078e0200 */
[----:B------:R-:W-:Y:S02]  /*0d80*/  IMAD.MOV R6, RZ, RZ, -R6 ;  /* 0x000000ffff067224 */ /* 0x000fe400078e0a06 */
[----:B------:R-:W-:Y:S01]  /*0d90*/  IMAD.MOV R2, RZ, RZ, -R3 ;  /* 0x000000ffff027224 */ /* 0x000fe200078e0a03 */
[----:B------:R-:W-:Y:S01]  /*0da0*/  ISETP.GT.U32.AND P0, PT, R11, R0, PT ;  /* 0x000000000b00720c */ /* 0x000fe20003f04070 */
[----:B------:R-:W-:-:S04]  /*0db0*/  IMAD.HI.U32 R5, R4, R26, RZ ;  /* 0x0000001a04057227 */ /* 0x000fc800078e00ff */
[----:B------:R-:W-:Y:S02]  /*0dc0*/  IMAD R7, R12, R13, R7 ;  /* 0x0000000d0c077224 */ /* 0x000fe400078e0207 */
[C---:B------:R-:W-:Y:S02]  /*0dd0*/  IMAD R21, R11.reuse, R6, R21 ;  /* 0x000000060b157224 */ /* 0x040fe400078e0215 */
[----:B------:R-:W-:Y:S01]  /*0de0*/  IMAD R23, R11, R2, R23 ;  /* 0x000000020b177224 */ /* 0x000fe200078e0217 */
[----:B------:R-:W-:Y:S01]  /*0df0*/  IABS R2, UR7 ;  /* 0x0000000700027c13 */ /* 0x000fe20008000000 */
[----:B------:R-:W-:Y:S01]  /*0e00*/  IMAD.HI.U32 R13, R4, R24, RZ ;  /* 0x00000018040d7227 */ /* 0x000fe200078e00ff */
[----:B------:R-:W-:-:S03]  /*0e10*/  ISETP.GT.U32.AND P4, PT, R12, R7, PT ;  /* 0x000000070c00720c */ /* 0x000fc60003f84070 */
[----:B------:R-:W-:-:S04]  /*0e20*/  IMAD.HI.U32 R6, R4, R25, RZ ;  /* 0x0000001904067227 */ /* 0x000fc800078e00ff */
[----:B------:R-:W-:Y:S02]  /*0e30*/  IMAD.MOV R5, RZ, RZ, -R5 ;  /* 0x000000ffff057224 */ /* 0x000fe400078e0a05 */
[----:B------:R-:W-:-:S04]  /*0e40*/  IMAD.HI.U32 R3, R4, R27, RZ ;  /* 0x0000001b04037227 */ /* 0x000fc800078e00ff */
[C---:B------:R-:W-:Y:S02]  /*0e50*/  IMAD R19, R11.reuse, R14, R19 ;  /* 0x0000000e0b137224 */ /* 0x040fe400078e0213 */
[----:B------:R-:W-:Y:S02]  /*0e60*/  IMAD.MOV R13, RZ, RZ, -R13 ;  /* 0x000000ffff0d7224 */ /* 0x000fe400078e0a0d */
[----:B------:R-:W-:Y:S02]  /*0e70*/  IMAD.MOV R6, RZ, RZ, -R6 ;  /* 0x000000ffff067224 */ /* 0x000fe400078e0a06 */
[----:B------:R-:W-:Y:S01]  /*0e80*/  IMAD R26, R11, R5, R26 ;  /* 0x000000050b1a7224 */ /* 0x000fe200078e021a */
[----:B------:R-:W-:Y:S01]  /*0e90*/  IABS R5, UR13 ;  /* 0x0000000d00057c13 */ /* 0x000fe20008000000 */
[----:B------:R-:W-:Y:S02]  /*0ea0*/  IMAD.MOV R3, RZ, RZ, -R3 ;  /* 0x000000ffff037224 */ /* 0x000fe400078e0a03 */
[----:B------:R-:W-:-:S04]  /*0eb0*/  IMAD.HI.U32 R14, R4, R2, RZ ;  /* 0x00000002040e7227 */ /* 0x000fc800078e00ff */
[C---:B------:R-:W-:Y:S01]  /*0ec0*/  IMAD R24, R11.reuse, R13, R24 ;  /* 0x0000000d0b187224 */ /* 0x040fe200078e0218 */
[----:B------:R-:W-:Y:S01]  /*0ed0*/  IABS R13, UR12 ;  /* 0x0000000c000d7c13 */ /* 0x000fe20008000000 */
[C---:B------:R-:W-:Y:S01]  /*0ee0*/  IMAD R25, R11.reuse, R6, R25 ;  /* 0x000000060b197224 */ /* 0x040fe200078e0219 */
[----:B------:R-:W-:Y:S01]  /*0ef0*/  IABS R6, UR14 ;  /* 0x0000000e00067c13 */ /* 0x000fe20008000000 */
[----:B------:R-:W-:Y:S01]  /*0f00*/  IMAD R27, R11, R3, R27 ;  /* 0x000000030b1b7224 */ /* 0x000fe200078e021b */
[----:B------:R-:W-:Y:S01]  /*0f10*/  IABS R3, UR11 ;  /* 0x0000000b00037c13 */ /* 0x000fe20008000000 */
[----:B------:R-:W-:Y:S02]  /*0f20*/  IMAD.MOV R14, RZ, RZ, -R14 ;  /* 0x000000ffff0e7224 */ /* 0x000fe400078e0a0e */
[----:B------:R-:W-:-:S04]  /*0f30*/  IMAD.HI.U32 R15, R4, R5, RZ ;  /* 0x00000005040f7227 */ /* 0x000fc800078e00ff */
[----:B------:R-:W-:Y:S02]  /*0f40*/  IMAD R2, R11, R14, R2 ;  /* 0x0000000e0b027224 */ /* 0x000fe400078e0202 */
[----:B------:R-:W-:-:S03]  /*0f50*/  IMAD.HI.U32 R16, R4, R6, RZ ;  /* 0x0000000604107227 */ /* 0x000fc600078e00ff */
[----:B------:R-:W-:Y:S01]  /*0f60*/  ISETP.GT.U32.AND P2, PT, R11, R2, PT ;  /* 0x000000020b00720c */ /* 0x000fe20003f44070 */
[----:B------:R-:W-:Y:S02]  /*0f70*/  IMAD.MOV R15, RZ, RZ, -R15 ;  /* 0x000000ffff0f7224 */ /* 0x000fe400078e0a0f */
[----:B------:R-:W-:-:S04]  /*0f80*/  IMAD.HI.U32 R14, R4, R13, RZ ;  /* 0x0000000d040e7227 */ /* 0x000fc800078e00ff */
[----:B------:R-:W-:-:S04]  /*0f90*/  IMAD.HI.U32 R4, R4, R3, RZ ;  /* 0x0000000304047227 */ /* 0x000fc800078e00ff */
[C---:B------:R-:W-:Y:S02]  /*0fa0*/  IMAD R5, R11.reuse, R15, R5 ;  /* 0x0000000f0b057224 */ /* 0x040fe400078e0205 */
[----:B------:R-:W-:Y:S02]  /*0fb0*/  IMAD.MOV R14, RZ, RZ, -R14 ;  /* 0x000000ffff0e7224 */ /* 0x000fe400078e0a0e */
[----:B------:R-:W-:Y:S02]  /*0fc0*/  IMAD.MOV R15, RZ, RZ, -R4 ;  /* 0x000000ffff0f7224 */ /* 0x000fe400078e0a04 */
[----:B------:R-:W-:Y:S02]  /*0fd0*/  IMAD R28, R28, 0x110, RZ ;  /* 0x000001101c1c7824 */ /* 0x000fe400078e02ff */
[C---:B------:R-:W-:Y:S02]  /*0fe0*/  IMAD R4, R11.reuse, R14, R13 ;  /* 0x0000000e0b047224 */ /* 0x040fe400078e020d */
[----:B------:R-:W-:Y:S01]  /*0ff0*/  IMAD R3, R11, R15, R3 ;  /* 0x0000000f0b037224 */ /* 0x000fe200078e0203 */
[----:B------:R-:W-:Y:S01]  /*1000*/  LOP3.LUT R28, R28, 0x30, R17, 0x78, !PT ;  /* 0x000000301c1c7812 */ /* 0x000fe200078e7811 */
[----:B------:R-:W2:Y:S01]  /*1010*/  LDL R14, [R1+0x19dc] ;  /* 0x0019dc00010e7983 */ /* 0x000ea20000100800 */
[----:B------:R-:W-:-:S02]  /*1020*/  @!P3 IMAD.IADD R10, R10, 0x1, -R12 ;  /* 0x000000010a0ab824 */ /* 0x000fc400078e0a0c */
[--C-:B------:R-:W-:Y:S01]  /*1030*/  @!P5 IMAD.IADD R9, R9, 0x1, -R12.reuse ;  /* 0x000000010909d824 */ /* 0x100fe200078e0a0c */
[----:B------:R-:W3:Y:S01]  /*1040*/  LDL R13, [R1+0x19d8] ;  /* 0x0019d800010d7983 */ /* 0x000ee20000100800 */
[--C-:B------:R-:W-:Y:S01]  /*1050*/  @!P4 IMAD.IADD R7, R7, 0x1, -R12.reuse ;  /* 0x000000010707c824 */ /* 0x100fe200078e0a0c */
[----:B------:R-:W-:Y:S01]  /*1060*/  ISETP.GT.U32.AND P3, PT, R12, R10, PT ;  /* 0x0000000a0c00720c */ /* 0x000fe20003f64070 */
[----:B------:R-:W-:Y:S01]  /*1070*/  @!P6 IMAD.IADD R8, R8, 0x1, -R12 ;  /* 0x000000010808e824 */ /* 0x000fe200078e0a0c */
[----:B------:R-:W4:Y:S01]  /*1080*/  LDL R15, [R1+0x19d4] ;  /* 0x0019d400010f7983 */ /* 0x000f220000100800 */
[----:B------:R-:W-:Y:S01]  /*1090*/  ISETP.GT.U32.AND P4, PT, R12, R9, PT ;  /* 0x000000090c00720c */ /* 0x000fe20003f84070 */
[--C-:B------:R-:W-:Y:S01]  /*10a0*/  @!P0 IMAD.IADD R0, R0, 0x1, -R11.reuse ;  /* 0x0000000100008824 */ /* 0x100fe200078e0a0b */
[----:B------:R-:W-:Y:S01]  /*10b0*/  ISETP.GT.U32.AND P6, PT, R12, R7, PT ;  /* 0x000000070c00720c */ /* 0x000fe20003fc4070 */
[----:B------:R-:W5:Y:S01]  /*10c0*/  LDL R17, [R1+0x19cc] ;  /* 0x0019cc0001117983 */ /* 0x000f620000100800 */
[--C-:B------:R-:W-:Y:S01]  /*10d0*/  @!P1 IMAD.IADD R18, R18, 0x1, -R11.reuse ;  /* 0x0000000112129824 */ /* 0x100fe200078e0a0b */
[----:B------:R-:W-:Y:S01]  /*10e0*/  ISETP.GT.U32.AND P5, PT, R12, R8, PT ;  /* 0x000000080c00720c */ /* 0x000fe20003fa4070 */
[----:B------:R-:W-:Y:S01]  /*10f0*/  @!P2 IMAD.IADD R2, R2, 0x1, -R11 ;  /* 0x000000010202a824 */ /* 0x000fe200078e0a0b */
[C---:B------:R-:W-:Y:S01]  /*1100*/  ISETP.GT.U32.AND P1, PT, R11.reuse, R0, PT ;  /* 0x000000000b00720c */ /* 0x040fe20003f24070 */
[----:B------:R-:W-:Y:S01]  /*1110*/  IMAD.MOV R16, RZ, RZ, -R16 ;  /* 0x000000ffff107224 */ /* 0x000fe200078e0a10 */
[C---:B------:R-:W-:Y:S01]  /*1120*/  ISETP.GT.U32.AND P2, PT, R11.reuse, R18, PT ;  /* 0x000000120b00720c */ /* 0x040fe20003f44070 */
[----:B------:R-:W-:Y:S01]  /*1130*/  @!P3 IMAD.IADD R10, R10, 0x1, -R12 ;  /* 0x000000010a0ab824 */ /* 0x000fe200078e0a0c */
[C---:B------:R-:W-:Y:S01]  /*1140*/  ISETP.GT.U32.AND P3, PT, R11.reuse, R19, PT ;  /* 0x000000130b00720c */ /* 0x040fe20003f64070 */
[----:B------:R-:W-:-:S02]  /*1150*/  IMAD R6, R11, R16, R6 ;  /* 0x000000100b067224 */ /* 0x000fc400078e0206 */
[--C-:B------:R-:W-:Y:S01]  /*1160*/  @!P4 IMAD.IADD R9, R9, 0x1, -R12.reuse ;  /* 0x000000010909c824 */ /* 0x100fe200078e0a0c */
[C---:B------:R-:W-:Y:S02]  /*1170*/  ISETP.GT.U32.AND P4, PT, R11.reuse, R20, PT ;  /* 0x000000140b00720c */ /* 0x040fe40003f84070 */
[C---:B------:R-:W-:Y:S01]  /*1180*/  ISETP.GT.U32.AND P0, PT, R11.reuse, R2, PT ;  /* 0x000000020b00720c */ /* 0x040fe20003f04070 */
[----:B------:R-:W-:Y:S01]  /*1190*/  @!P5 IMAD.IADD R8, R8, 0x1, -R12 ;  /* 0x000000010808d824 */ /* 0x000fe200078e0a0c */
[C---:B------:R-:W-:Y:S01]  /*11a0*/  ISETP.GT.U32.AND P5, PT, R11.reuse, R21, PT ;  /* 0x000000150b00720c */ /* 0x040fe20003fa4070 */
[--C-:B------:R-:W-:Y:S01]  /*11b0*/  @!P1 IMAD.IADD R0, R0, 0x1, -R11.reuse ;  /* 0x0000000100009824 */ /* 0x100fe200078e0a0b */
[C---:B------:R-:W-:Y:S01]  /*11c0*/  ISETP.GT.U32.AND P1, PT, R11.reuse, R24, PT ;  /* 0x000000180b00720c */ /* 0x040fe20003f24070 */
[--C-:B------:R-:W-:Y:S01]  /*11d0*/  @!P2 IMAD.IADD R18, R18, 0x1, -R11.reuse ;  /* 0x000000011212a824 */ /* 0x100fe200078e0a0b */
[----:B------:R-:W-:Y:S01]  /*11e0*/  ISETP.GT.U32.AND P2, PT, R11, R25, PT ;  /* 0x000000190b00720c */ /* 0x000fe20003f44070 */
[----:B------:R-:W-:Y:S01]  /*11f0*/  @!P3 IMAD.IADD R19, R19, 0x1, -R11 ;  /* 0x000000011313b824 */ /* 0x000fe200078e0a0b */
[----:B------:R-:W-:-:S03]  /*1200*/  ISETP.GT.U32.AND P3, PT, R11, R26, PT ;  /* 0x0000001a0b00720c */ /* 0x000fc60003f64070 */
[--C-:B------:R-:W-:Y:S01]  /*1210*/  @!P4 IMAD.IADD R20, R20, 0x1, -R11.reuse ;  /* 0x000000011414c824 */ /* 0x100fe200078e0a0b */
[C---:B------:R-:W-:Y:S01]  /*1220*/  ISETP.GT.U32.AND P4, PT, R11.reuse, R27, PT ;  /* 0x0000001b0b00720c */ /* 0x040fe20003f84070 */
[--C-:B------:R-:W-:Y:S01]  /*1230*/  @!P0 IMAD.IADD R2, R2, 0x1, -R11.reuse ;  /* 0x0000000102028824 */ /* 0x100fe200078e0a0b */
[----:B------:R-:W-:Y:S01]  /*1240*/  ISETP.GT.U32.AND P0, PT, R11, R23, PT ;  /* 0x000000170b00720c */ /* 0x000fe20003f04070 */
[----:B------:R-:W-:Y:S01]  /*1250*/  @!P6 IMAD.IADD R7, R7, 0x1, -R12 ;  /* 0x000000010707e824 */ /* 0x000fe200078e0a0c */
[----:B------:R-:W-:Y:S01]  /*1260*/  ISETP.GT.U32.AND P6, PT, R11, R22, PT ;  /* 0x000000160b00720c */ /* 0x000fe20003fc4070 */
[--C-:B------:R-:W-:Y:S01]  /*1270*/  @!P5 IMAD.IADD R21, R21, 0x1, -R11.reuse ;  /* 0x000000011515d824 */ /* 0x100fe200078e0a0b */
[C---:B------:R-:W-:Y:S01]  /*1280*/  ISETP.GT.U32.AND P5, PT, R11.reuse, R6, PT ;  /* 0x000000060b00720c */ /* 0x040fe20003fa4070 */
[--C-:B------:R-:W-:Y:S01]  /*1290*/  @!P1 IMAD.IADD R24, R24, 0x1, -R11.reuse ;  /* 0x0000000118189824 */ /* 0x100fe200078e0a0b */
[----:B------:R-:W-:Y:S01]  /*12a0*/  ISETP.GT.U32.AND P1, PT, R11, R3, PT ;  /* 0x000000030b00720c */ /* 0x000fe20003f24070 */
[--C-:B------:R-:W-:Y:S01]  /*12b0*/  @!P2 IMAD.IADD R25, R25, 0x1, -R11.reuse ;  /* 0x000000011919a824 */ /* 0x100fe200078e0a0b */
[C---:B------:R-:W-:Y:S01]  /*12c0*/  ISETP.GT.U32.AND P2, PT, R11.reuse, R19, PT ;  /* 0x000000130b00720c */ /* 0x040fe20003f44070 */
[--C-:B------:R-:W-:Y:S01]  /*12d0*/  @!P3 IMAD.IADD R26, R26, 0x1, -R11.reuse ;  /* 0x000000011a1ab824 */ /* 0x100fe200078e0a0b */
[----:B------:R-:W-:Y:S01]  /*12e0*/  ISETP.GT.U32.AND P3, PT, R11, R20, PT ;  /* 0x000000140b00720c */ /* 0x000fe20003f64070 */
[--C-:B------:R-:W-:Y:S01]  /*12f0*/  @!P4 IMAD.IADD R27, R27, 0x1, -R11.reuse ;  /* 0x000000011b1bc824 */ /* 0x100fe200078e0a0b */
[----:B------:R-:W-:Y:S01]  /*1300*/  ISETP.GT.U32.AND P4, PT, R11, R21, PT ;  /* 0x000000150b00720c */ /* 0x000fe20003f84070 */
[--C-:B------:R-:W-:Y:S01]  /*1310*/  @!P0 IMAD.IADD R23, R23, 0x1, -R11.reuse ;  /* 0x0000000117178824 */ /* 0x100fe200078e0a0b */
[C---:B------:R-:W-:Y:S01]  /*1320*/  ISETP.GT.U32.AND P0, PT, R11.reuse, R4, PT ;  /* 0x000000040b00720c */ /* 0x040fe20003f04070 */
[--C-:B------:R-:W-:Y:S01]  /*1330*/  @!P6 IMAD.IADD R22, R22, 0x1, -R11.reuse ;  /* 0x000000011616e824 */ /* 0x100fe200078e0a0b */
[----:B------:R-:W-:Y:S01]  /*1340*/  ISETP.GT.U32.AND P6, PT, R11, R5, PT ;  /* 0x000000050b00720c */ /* 0x000fe20003fc4070 */
[--C-:B------:R-:W-:Y:S01]  /*1350*/  @!P5 IMAD.IADD R6, R6, 0x1, -R11.reuse ;  /* 0x000000010606d824 */ /* 0x100fe200078e0a0b */
[----:B------:R-:W0:Y:S01]  /*1360*/  S2R R16, SR_TID.X ;  /* 0x0000000000107919 */ /* 0x000e220000002100 */
[--C-:B------:R-:W-:Y:S01]  /*1370*/  @!P1 IMAD.IADD R3, R3, 0x1, -R11.reuse ;  /* 0x0000000103039824 */ /* 0x100fe200078e0a0b */
[----:B------:R-:W-:Y:S01]  /*1380*/  ISETP.GT.U32.AND P5, PT, R11, R22, PT ;  /* 0x000000160b00720c */ /* 0x000fe20003fa4070 */
[--C-:B------:R-:W-:Y:S01]  /*1390*/  @!P2 IMAD.IADD R19, R19, 0x1, -R11.reuse ;  /* 0x000000011313a824 */ /* 0x100fe200078e0a0b */
[C---:B------:R-:W-:Y:S01]  /*13a0*/  ISETP.GT.U32.AND P1, PT, R11.reuse, R25, PT ;  /* 0x000000190b00720c */ /* 0x040fe20003f24070 */
[--C-:B------:R-:W-:Y:S01]  /*13b0*/  @!P3 IMAD.IADD R20, R20, 0x1, -R11.reuse ;  /* 0x000000011414b824 */ /* 0x100fe200078e0a0b */
[----:B------:R-:W-:Y:S01]  /*13c0*/  ISETP.GT.U32.AND P2, PT, R11, R26, PT ;  /* 0x0000001a0b00720c */ /* 0x000fe20003f44070 */
[----:B------:R-:W-:Y:S01]  /*13d0*/  @!P4 IMAD.IADD R21, R21, 0x1, -R11 ;  /* 0x000000011515c824 */ /* 0x000fe200078e0a0b */
[----:B------:R-:W-:-:S02]  /*13e0*/  ISETP.GT.U32.AND P3, PT, R11, R27, PT ;  /* 0x0000001b0b00720c */ /* 0x000fc40003f64070 */
[C---:B------:R-:W-:Y:S01]  /*13f0*/  ISETP.GT.U32.AND P4, PT, R11.reuse, R6, PT ;  /* 0x000000060b00720c */ /* 0x040fe20003f84070 */
[--C-:B------:R-:W-:Y:S01]  /*1400*/  @!P0 IMAD.IADD R4, R4, 0x1, -R11.reuse ;  /* 0x0000000104048824 */ /* 0x100fe200078e0a0b */
[----:B------:R-:W-:Y:S01]  /*1410*/  ISETP.GT.U32.AND P0, PT, R11, R24, PT ;  /* 0x000000180b00720c */ /* 0x000fe20003f04070 */
[--C-:B------:R-:W-:Y:S02]  /*1420*/  @!P6 IMAD.IADD R5, R5, 0x1, -R11.reuse ;  /* 0x000000010505e824 */ /* 0x100fe400078e0a0b */
[--C-:B------:R-:W-:Y:S02]  /*1430*/  @!P5 IMAD.IADD R22, R22, 0x1, -R11.reuse ;  /* 0x000000011616d824 */ /* 0x100fe400078e0a0b */
[--C-:B------:R-:W-:Y:S01]  /*1440*/  @!P1 IMAD.IADD R25, R25, 0x1, -R11.reuse ;  /* 0x0000000119199824 */ /* 0x100fe200078e0a0b */
[----:B------:R-:W-:Y:S01]  /*1450*/  ISETP.GT.U32.AND P5, PT, R11, R5, PT ;  /* 0x000000050b00720c */ /* 0x000fe20003fa4070 */
[--C-:B------:R-:W-:Y:S02]  /*1460*/  @!P2 IMAD.IADD R26, R26, 0x1, -R11.reuse ;  /* 0x000000011a1aa824 */ /* 0x100fe400078e0a0b */
[----:B------:R-:W-:-:S02]  /*1470*/  @!P3 IMAD.IADD R27, R27, 0x1, -R11 ;  /* 0x000000011b1bb824 */ /* 0x000fc400078e0a0b */
[--C-:B------:R-:W-:Y:S02]  /*1480*/  @!P4 IMAD.IADD R6, R6, 0x1, -R11.reuse ;  /* 0x000000010606c824 */ /* 0x100fe400078e0a0b */
[--C-:B------:R-:W-:Y:S01]  /*1490*/  @!P0 IMAD.IADD R24, R24, 0x1, -R11.reuse ;  /* 0x0000000118188824 */ /* 0x100fe200078e0a0b */
[----:B------:R-:W-:Y:S01]  /*14a0*/  ISETP.GT.U32.AND P0, PT, R11, R3, PT ;  /* 0x000000030b00720c */ /* 0x000fe20003f04070 */
[----:B0-----:R-:W-:Y:S01]  /*14b0*/  IMAD.SHL.U32 R12, R16, 0x100, RZ ;  /* 0x00000100100c7824 */ /* 0x001fe200078e00ff */
[----:B------:R0:W-:Y:S03]  /*14c0*/  STL [R1+0x7e8], R28 ;  /* 0x0007e81c01007387 */ /* 0x0001e60000100800 */
[----:B------:R-:W-:Y:S01]  /*14d0*/  @!P5 IMAD.IADD R5, R5, 0x1, -R11 ;  /* 0x000000010505d824 */ /* 0x000fe200078e0a0b */
[----:B------:R-:W-:Y:S02]  /*14e0*/  LOP3.LUT R29, R29, 0x1000, R12, 0xf8, !PT ;  /* 0x000010001d1d7812 */ /* 0x000fe400078ef80c */
[----:B------:R-:W-:-:S02]  /*14f0*/  ISETP.NE.AND P5, PT, RZ, c[0x0][0x178], PT ;  /* 0x00005e00ff007a0c */ /* 0x000fc40003fa5270 */
[----:B0-----:R-:W-:Y:S01]  /*1500*/  LOP3.LUT R28, RZ, c[0x0][0x178], RZ, 0x33, !PT ;  /* 0x00005e00ff1c7a12 */ /* 0x001fe200078e33ff */
[----:B------:R0:W-:Y:S02]  /*1510*/  STL [R1+0x19e4], R29 ;  /* 0x0019e41d01007387 */ /* 0x0001e40000100800 */
[----:B------:R-:W-:Y:S01]  /*1520*/  @!P0 IMAD.IADD R3, R3, 0x1, -R11 ;  /* 0x0000000103038824 */ /* 0x000fe200078e0a0b */
[----:B------:R-:W-:Y:S02]  /*1530*/  ISETP.LE.AND P0, PT, RZ, UR25, PT ;  /* 0x00000019ff007c0c */ /* 0x000fe4000bf03270 */
[----:B------:R-:W-:Y:S02]  /*1540*/  ISETP.GT.U32.AND P6, PT, R11, R23, PT ;  /* 0x000000170b00720c */ /* 0x000fe40003fc4070 */
[----:B------:R-:W-:-:S09]  /*1550*/  LOP3.LUT R16, R16, 0x3f, RZ, 0xc0, !PT ;  /* 0x0000003f10107812 */ /* 0x000fd200078ec0ff */
[----:B------:R-:W-:Y:S01]  /*1560*/  @!P0 IMAD.MOV R0, RZ, RZ, -R0 ;  /* 0x000000ffff008224 */ /* 0x000fe200078e0a00 */
[----:B------:R-:W-:Y:S01]  /*1570*/  ISETP.LE.AND P0, PT, RZ, UR19, PT ;  /* 0x00000013ff007c0c */ /* 0x000fe2000bf03270 */
[----:B------:R-:W-:Y:S01]  /*1580*/  @!P6 IMAD.IADD R23, R23, 0x1, -R11 ;  /* 0x000000011717e824 */ /* 0x000fe200078e0a0b */
[----:B------:R-:W-:-:S11]  /*1590*/  ISETP.GT.U32.AND P6, PT, R11, R4, PT ;  /* 0x000000040b00720c */ /* 0x000fd60003fc4070 */
[----:B------:R-:W-:Y:S01]  /*15a0*/  @!P0 IMAD.MOV R23, RZ, RZ, -R23 ;  /* 0x000000ffff178224 */ /* 0x000fe200078e0a17 */
[----:B------:R-:W-:Y:S01]  /*15b0*/  ISETP.LE.AND P0, PT, RZ, UR13, PT ;  /* 0x0000000dff007c0c */ /* 0x000fe2000bf03270 */
[----:B------:R-:W-:-:S12]  /*15c0*/  @!P6 IMAD.IADD R4, R4, 0x1, -R11 ;  /* 0x000000010404e824 */ /* 0x000fd800078e0a0b */
[----:B------:R-:W-:Y:S01]  /*15d0*/  @!P0 IMAD.MOV R5, RZ, RZ, -R5 ;  /* 0x000000ffff058224 */ /* 0x000fe200078e0a05 */
[----:B--2---:R-:W-:Y:S02]  /*15e0*/  ISETP.GE.AND P3, PT, R14, RZ, PT ;  /* 0x000000ff0e00720c */ /* 0x004fe40003f66270 */
[----:B---3--:R-:W-:Y:S02]  /*15f0*/  ISETP.GE.AND P4, PT, R13, RZ, PT ;  /* 0x000000ff0d00720c */ /* 0x008fe40003f86270 */
[----:B----4-:R-:W-:Y:S02]  /*1600*/  ISETP.GE.AND P2, PT, R15, RZ, PT ;  /* 0x000000ff0f00720c */ /* 0x010fe40003f46270 */
[----:B-----5:R-:W-:-:S07]  /*1610*/  ISETP.GE.AND P1, PT, R17, RZ, PT ;  /* 0x000000ff1100720c */ /* 0x020fce0003f26270 */
[----:B------:R-:W-:Y:S02]  /*1620*/  @!P3 IMAD.MOV R8, RZ, RZ, -R8 ;  /* 0x000000ffff08b224 */ /* 0x000fe400078e0a08 */
[----:B------:R-:W-:Y:S01]  /*1630*/  @!P4 IMAD.MOV R7, RZ, RZ, -R7 ;  /* 0x000000ffff07c224 */ /* 0x000fe200078e0a07 */
[----:B------:R-:W-:Y:S01]  /*1640*/  ISETP.LE.AND P4, PT, RZ, UR21, PT ;  /* 0x00000015ff007c0c */ /* 0x000fe2000bf83270 */
[----:B------:R-:W-:Y:S01]  /*1650*/  @!P2 IMAD.MOV R9, RZ, RZ, -R9 ;  /* 0x000000ffff09a224 */ /* 0x000fe200078e0a09 */
[----:B------:R-:W-:Y:S01]  /*1660*/  ISETP.LE.AND P2, PT, RZ, UR23, PT ;  /* 0x00000017ff007c0c */ /* 0x000fe2000bf43270 */
[----:B------:R-:W-:-:S03]  /*1670*/  @!P1 IMAD.MOV R10, RZ, RZ, -R10 ;  /* 0x000000ffff0a9224 */ /* 0x000fc600078e0a0a */
[C---:B0-----:R-:W-:Y:S02]  /*1680*/  SEL R29, R28.reuse, R9, !P5 ;  /* 0x000000091c1d7207 */ /* 0x041fe40006800000 */
[C---:B------:R-:W-:Y:S02]  /*1690*/  SEL R8, R28.reuse, R8, !P5 ;  /* 0x000000081c087207 */ /* 0x040fe40006800000 */
[C---:B------:R-:W-:Y:S02]  /*16a0*/  SEL R10, R28.reuse, R10, !P5 ;  /* 0x0000000a1c0a7207 */ /* 0x040fe40006800000 */
[----:B------:R-:W-:Y:S02]  /*16b0*/  ISETP.LE.AND P1, PT, RZ, UR24, PT ;  /* 0x00000018ff007c0c */ /* 0x000fe4000bf23270 */
[----:B------:R-:W-:Y:S02]  /*16c0*/  SEL R28, R28, R7, !P5 ;  /* 0x000000071c1c7207 */ /* 0x000fe40006800000 */
[----:B------:R-:W-:Y:S01]  /*16d0*/  ISETP.LE.AND P5, PT, RZ, UR22, PT ;  /* 0x00000016ff007c0c */ /* 0x000fe2000bfa3270 */
[----:B------:R-:W-:Y:S01]  /*16e0*/  @!P2 IMAD.MOV R19, RZ, RZ, -R19 ;  /* 0x000000ffff13a224 */ /* 0x000fe200078e0a13 */
[----:B------:R-:W-:Y:S01]  /*16f0*/  ISETP.LE.AND P2, PT, RZ, UR17, PT ;  /* 0x00000011ff007c0c */ /* 0x000fe2000bf43270 */
[----:B------:R-:W-:Y:S01]  /*1700*/  @!P4 IMAD.MOV R21, RZ, RZ, -R21 ;  /* 0x000000ffff15c224 */ /* 0x000fe200078e0a15 */
[----:B------:R-:W-:-:S02]  /*1710*/  ISETP.LE.AND P4, PT, RZ, UR15, PT ;  /* 0x0000000fff007c0c */ /* 0x000fc4000bf83270 */
[----:B------:R-:W-:-:S03]  /*1720*/  ISETP.LE.AND P3, PT, RZ, UR20, PT ;  /* 0x00000014ff007c0c */ /* 0x000fc6000bf63270 */
[----:B------:R-:W-:Y:S01]  /*1730*/  @!P1 IMAD.MOV R18, RZ, RZ, -R18 ;  /* 0x000000ffff129224 */ /* 0x000fe200078e0a12 */
[----:B------:R-:W-:-:S03]  /*1740*/  ISETP.LE.AND P1, PT, RZ, UR18, PT ;  /* 0x00000012ff007c0c */ /* 0x000fc6000bf23270 */
[----:B------:R-:W-:Y:S01]  /*1750*/  @!P5 IMAD.MOV R20, RZ, RZ, -R20 ;  /* 0x000000ffff14d224 */ /* 0x000fe200078e0a14 */
[----:B------:R-:W-:Y:S02]  /*1760*/  ISETP.LE.AND P5, PT, RZ, UR16, PT ;  /* 0x00000010ff007c0c */ /* 0x000fe4000bfa3270 */
[----:B------:R-:W-:Y:S01]  /*1770*/  LOP3.LUT R7, R16, 0x40, RZ, 0xfc, !PT ;  /* 0x0000004010077812 */ /* 0x000fe200078efcff */
[----:B------:R-:W-:Y:S01]  /*1780*/  @!P2 IMAD.MOV R25, RZ, RZ, -R25 ;  /* 0x000000ffff19a224 */ /* 0x000fe200078e0a19 */
[----:B------:R-:W-:Y:S01]  /*1790*/  ISETP.LE.AND P2, PT, RZ, UR11, PT ;  /* 0x0000000bff007c0c */ /* 0x000fe2000bf43270 */
[----:B------:R-:W-:Y:S01]  /*17a0*/  @!P4 IMAD.MOV R27, RZ, RZ, -R27 ;  /* 0x000000ffff1bc224 */ /* 0x000fe200078e0a1b */
[----:B------:R-:W-:Y:S01]  /*17b0*/  ISETP.LE.AND P4, PT, RZ, UR7, PT ;  /* 0x00000007ff007c0c */ /* 0x000fe2000bf83270 */
[----:B------:R-:W-:Y:S01]  /*17c0*/  IMAD R7, R7, c[0x0][0x18c], RZ ;  /* 0x0000630007077a24 */ /* 0x000fe200078e02ff */
[----:B------:R-:W-:Y:S01]  /*17d0*/  STL [R1+0xb0], R10 ;  /* 0x0000b00a01007387 */ /* 0x000fe20000100800 */
[----:B------:R-:W-:Y:S01]  /*17e0*/  @!P3 IMAD.MOV R22, RZ, RZ, -R22 ;  /* 0x000000ffff16b224 */ /* 0x000fe200078e0a16 */
[----:B------:R-:W-:Y:S01]  /*17f0*/  ISETP.LE.AND P3, PT, RZ, UR14, PT ;  /* 0x0000000eff007c0c */ /* 0x000fe2000bf63270 */
[----:B------:R-:W-:Y:S01]  /*1800*/  @!P1 IMAD.MOV R24, RZ, RZ, -R24 ;  /* 0x000000ffff189224 */ /* 0x000fe200078e0a18 */
[----:B------:R-:W-:Y:S01]  /*1810*/  STL.64 [R1+0x19e8], R28 ;  /* 0x0019e81c01007387 */ /* 0x000fe20000100a00 */
[----:B------:R-:W-:Y:S01]  /*1820*/  ISETP.LE.AND P1, PT, RZ, UR12, PT ;  /* 0x0000000cff007c0c */ /* 0x000fe2000bf23270 */
[----:B------:R-:W-:-:S02]  /*1830*/  @!P5 IMAD.MOV R26, RZ, RZ, -R26 ;  /* 0x000000ffff1ad224 */ /* 0x000fc400078e0a1a */
[----:B------:R0:W-:Y:S01]  /*1840*/  STL [R1+0x98], R8 ;  /* 0x0000980801007387 */ /* 0x0001e20000100800 */
[----:B------:R-:W-:Y:S02]  /*1850*/  @!P2 IMAD.MOV R3, RZ, RZ, -R3 ;  /* 0x000000ffff03a224 */ /* 0x000fe400078e0a03 */
[----:B0-----:R-:W-:Y:S01]  /*1860*/  IMAD R8, R16, c[0x0][0x18c], RZ ;  /* 0x0000630010087a24 */ /* 0x001fe200078e02ff */
[----:B------:R-:W-:Y:S01]  /*1870*/  LEA R16, P5, R7, c[0x0][0x168], 0x1 ;  /* 0x00005a0007107a11 */ /* 0x000fe200078a08ff */
[----:B------:R-:W-:-:S03]  /*1880*/  @!P4 IMAD.MOV R2, RZ, RZ, -R2 ;  /* 0x000000ffff02c224 */ /* 0x000fc600078e0a02 */
[----:B------:R-:W-:Y:S02]  /*1890*/  LEA.HI.X.SX32 R17, R7, c[0x0][0x16c], 0x1, P5 ;  /* 0x00005b0007117a11 */ /* 0x000fe400028f0eff */
[----:B------:R-:W-:Y:S02]  /*18a0*/  ISETP.NE.AND P5, PT, RZ, c[0x0][0x17c], PT ;  /* 0x00005f00ff007a0c */ /* 0x000fe40003fa5270 */
[----:B------:R-:W-:Y:S01]  /*18b0*/  LOP3.LUT R7, RZ, c[0x0][0x17c], RZ, 0x33, !PT ;  /* 0x00005f00ff077a12 */ /* 0x000fe200078e33ff */
[----:B------:R-:W-:-:S03]  /*18c0*/  @!P3 IMAD.MOV R6, RZ, RZ, -R6 ;  /* 0x000000ffff06b224 */ /* 0x000fc600078e0a06 */
[C---:B------:R-:W-:Y:S01]  /*18d0*/  SEL R0, R7.reuse, R0, !P5 ;  /* 0x0000000007007207 */ /* 0x040fe20006800000 */
[----:B------:R-:W-:Y:S01]  /*18e0*/  @!P1 IMAD.MOV R4, RZ, RZ, -R4 ;  /* 0x000000ffff049224 */ /* 0x000fe200078e0a04 */
[C---:B------:R-:W-:Y:S02]  /*18f0*/  SEL R3, R7.reuse, R3, !P5 ;  /* 0x0000000307037207 */ /* 0x040fe40006800000 */
[C---:B------:R-:W-:Y:S01]  /*1900*/  SEL R2, R7.reuse, R2, !P5 ;  /* 0x0000000207027207 */ /* 0x040fe20006800000 */
[----:B------:R-:W-:Y:S01]  /*1910*/  IMAD R0, R0, c[0x0][0x190], RZ ;  /* 0x0000640000007a24 */ /* 0x000fe200078e02ff */
[C---:B------:R-:W-:Y:S02]  /*1920*/  SEL R18, R7.reuse, R18, !P5 ;  /* 0x0000001207127207 */ /* 0x040fe40006800000 */
[C---:B------:R-:W-:Y:S02]  /*1930*/  SEL R19, R7.reuse, R19, !P5 ;  /* 0x0000001307137207 */ /* 0x040fe40006800000 */
[----:B------:R-:W-:Y:S01]  /*1940*/  SEL R20, R7, R20, !P5 ;  /* 0x0000001407147207 */ /* 0x000fe20006800000 */
[----:B------:R-:W-:Y:S01]  /*1950*/  IMAD R12, R3, c[0x0][0x190], RZ ;  /* 0x00006400030c7a24 */ /* 0x000fe200078e02ff */
[C---:B------:R-:W-:Y:S01]  /*1960*/  SEL R6, R7.reuse, R6, !P5 ;  /* 0x0000000607067207 */ /* 0x040fe20006800000 */
[----:B------:R-:W-:Y:S01]  /*1970*/  IMAD R29, R2, c[0x0][0x190], RZ ;  /* 0x00006400021d7a24 */ /* 0x000fe200078e02ff */
[C---:B------:R-:W-:Y:S01]  /*1980*/  SEL R5, R7.reuse, R5, !P5 ;  /* 0x0000000507057207 */ /* 0x040fe20006800000 */
[----:B------:R-:W-:Y:S01]  /*1990*/  IMAD R18, R18, c[0x0][0x190], RZ ;  /* 0x0000640012127a24 */ /* 0x000fe200078e02ff */
[C---:B------:R-:W-:Y:S01]  /*19a0*/  SEL R4, R7.reuse, R4, !P5 ;  /* 0x0000000407047207 */ /* 0x040fe20006800000 */
[----:B------:R-:W-:Y:S01]  /*19b0*/  IMAD.WIDE R2, R0, 0x2, R16 ;  /* 0x0000000200027825 */ /* 0x000fe200078e0210 */
[----:B------:R-:W-:-:S02]  /*19c0*/  SEL R21, R7, R21, !P5 ;  /* 0x0000001507157207 */ /* 0x000fc40006800000 */
[----:B------:R-:W-:Y:S01]  /*19d0*/  SEL R22, R7, R22, !P5 ;  /* 0x0000001607167207 */ /* 0x000fe20006800000 */
[----:B------:R-:W-:Y:S01]  /*19e0*/  IMAD R19, R19, c[0x0][0x190], RZ ;  /* 0x0000640013137a24 */ /* 0x000fe200078e02ff */
[C---:B------:R-:W-:Y:S01]  /*19f0*/  SEL R23, R7.reuse, R23, !P5 ;  /* 0x0000001707177207 */ /* 0x040fe20006800000 */
[----:B------:R-:W-:Y:S01]  /*1a00*/  IMAD R20, R20, c[0x0][0x190], RZ ;  /* 0x0000640014147a24 */ /* 0x000fe200078e02ff */
[C---:B------:R-:W-:Y:S01]  /*1a10*/  SEL R24, R7.reuse, R24, !P5 ;  /* 0x0000001807187207 */ /* 0x040fe20006800000 */
[----:B------:R-:W-:Y:S01]  /*1a20*/  IMAD R9, R6, c[0x0][0x190], RZ ;  /* 0x0000640006097a24 */ /* 0x000fe200078e02ff */
[----:B------:R-:W-:Y:S01]  /*1a30*/  SEL R25, R7, R25, !P5 ;  /* 0x0000001907197207 */ /* 0x000fe20006800000 */
[----:B------:R-:W-:Y:S01]  /*1a40*/  IMAD R28, R5, c[0x0][0x190], RZ ;  /* 0x00006400051c7a24 */ /* 0x000fe200078e02ff */
[C---:B------:R-:W-:Y:S01]  /*1a50*/  SEL R26, R7.reuse, R26, !P5 ;  /* 0x0000001a071a7207 */ /* 0x040fe20006800000 */
[----:B------:R-:W-:Y:S01]  /*1a60*/  IMAD R13, R4, c[0x0][0x190], RZ ;  /* 0x00006400040d7a24 */ /* 0x000fe200078e02ff */
[----:B------:R-:W-:Y:S01]  /*1a70*/  SEL R27, R7, R27, !P5 ;  /* 0x0000001b071b7207 */ /* 0x000fe20006800000 */
[--C-:B------:R-:W-:Y:S01]  /*1a80*/  IMAD.WIDE R6, R18, 0x2, R16.reuse ;  /* 0x0000000212067825 */ /* 0x100fe200078e0210 */
[----:B------:R0:W-:Y:S03]  /*1a90*/  STL.64 [R1+0x90], R2 ;  /* 0x0000900201007387 */ /* 0x0001e60000100a00 */
[----:B------:R-:W-:Y:S01]  /*1aa0*/  IMAD.WIDE R4, R19, 0x2, R16 ;  /* 0x0000000213047825 */ /* 0x000fe200078e0210 */
[----:B------:R1:W-:Y:S03]  /*1ab0*/  STL.64 [R1+0x88], R6 ;  /* 0x0000880601007387 */ /* 0x0003e60000100a00 */
[----:B------:R-:W-:-:S02]  /*1ac0*/  IMAD R21, R21, c[0x0][0x190], RZ ;  /* 0x0000640015157a24 */ /* 0x000fc400078e02ff */
[----:B------:R-:W-:Y:S02]  /*1ad0*/  IMAD R22, R22, c[0x0][0x190], RZ ;  /* 0x0000640016167a24 */ /* 0x000fe400078e02ff */
[--C-:B0-----:R-:W-:Y:S01]  /*1ae0*/  IMAD.WIDE R2, R20, 0x2, R16.reuse ;  /* 0x0000000214027825 */ /* 0x101fe200078e0210 */
[----:B------:R0:W-:Y:S03]  /*1af0*/  STL.64 [R1+0x80], R4 ;  /* 0x0000800401007387 */ /* 0x0001e60000100a00 */
[----:B------:R-:W-:Y:S01]  /*1b00*/  IMAD R23, R23, c[0x0][0x190], RZ ;  /* 0x0000640017177a24 */ /* 0x000fe200078e02ff */
[----:B------:R2:W-:Y:S01]  /*1b10*/  STL.64 [R1+0x78], R2 ;  /* 0x0000780201007387 */ /* 0x0005e20000100a00 */
[----:B-1----:R-:W-:-:S04]  /*1b20*/  IMAD.WIDE R6, R21, 0x2, R16 ;  /* 0x0000000215067825 */ /* 0x002fc800078e0210 */
[----:B------:R-:W-:Y:S02]  /*1b30*/  IMAD R24, R24, c[0x0][0x190], RZ ;  /* 0x0000640018187a24 */ /* 0x000fe400078e02ff */
[--C-:B0-----:R-:W-:Y:S01]  /*1b40*/  IMAD.WIDE R4, R22, 0x2, R16.reuse ;  /* 0x0000000216047825 */ /* 0x101fe200078e0210 */
[----:B------:R0:W-:Y:S03]  /*1b50*/  STL.64 [R1+0x48], R6 ;  /* 0x0000480601007387 */ /* 0x0001e60000100a00 */
[----:B--2---:R-:W-:Y:S01]  /*1b60*/  IMAD.WIDE R2, R23, 0x2, R16 ;  /* 0x0000000217027825 */ /* 0x004fe200078e0210 */
[----:B------:R1:W-:Y:S03]  /*1b70*/  STL.64 [R1+0x38], R4 ;  /* 0x0000380401007387 */ /* 0x0003e60000100a00 */
[----:B------:R-:W-:Y:S01]  /*1b80*/  IMAD R26, R26, c[0x0][0x190], RZ ;  /* 0x000064001a1a7a24 */ /* 0x000fe200078e02ff */
[----:B------:R2:W-:Y:S01]  /*1b90*/  STL.64 [R1+0x28], R2 ;  /* 0x0000280201007387 */ /* 0x0005e20000100a00 */
[----:B------:R-:W-:-:S02]  /*1ba0*/  IMAD R25, R25, c[0x0][0x190], RZ ;  /* 0x0000640019197a24 */ /* 0x000fc400078e02ff */
[----:B0-----:R-:W-:Y:S01]  /*1bb0*/  IMAD.WIDE R6, R24, 0x2, R16 ;  /* 0x0000000218067825 */ /* 0x001fe200078e0210 */
[----:B------:R-:W-:-:S03]  /*1bc0*/  LEA R10, P6, R8, c[0x0][0x168], 0x1 ;  /* 0x00005a00080a7a11 */ /* 0x000fc600078c08ff */
[----:B-1----:R-:W-:-:S04]  /*1bd0*/  IMAD.WIDE R4, R25, 0x2, R16 ;  /* 0x0000000219047825 */ /* 0x002fc800078e0210 */
[----:B--2---:R-:W-:Y:S01]  /*1be0*/  IMAD.WIDE R2, R26, 0x2, R16 ;  /* 0x000000021a027825 */ /* 0x004fe200078e0210 */
[----:B------:R-:W-:Y:S03]  /*1bf0*/  STL.64 [R1+0x18], R6 ;  /* 0x0000180601007387 */ /* 0x000fe60000100a00 */
[----:B------:R-:W-:Y:S01]  /*1c00*/  IMAD R27, R27, c[0x0][0x190], RZ ;  /* 0x000064001b1b7a24 */ /* 0x000fe200078e02ff */
[----:B------:R0:W-:Y:S01]  /*1c10*/  STL.64 [R1+0x19f0], R2 ;  /* 0x0019f00201007387 */ /* 0x0001e20000100a00 */
[----:B------:R-:W-:-:S03]  /*1c20*/  LEA.HI.X.SX32 R11, R8, c[0x0][0x16c], 0x1, P6 ;  /* 0x00005b00080b7a11 */ /* 0x000fc600030f0eff */
[----:B------:R1:W-:Y:S01]  /*1c30*/  STL.64 [R1+0x8], R4 ;  /* 0x0000080401007387 */ /* 0x0003e20000100a00 */
[----:B0-----:R-:W-:Y:S02]  /*1c40*/  IMAD.MOV.U32 R3, RZ, RZ, R9 ;  /* 0x000000ffff037224 */ /* 0x001fe400078e0009 */
[----:B-1----:R-:W-:-:S04]  /*1c50*/  IMAD.WIDE R4, R27, 0x2, R16 ;  /* 0x000000021b047825 */ /* 0x002fc800078e0210 */
[----:B------:R-:W-:Y:S01]  /*1c60*/  IMAD.WIDE R8, R3, 0x2, R16 ;  /* 0x0000000203087825 */ /* 0x000fe200078e0210 */
[----:B------:R-:W-:Y:S04]  /*1c70*/  STL.64 [R1+0x19f8], R4 ;  /* 0x0019f80401007387 */ /* 0x000fe80000100a00 */
[----:B------:R0:W-:Y:S02]  /*1c80*/  STL.64 [R1+0x1a00], R8 ;  /* 0x001a000801007387 */ /* 0x0001e40000100a00 */
[----:B0-----:R-:W-:Y:S02]  /*1c90*/  IMAD.MOV.U32 R8, RZ, RZ, R13 ;  /* 0x000000ffff087224 */ /* 0x001fe400078e000d */
[----:B------:R-:W-:Y:S02]  /*1ca0*/  IMAD.MOV.U32 R9, RZ, RZ, R12 ;  /* 0x000000ffff097224 */ /* 0x000fe400078e000c */
[----:B------:R-:W-:-:S04]  /*1cb0*/  IMAD.WIDE R12, R28, 0x2, R16 ;  /* 0x000000021c0c7825 */ /* 0x000fc800078e0210 */
[--C-:B------:R-:W-:Y:S01]  /*1cc0*/  IMAD.WIDE R14, R8, 0x2, R16.reuse ;  /* 0x00000002080e7825 */ /* 0x100fe200078e0210 */
[----:B------:R-:W-:Y:S03]  /*1cd0*/  STL.64 [R1+0x1a08], R12 ;  /* 0x001a080c01007387 */ /* 0x000fe60000100a00 */
[--C-:B------:R-:W-:Y:S01]  /*1ce0*/  IMAD.WIDE R6, R9, 0x2, R16.reuse ;  /* 0x0000000209067825 */ /* 0x100fe200078e0210 */
[----:B------:R-:W-:Y:S04]  /*1cf0*/  STL.64 [R1+0x1a10], R14 ;  /* 0x001a100e01007387 */ /* 0x000fe80000100a00 */
[----:B------:R0:W-:Y:S02]  /*1d00*/  STL.64 [R1+0x1a18], R6 ;  /* 0x001a180601007387 */ /* 0x0001e40000100a00 */
[----:B0-----:R-:W-:-:S04]  /*1d10*/  IMAD.WIDE R6, R29, 0x2, R16 ;  /* 0x000000021d067825 */ /* 0x001fc800078e0210 */
[--C-:B------:R-:W-:Y:S01]  /*1d20*/  IMAD.WIDE R14, R18, 0x2, R10.reuse ;  /* 0x00000002120e7825 */ /* 0x100fe200078e020a */
[----:B------:R0:W-:Y:S03]  /*1d30*/  STL.64 [R1+0x70], R6 ;  /* 0x0000700601007387 */ /* 0x0001e60000100a00 */
[--C-:B------:R-:W-:Y:S01]  /*1d40*/  IMAD.WIDE R12, R20, 0x2, R10.reuse ;  /* 0x00000002140c7825 */ /* 0x100fe200078e020a */
[----:B------:R1:W-:Y:S03]  /*1d50*/  STL.64 [R1+0x60], R14 ;  /* 0x0000600e01007387 */ /* 0x0003e60000100a00 */
[----:B0-----:R-:W-:-:S05]  /*1d60*/  IMAD.WIDE R6, R19, 0x2, R10 ;  /* 0x0000000213067825 */ /* 0x001fca00078e020a */
[----:B------:R0:W-:Y:S01]  /*1d70*/  STL.64 [R1+0x58], R6 ;  /* 0x0000580601007387 */ /* 0x0001e20000100a00 */
[----:B-1----:R-:W-:-:S03]  /*1d80*/  IMAD.MOV.U32 R15, RZ, RZ, R3 ;  /* 0x000000ffff0f7224 */ /* 0x002fc600078e0003 */
[----:B------:R-:W-:Y:S04]  /*1d90*/  STL.64 [R1+0x50], R12 ;  /* 0x0000500c01007387 */ /* 0x000fe80000100a00 */
[----:B------:R-:W2:Y:S01]  /*1da0*/  LDL.LU.64 R2, [R1+0x90] ;  /* 0x0000900001027983 */ /* 0x000ea20000300a00 */
[----:B0-----:R-:W-:-:S05]  /*1db0*/  IMAD.WIDE R6, R21, 0x2, R10 ;  /* 0x0000000215067825 */ /* 0x001fca00078e020a */
[----:B------:R0:W-:Y:S02]  /*1dc0*/  STL.64 [R1+0x40], R6 ;  /* 0x0000400601007387 */ /* 0x0001e40000100a00 */
[----:B0-----:R-:W-:-:S05]  /*1dd0*/  IMAD.WIDE R6, R22, 0x2, R10 ;  /* 0x0000000216067825 */ /* 0x001fca00078e020a */
[----:B------:R0:W-:Y:S04]  /*1de0*/  STL.64 [R1+0x1a20], R6 ;  /* 0x001a200601007387 */ /* 0x0001e80000100a00 */
[----:B0-----:R-:W3:Y:S04]  /*1df0*/  LDL.LU.64 R6, [R1+0x38] ;  /* 0x0000380001067983 */ /* 0x001ee80000300a00 */
[----:B---3--:R0:W-:Y:S04]  /*1e00*/  STL.64 [R1+0x1a28], R6 ;  /* 0x001a280601007387 */ /* 0x0081e80000100a00 */
        /* <DEDUP_REMOVED lines=12> */
[----:B0-----:R-:W3:Y:S01]  /*1ed0*/  LDL.LU.64 R6, [R1+0x60] ;  /* 0x0000600001067983 */ /* 0x001ee20000300a00 */
[----:B------:R-:W-:-:S03]  /*1ee0*/  IMAD.WIDE R4, R0, 0x2, R10 ;  /* 0x0000000200047825 */ /* 0x000fc600078e020a */
[----:B---3--:R0:W-:Y:S04]  /*1ef0*/  STL.64 [R1+0x1a60], R6 ;  /* 0x001a600601007387 */ /* 0x0081e80000100a00 */
[----:B0-----:R-:W3:Y:S01]  /*1f00*/  LDL.LU.64 R6, [R1+0x88] ;  /* 0x0000880001067983 */ /* 0x001ee20000300a00 */
[----:B------:R-:W-:Y:S02]  /*1f10*/  IMAD.MOV.U32 R22, RZ, RZ, R28 ;  /* 0x000000ffff167224 */ /* 0x000fe400078e001c */
[----:B------:R-:W-:Y:S02]  /*1f20*/  IMAD.MOV.U32 R0, RZ, RZ, R29 ;  /* 0x000000ffff007224 */ /* 0x000fe400078e001d */
[----:B------:R-:W-:-:S04]  /*1f30*/  IMAD.WIDE R12, R23, 0x2, R10 ;  /* 0x00000002170c7825 */ /* 0x000fc800078e020a */
[----:B------:R-:W-:-:S04]  /*1f40*/  IMAD.WIDE R28, R25, 0x2, R10 ;  /* 0x00000002191c7825 */ /* 0x000fc800078e020a */
[----:B------:R-:W-:-:S04]  /*1f50*/  IMAD.WIDE R16, R26, 0x2, R10 ;  /* 0x000000021a107825 */ /* 0x000fc800078e020a */
[----:B------:R-:W-:-:S04]  /*1f60*/  IMAD.WIDE R18, R27, 0x2, R10 ;  /* 0x000000021b127825 */ /* 0x000fc800078e020a */
[----:B------:R-:W-:-:S04]  /*1f70*/  IMAD.WIDE R20, R15, 0x2, R10 ;  /* 0x000000020f147825 */ /* 0x000fc800078e020a */
[----:B------:R-:W-:-:S04]  /*1f80*/  IMAD.WIDE R22, R22, 0x2, R10 ;  /* 0x0000000216167825 */ /* 0x000fc800078e020a */
[----:B------:R-:W-:Y:S01]  /*1f90*/  IMAD.WIDE R26, R9, 0x2, R10 ;  /* 0x00000002091a7825 */ /* 0x000fe200078e020a */
[----:B---3--:R0:W-:Y:S04]  /*1fa0*/  STL.64 [R1+0x1a68], R6 ;  /* 0x001a680601007387 */ /* 0x0081e80000100a00 */
[----:B------:R-:W3:Y:S01]  /*1fb0*/  LDL.LU.64 R14, [R1+0x28] ;  /* 0x00002800010e7983 */ /* 0x000ee20000300a00 */
[----:B0-----:R-:W-:Y:S02]  /*1fc0*/  IMAD.MOV.U32 R6, RZ, RZ, R4 ;  /* 0x000000ffff067224 */ /* 0x001fe400078e0004 */
[----:B------:R-:W-:Y:S02]  /*1fd0*/  IMAD.MOV.U32 R7, RZ, RZ, R5 ;  /* 0x000000ffff077224 */ /* 0x000fe400078e0005 */
[----:B------:R-:W-:-:S04]  /*1fe0*/  IMAD.WIDE R4, R24, 0x2, R10 ;  /* 0x0000000218047825 */ /* 0x000fc800078e020a */
[--C-:B------:R-:W-:Y:S02]  /*1ff0*/  IMAD.WIDE R24, R8, 0x2, R10.reuse ;  /* 0x0000000208187825 */ /* 0x100fe400078e020a */
[----:B------:R-:W4:Y:S02]  /*2000*/  LDL.LU.64 R8, [R1+0x18] ;  /* 0x0000180001087983 */ /* 0x000f240000300a00 */
[----:B------:R-:W-:-:S04]  /*2010*/  IMAD.WIDE R10, R0, 0x2, R10 ;  /* 0x00000002000a7825 */ /* 0x000fc800078e020a */
[----:B--2---:R-:W-:Y:S01]  /*2020*/  IMAD.MOV.U32 R0, RZ, RZ, R3 ;  /* 0x000000ffff007224 */ /* 0x004fe200078e0003 */
[----:B------:R0:W-:Y:S04]  /*2030*/  STL [R1+0x19ac], R2 ;  /* 0x0019ac0201007387 */ /* 0x0001e80000100800 */
[----:B0-----:R-:W2:Y:S04]  /*2040*/  LDL.LU.64 R2, [R1+0x8] ;  /* 0x0000080001027983 */ /* 0x001ea80000300a00 */
[----:B------:R0:W-:Y:S04]  /*2050*/  STL [R1+0x19a4], R0 ;  /* 0x0019a40001007387 */ /* 0x0001e80000100800 */
[----:B------:R1:W-:Y:S01]  /*2060*/  STL [R1+0x19a8], R6 ;  /* 0x0019a80601007387 */ /* 0x0003e20000100800 */
[----:B0-----:R-:W-:-:S03]  /*2070*/  IMAD.MOV.U32 R0, RZ, RZ, R7 ;  /* 0x000000ffff007224 */ /* 0x001fc600078e0007 */
[----:B-1----:R-:W5:Y:S04]  /*2080*/  LDL.LU.64 R6, [R1+0x1a68] ;  /* 0x001a680001067983 */ /* 0x002f680000300a00 */
[----:B-----5:R-:W-:Y:S04]  /*2090*/  STL [R1+0x19a0], R6 ;  /* 0x0019a00601007387 */ /* 0x020fe80000100800 */
[----:B------:R0:W-:Y:S02]  /*20a0*/  STL [R1+0x199c], R0 ;  /* 0x00199c0001007387 */ /* 0x0001e40000100800 */
[----:B0-----:R-:W-:-:S02]  /*20b0*/  IMAD.MOV.U32 R0, RZ, RZ, R7 ;  /* 0x000000ffff007224 */ /* 0x001fc400078e0007 */
[----:B------:R-:W5:Y:S04]  /*20c0*/  LDL.LU.64 R6, [R1+0x1a60] ;  /* 0x001a600001067983 */ /* 0x000f680000300a00 */
        /* <DEDUP_REMOVED lines=36> */
[----:B---3--:R-:W-:Y:S04]  /*2310*/  STL [R1+0x1950], R14 ;  /* 0x0019500e01007387 */ /* 0x008fe80000100800 */
[----:B------:R0:W-:Y:S02]  /*2320*/  STL [R1+0x194c], R0 ;  /* 0x00194c0001007387 */ /* 0x0001e40000100800 */
[----:B0-----:R-:W-:-:S02]  /*2330*/  IMAD.MOV.U32 R0, RZ, RZ, R15 ;  /* 0x000000ffff007224 */ /* 0x001fc400078e000f */
[----:B------:R-:W3:Y:S04]  /*2340*/  LDL.LU.64 R14, [R1+0x1a10] ;  /* 0x001a1000010e7983 */ /* 0x000ee80000300a00 */
[----:B------:R-:W-:Y:S04]  /*2350*/  STL [R1+0x1948], R12 ;  /* 0x0019480c01007387 */ /* 0x000fe80000100800 */
[----:B------:R0:W-:Y:S02]  /*2360*/  STL [R1+0x1944], R0 ;  /* 0x0019440001007387 */ /* 0x0001e40000100800 */
[----:B0-----:R-:W-:-:S02]  /*2370*/  IMAD.MOV.U32 R0, RZ, RZ, R13 ;  /* 0x000000ffff007224 */ /* 0x001fc400078e000d */
[----:B------:R-:W3:Y:S04]  /*2380*/  LDL.LU.64 R12, [R1+0x1a08] ;  /* 0x001a0800010c7983 */ /* 0x000ee80000300a00 */
[----:B----4-:R-:W-:Y:S04]  /*2390*/  STL [R1+0x1940], R8 ;  /* 0x0019400801007387 */ /* 0x010fe80000100800 */
[----:B------:R0:W-:Y:S02]  /*23a0*/  STL [R1+0x193c], R0 ;  /* 0x00193c0001007387 */ /* 0x0001e40000100800 */
[----:B0-----:R-:W-:-:S02]  /*23b0*/  IMAD.MOV.U32 R0, RZ, RZ, R9 ;  /* 0x000000ffff007224 */ /* 0x001fc400078e0009 */
[----:B------:R-:W4:Y:S04]  /*23c0*/  LDL.LU.64 R8, [R1+0x1a00] ;  /* 0x001a000001087983 */ /* 0x000f280000300a00 */
[----:B------:R-:W-:Y:S04]  /*23d0*/  STL [R1+0x1938], R4 ;  /* 0x0019380401007387 */ /* 0x000fe80000100800 */
[----:B------:R0:W-:Y:S02]  /*23e0*/  STL [R1+0x1934], R0 ;  /* 0x0019340001007387 */ /* 0x0001e40000100800 */
[----:B0-----:R-:W-:-:S02]  /*23f0*/  IMAD.MOV.U32 R0, RZ, RZ, R5 ;  /* 0x000000ffff007224 */ /* 0x001fc400078e0005 */
[----:B------:R-:W3:Y:S04]  /*2400*/  LDL.LU.64 R4, [R1+0x19f8] ;  /* 0x0019f80001047983 */ /* 0x000ee80000300a00 */
[----:B--2---:R-:W-:Y:S04]  /*2410*/  STL [R1+0x1930], R2 ;  /* 0x0019300201007387 */ /* 0x004fe80000100800 */
[----:B------:R0:W-:Y:S02]  /*2420*/  STL [R1+0x192c], R0 ;  /* 0x00192c0001007387 */ /* 0x0001e40000100800 */
[----:B0-----:R-:W-:-:S02]  /*2430*/  IMAD.MOV.U32 R0, RZ, RZ, R3 ;  /* 0x000000ffff007224 */ /* 0x001fc400078e0003 */
[----:B------:R-:W2:Y:S04]  /*2440*/  LDL.LU.64 R2, [R1+0x19f0] ;  /* 0x0019f00001027983 */ /* 0x000ea80000300a00 */
[----:B------:R-:W-:Y:S04]  /*2450*/  STL [R1+0x1928], R28 ;  /* 0x0019281c01007387 */ /* 0x000fe80000100800 */
[----:B------:R0:W-:Y:S02]  /*2460*/  STL [R1+0x1924], R0 ;  /* 0x0019240001007387 */ /* 0x0001e40000100800 */
[----:B0-----:R-:W-:-:S02]  /*2470*/  IMAD.MOV.U32 R0, RZ, RZ, R29 ;  /* 0x000000ffff007224 */ /* 0x001fc400078e001d */
[----:B------:R-:W3:Y:S04]  /*2480*/  LDL.LU.64 R28, [R1+0x19e8] ;  /* 0x0019e800011c7983 */ /* 0x000ee80000300a00 */
[----:B--2---:R-:W-:Y:S04]  /*2490*/  STL [R1+0x1920], R2 ;  /* 0x0019200201007387 */ /* 0x004fe80000100800 */
[----:B------:R-:W-:Y:S04]  /*24a0*/  STL [R1+0x191c], R0 ;  /* 0x00191c0001007387 */ /* 0x000fe80000100800 */
[----:B------:R0:W-:Y:S04]  /*24b0*/  STL [R1+0x1914], R3 ;  /* 0x0019140301007387 */ /* 0x0001e80000100800 */
[----:B0-----:R-:W2:Y:S04]  /*24c0*/  LDL.LU R3, [R1+0x98] ;  /* 0x0000980001037983 */ /* 0x001ea80000300800 */
[----:B------:R-:W2:Y:S04]  /*24d0*/  LDL.LU R0, [R1+0xb0] ;  /* 0x0000b00001007983 */ /* 0x000ea80000300800 */
[----:B------:R-:W-:Y:S04]  /*24e0*/  STL [R1+0x1918], R16 ;  /* 0x0019181001007387 */ /* 0x000fe80000100800 */
[----:B------:R0:W-:Y:S04]  /*24f0*/  STL [R1+0x190c], R17 ;  /* 0x00190c1101007387 */ /* 0x0001e80000100800 */
[----:B0-----:R-:W2:Y:S04]  /*2500*/  LDL.LU.64 R16, [R1+0x70] ;  /* 0x0000700001107983 */ /* 0x001ea80000300a00 */
[----:B---3--:R-:W-:Y:S04]  /*2510*/  STL [R1+0x1910], R4 ;  /* 0x0019100401007387 */ /* 0x008fe80000100800 */
[----:B------:R-:W-:Y:S04]  /*2520*/  STL [R1+0x1904], R5 ;  /* 0x0019040501007387 */ /* 0x000fe80000100800 */
[----:B------:R-:W-:Y:S04]  /*2530*/  STL [R1+0x1908], R18 ;  /* 0x0019081201007387 */ /* 0x000fe80000100800 */
[----:B------:R-:W-:Y:S04]  /*2540*/  STL [R1+0x18fc], R19 ;  /* 0x0018fc1301007387 */ /* 0x000fe80000100800 */
[----:B----4-:R-:W-:Y:S01]  /*2550*/  STL [R1+0x1900], R8 ;  /* 0x0019000801007387 */ /* 0x010fe20000100800 */
[----:B------:R-:W-:-:S03]  /*2560*/  IMAD R28, R28, c[0x0][0x184], RZ ;  /* 0x000061001c1c7a24 */ /* 0x000fc600078e02ff */
[----:B------:R-:W-:Y:S04]  /*2570*/  STL [R1+0x18f4], R9 ;  /* 0x0018f40901007387 */ /* 0x000fe80000100800 */
[----:B------:R0:W-:Y:S04]  /*2580*/  STL [R1+0x18f8], R20 ;  /* 0x0018f81401007387 */ /* 0x0001e80000100800 */
[----:B------:R-:W-:Y:S04]  /*2590*/  STL [R1+0x18ec], R21 ;  /* 0x0018ec1501007387 */ /* 0x000fe80000100800 */
[----:B------:R1:W-:Y:S04]  /*25a0*/  STL [R1+0x18f0], R12 ;  /* 0x0018f00c01007387 */ /* 0x0003e80000100800 */
[----:B------:R-:W-:Y:S01]  /*25b0*/  STL [R1+0x18e4], R13 ;  /* 0x0018e40d01007387 */ /* 0x000fe20000100800 */
[----:B0-----:R-:W-:-:S03]  /*25c0*/  LEA R20, P0, R28, c[0x0][0x160], 0x1 ;  /* 0x000058001c147a11 */ /* 0x001fc600078008ff */
[----:B------:R-:W-:Y:S04]  /*25d0*/  STL [R1+0x18e8], R22 ;  /* 0x0018e81601007387 */ /* 0x000fe80000100800 */
[----:B------:R-:W-:Y:S01]  /*25e0*/  STL [R1+0x18dc], R23 ;  /* 0x0018dc1701007387 */ /* 0x000fe20000100800 */
[----:B-1----:R-:W-:-:S03]  /*25f0*/  IMAD.MOV.U32 R12, RZ, RZ, c[0x0][0x188] ;  /* 0x00006200ff0c7624 */ /* 0x002fc600078e00ff */
[----:B------:R0:W-:Y:S04]  /*2600*/  STL [R1+0x18e0], R14 ;  /* 0x0018e00e01007387 */ /* 0x0001e80000100800 */
[----:B------:R-:W-:Y:S01]  /*2610*/  STL [R1+0x18d4], R15 ;  /* 0x0018d40f01007387 */ /* 0x000fe20000100800 */
[----:B------:R-:W-:-:S03]  /*2620*/  LEA.HI.X.SX32 R21, R28, c[0x0][0x164], 0x1, P0 ;  /* 0x000059001c157a11 */ /* 0x000fc600000f0eff */
[----:B------:R-:W-:Y:S01]  /*2630*/  STL [R1+0x18d8], R24 ;  /* 0x0018d81801007387 */ /* 0x000fe20000100800 */
[----:B------:R-:W-:-:S03]  /*2640*/  IMAD R4, R29, c[0x0][0x184], RZ ;  /* 0x000061001d047a24 */ /* 0x000fc600078e02ff */
[----:B------:R-:W-:Y:S01]  /*2650*/  STL [R1+0x18d0], R25 ;  /* 0x0018d01901007387 */ /* 0x000fe20000100800 */
[----:B------:R-:W-:-:S03]  /*2660*/  IMAD R8, R12, 0x7f, RZ ;  /* 0x0000007f0c087824 */ /* 0x000fc600078e02ff */
[----:B-----5:R-:W-:Y:S04]  /*2670*/  STL [R1+0x18cc], R6 ;  /* 0x0018cc0601007387 */ /* 0x020fe80000100800 */
[----:B------:R-:W-:Y:S04]  /*2680*/  STL [R1+0x18c4], R7 ;  /* 0x0018c40701007387 */ /* 0x000fe80000100800 */
[----:B------:R-:W-:Y:S04]  /*2690*/  STL [R1+0x18c8], R26 ;  /* 0x0018c81a01007387 */ /* 0x000fe80000100800 */
[----:B------:R-:W-:Y:S01]  /*26a0*/  STL [R1+0x18bc], R27 ;  /* 0x0018bc1b01007387 */ /* 0x000fe20000100800 */
[----:B--2---:R-:W-:-:S02]  /*26b0*/  IMAD R5, R3, c[0x0][0x184], RZ ;  /* 0x0000610003057a24 */ /* 0x004fc400078e02ff */
[----:B------:R-:W-:-:S03]  /*26c0*/  IMAD R0, R0, c[0x0][0x184], RZ ;  /* 0x0000610000007a24 */ /* 0x000fc600078e02ff */
[C---:B------:R-:W-:Y:S02]  /*26d0*/  LEA R18, P2, R5.reuse, c[0x0][0x160], 0x1 ;  /* 0x0000580005127a11 */ /* 0x040fe400078408ff */
[----:B0-----:R-:W-:Y:S02]  /*26e0*/  LEA R14, P0, R0, c[0x0][0x160], 0x1 ;  /* 0x00005800000e7a11 */ /* 0x001fe400078008ff */
[----:B------:R-:W-:Y:S01]  /*26f0*/  LEA.HI.X.SX32 R19, R5, c[0x0][0x164], 0x1, P2 ;  /* 0x0000590005137a11 */ /* 0x000fe200010f0eff */
[----:B------:R-:W-:Y:S01]  /*2700*/  IMAD.MOV.U32 R2, RZ, RZ, R17 ;  /* 0x000000ffff027224 */ /* 0x000fe200078e0011 */
[----:B------:R0:W-:Y:S04]  /*2710*/  STL [R1+0x18c0], R16 ;  /* 0x0018c01001007387 */ /* 0x0001e80000100800 */
[----:B------:R1:W-:Y:S04]  /*2720*/  STL [R1+0x18b8], R2 ;  /* 0x0018b80201007387 */ /* 0x0003e80000100800 */
[----:B------:R-:W2:Y:S01]  /*2730*/  LDL.LU R29, [R1+0x19e4] ;  /* 0x0019e400011d7983 */ /* 0x000ea20000300800 */
[----:B0-----:R-:W-:Y:S01]  /*2740*/  LEA R16, P1, R4, c[0x0][0x160], 0x1 ;  /* 0x0000580004107a11 */ /* 0x001fe200078208ff */
[----:B-1----:R-:W-:-:S02]  /*2750*/  IMAD.WIDE R2, R8, 0x2, R20 ;  /* 0x0000000208027825 */ /* 0x002fc400078e0214 */
[----:B------:R-:W-:Y:S01]  /*2760*/  STL.64 [R1+0x1f0], R20 ;  /* 0x0001f01401007387 */ /* 0x000fe20000100a00 */
[----:B------:R-:W-:-:S03]  /*2770*/  LEA.HI.X.SX32 R17, R4, c[0x0][0x164], 0x1, P1 ;  /* 0x0000590004117a11 */ /* 0x000fc600008f0eff */
[----:B------:R-:W-:Y:S01]  /*2780*/  STL [R1+0x18b4], R10 ;  /* 0x0018b40a01007387 */ /* 0x000fe20000100800 */
[----:B------:R-:W-:-:S03]  /*2790*/  LEA.HI.X.SX32 R15, R0, c[0x0][0x164], 0x1, P0 ;  /* 0x00005900000f7a11 */ /* 0x000fc600000f0eff */
[----:B------:R-:W-:Y:S04]  /*27a0*/  STL [R1+0x8d0], R11 ;  /* 0x0008d00b01007387 */ /* 0x000fe80000100800 */
[----:B------:R-:W-:Y:S01]  /*27b0*/  STL [R1+0x8d8], R2 ;  /* 0x0008d80201007387 */ /* 0x000fe20000100800 */
[----:B------:R-:W-:-:S03]  /*27c0*/  IMAD.WIDE R6, R8, 0x2, R16 ;  /* 0x0000000208067825 */ /* 0x000fc600078e0210 */
[----:B------:R0:W-:Y:S01]  /*27d0*/  STL [R1+0x8d4], R3 ;  /* 0x0008d40301007387 */ /* 0x0001e20000100800 */
[----:B------:R-:W-:-:S03]  /*27e0*/  IMAD R0, R12, 0x7e, RZ ;  /* 0x0000007e0c007824 */ /* 0x000fc600078e02ff */
[----:B------:R-:W-:Y:S01]  /*27f0*/  STL.64 [R1+0x1f8], R18 ;  /* 0x0001f81201007387 */ /* 0x000fe20000100a00 */
[----:B------:R-:W-:-:S04]  /*2800*/  IMAD.WIDE R4, R8, 0x2, R14 ;  /* 0x0000000208047825 */ /* 0x000fc800078e020e */
[----:B0-----:R-:W-:Y:S01]  /*2810*/  IMAD.WIDE R2, R8, 0x2, R18 ;  /* 0x0000000208027825 */ /* 0x001fe200078e0212 */
[----:B------:R-:W-:Y:S04]  /*2820*/  STL.64 [R1+0x208], R14 ;  /* 0x0002080e01007387 */ /* 0x000fe80000100a00 */
[----:B------:R-:W-:Y:S04]  /*2830*/  STL.64 [R1+0x200], R16 ;  /* 0x0002001001007387 */ /* 0x000fe80000100a00 */
[----:B------:R-:W-:Y:S04]  /*2840*/  STL [R1+0x8e0], R2 ;  /* 0x0008e00201007387 */ /* 0x000fe80000100800 */
[----:B------:R0:W-:Y:S04]  /*2850*/  STL [R1+0x8dc], R3 ;  /* 0x0008dc0301007387 */ /* 0x0001e80000100800 */
[----:B------:R-:W-:Y:S04]  /*2860*/  STL [R1+0x18b0], R6 ;  /* 0x0018b00601007387 */ /* 0x000fe80000100800 */
[----:B------:R1:W-:Y:S01]  /*2870*/  STL [R1+0x1898], R7 ;  /* 0x0018980701007387 */ /* 0x0003e20000100800 */
[----:B0-----:R-:W-:-:S03]  /*2880*/  IMAD.WIDE R2, R0, 0x2, R20 ;  /* 0x0000000200027825 */ /* 0x001fc600078e0214 */
[----:B------:R-:W-:Y:S04]  /*2890*/  STL [R1+0x18ac], R4 ;  /* 0x0018ac0401007387 */ /* 0x000fe80000100800 */
[----:B------:R0:W-:Y:S01]  /*28a0*/  STL [R1+0x18a4], R5 ;  /* 0x0018a40501007387 */ /* 0x0001e20000100800 */
[----:B-1----:R-:W-:-:S03]  /*28b0*/  IMAD.WIDE R6, R0, 0x2, R16 ;  /* 0x0000000200067825 */ /* 0x002fc600078e0210 */
[----:B------:R-:W-:Y:S01]  /*28c0*/  STL [R1+0x18a8], R2 ;  /* 0x0018a80201007387 */ /* 0x000fe20000100800 */
[----:B------:R-:W-:Y:S02]  /*28d0*/  IMAD R8, R12, 0x7d, RZ ;  /* 0x0000007d0c087824 */ /* 0x000fe400078e02ff */
[C---:B0-----:R-:W-:Y:S01]  /*28e0*/  IMAD.WIDE R4, R0.reuse, 0x2, R18 ;  /* 0x0000000200047825 */ /* 0x041fe200078e0212 */
[----:B------:R0:W-:Y:S04]  /*28f0*/  STL [R1+0x189c], R3 ;  /* 0x00189c0301007387 */ /* 0x0001e80000100800 */
[----:B------:R-:W-:Y:S04]  /*2900*/  STL [R1+0x18a0], R4 ;  /* 0x0018a00401007387 */ /* 0x000fe80000100800 */
[----:B------:R1:W-:Y:S01]  /*2910*/  STL [R1+0x1890], R5 ;  /* 0x0018900501007387 */ /* 0x0003e20000100800 */
[----:B0-----:R-:W-:-:S03]  /*2920*/  IMAD.WIDE R2, R0, 0x2, R14 ;  /* 0x0000000200027825 */ /* 0x001fc600078e020e */
[----:B------:R-:W-:Y:S04]  /*2930*/  STL [R1+0x1894], R6 ;  /* 0x0018940601007387 */ /* 0x000fe80000100800 */
[----:B------:R0:W-:Y:S01]  /*2940*/  STL [R1+0x1878], R7 ;  /* 0x0018780701007387 */ /* 0x0001e20000100800 */
[----:B-1----:R-:W-:-:S03]  /*2950*/  IMAD.WIDE R4, R8, 0x2, R20 ;  /* 0x0000000208047825 */ /* 0x002fc600078e0214 */
[----:B------:R-:W-:Y:S04]  /*2960*/  STL [R1+0x188c], R2 ;  /* 0x00188c0201007387 */ /* 0x000fe80000100800 */
[----:B------:R1:W-:Y:S01]  /*2970*/  STL [R1+0x1884], R3 ;  /* 0x0018840301007387 */ /* 0x0003e20000100800 */
[----:B0-----:R-:W-:-:S03]  /*2980*/  IMAD.WIDE R6, R8, 0x2, R16 ;  /* 0x0000000208067825 */ /* 0x001fc600078e0210 */
[----:B------:R-:W-:Y:S01]  /*2990*/  STL [R1+0x1888], R4 ;  /* 0x0018880401007387 */ /* 0x000fe20000100800 */
[----:B------:R-:W-:Y:S02]  /*29a0*/  IMAD R0, R12, 0x7c, RZ ;  /* 0x0000007c0c007824 */ /* 0x000fe400078e02ff */
[C---:B-1----:R-:W-:Y:S01]  /*29b0*/  IMAD.WIDE R2, R8.reuse, 0x2, R18 ;  /* 0x0000000208027825 */ /* 0x042fe200078e0212 */
        /* <DEDUP_REMOVED lines=204> */
[----:B------:R-:W-:Y:S02]  /*3680*/  IMAD R0, R12, 0x6c, RZ ;  /* 0x0000006c0c007824 */ /* 0x000fe400078e02ff */
[C---:B0-----:R-:W-:Y:S01]  /*3690*/  IMAD.WIDE R6, R8.reuse, 0x2, R16 ;  /* 0x0000000208067825 */ /* 0x041fe200078e0210 */
[----:B------:R-:W-:Y:S03]  /*36a0*/  STL [R1+0x1688], R4 ;  /* 0x0016880401007387 */ /* 0x000fe60000100800 */
        /* <DEDUP_REMOVED lines=10> */
[----:B------:R-:W-:-:S03]  /*3750*/  IMAD R8, R12, 0x6b, RZ ;  /* 0x0000006b0c087824 */ /* 0x000fc600078e02ff */
[----:B------:R-:W-:Y:S01]  /*3760*/  STL [R1+0x1668], R2 ;  /* 0x0016680201007387 */ /* 0x000fe20000100800 */
[----:B0-----:R-:W-:-:S03]  /*3770*/  IMAD.WIDE R6, R0, 0x2, R14 ;  /* 0x0000000200067825 */ /* 0x001fc600078e020e */
[----:B------:R0:W-:Y:S01]  /*3780*/  STL [R1+0x165c], R3 ;  /* 0x00165c0301007387 */ /* 0x0001e20000100800 */
[----:B-1----:R-:W-:-:S05]  /*3790*/  IMAD.WIDE R4, R0, 0x2, R18 ;  /* 0x0000000200047825 */ /* 0x002fca00078e0212 */
[----:B------:R-:W-:Y:S01]  /*37a0*/  STL [R1+0x1660], R4 ;  /* 0x0016600401007387 */ /* 0x000fe20000100800 */
[----:B0-----:R-:W-:-:S03]  /*37b0*/  IMAD.WIDE R2, R0, 0x2, R16 ;  /* 0x0000000200027825 */ /* 0x001fc600078e0210 */
        /* <DEDUP_REMOVED lines=8> */
[----:B------:R-:W-:-:S03]  /*3840*/  IMAD R0, R12, 0x6a, RZ ;  /* 0x0000006a0c007824 */ /* 0x000fc600078e02ff */
[----:B------:R1:W-:Y:S01]  /*3850*/  STL [R1+0x8f8], R5 ;  /* 0x0008f80501007387 */ /* 0x0003e20000100800 */
[----:B0-----:R-:W-:-:S03]  /*3860*/  IMAD.WIDE R6, R8, 0x2, R14 ;  /* 0x0000000208067825 */ /* 0x001fc600078e020e */
[----:B------:R-:W-:Y:S01]  /*3870*/  STL [R1+0x904], R2 ;  /* 0x0009040201007387 */ /* 0x000fe20000100800 */
[----:B-1----:R-:W-:-:S03]  /*3880*/  IMAD.WIDE R4, R8, 0x2, R16 ;  /* 0x0000000208047825 */ /* 0x002fc600078e0210 */
[----:B------:R0:W-:Y:S01]  /*3890*/  STL [R1+0x900], R3 ;  /* 0x0009000301007387 */ /* 0x0001e20000100800 */
[----:B------:R-:W-:-:S03]  /*38a0*/  IMAD.WIDE R8, R0, 0x2, R20 ;  /* 0x0000000200087825 */ /* 0x000fc600078e0214 */
[----:B------:R-:W-:Y:S04]  /*38b0*/  STL [R1+0x90c], R4 ;  /* 0x00090c0401007387 */ /* 0x000fe80000100800 */
[----:B------:R1:W-:Y:S01]  /*38c0*/  STL [R1+0x908], R5 ;  /* 0x0009080501007387 */ /* 0x0003e20000100800 */
[----:B0-----:R-:W-:-:S03]  /*38d0*/  IMAD.WIDE R2, R0, 0x2, R18 ;  /* 0x0000000200027825 */ /* 0x001fc600078e0212 */
[----:B------:R-:W-:Y:S01]  /*38e0*/  STL [R1+0x914], R6 ;  /* 0x0009140601007387 */ /* 0x000fe20000100800 */
[----:B------:R-:W-:-:S03]  /*38f0*/  IMAD R10, R12, 0x69, RZ ;  /* 0x000000690c0a7824 */ /* 0x000fc600078e02ff */
[----:B------:R0:W-:Y:S01]  /*3900*/  STL [R1+0x910], R7 ;  /* 0x0009100701007387 */ /* 0x0001e20000100800 */
[----:B-1----:R-:W-:-:S03]  /*3910*/  IMAD.WIDE R4, R0, 0x2, R16 ;  /* 0x0000000200047825 */ /* 0x002fc600078e0210 */
        /* <DEDUP_REMOVED lines=527> */
[----:B------:R-:W-:-:S03]  /*5a10*/  IMAD.SHL.U32 R0, R12, 0x40, RZ ;  /* 0x000000400c007824 */ /* 0x000fc600078e00ff */
        /* <DEDUP_REMOVED lines=810> */
[----:B------:R1:W-:Y:S04]  /*8cc0*/  STL [R1+0x15fc], R8 ;  /* 0x0015fc0801007387 */ /* 0x0003e80000100800 */
[----:B------:R-:W-:Y:S01]  /*8cd0*/  STL [R1+0x15f8], R9 ;  /* 0x0015f80901007387 */ /* 0x000fe20000100800 */
[----:B0-----:R-:W-:-:S03]  /*8ce0*/  IMAD.WIDE R6, R10, 0x2, R14 ;  /* 0x000000020a067825 */ /* 0x001fc600078e020e */
[----:B------:R-:W-:Y:S01]  /*8cf0*/  STL [R1+0x1604], R2 ;  /* 0x0016040201007387 */ /* 0x000fe20000100800 */
[----:B-1----:R-:W-:-:S03]  /*8d00*/  IMAD.SHL.U32 R8, R12, 0x2, RZ ;  /* 0x000000020c087824 */ /* 0x002fc600078e00ff */
        /* <DEDUP_REMOVED lines=11> */
[----:B------:R-:W-:-:S03]  /*8dc0*/  IMAD.WIDE R8, R8, 0x2, R14 ;  /* 0x0000000208087825 */ /* 0x000fc600078e020e */
[----:B------:R0:W-:Y:S01]  /*8dd0*/  STL [R1+0x1620], R5 ;  /* 0x0016200501007387 */ /* 0x0001e20000100800 */
[----:B-1----:R-:W-:-:S03]  /*8de0*/  IMAD.WIDE R2, R12, 0x2, R20 ;  /* 0x000000020c027825 */ /* 0x002fc600078e0214 */
[----:B------:R-:W-:Y:S04]  /*8df0*/  STL [R1+0x162c], R6 ;  /* 0x00162c0601007387 */ /* 0x000fe80000100800 */
[----:B------:R1:W-:Y:S01]  /*8e00*/  STL [R1+0x1628], R7 ;  /* 0x0016280701007387 */ /* 0x0003e20000100800 */
[----:B0-----:R-:W-:-:S03]  /*8e10*/  IMAD.WIDE R4, R12, 0x2, R18 ;  /* 0x000000020c047825 */ /* 0x001fc600078e0212 */
[----:B------:R-:W-:Y:S04]  /*8e20*/  STL [R1+0x1634], R8 ;  /* 0x0016340801007387 */ /* 0x000fe80000100800 */
[----:B------:R-:W-:Y:S01]  /*8e30*/  STL [R1+0x1630], R9 ;  /* 0x0016300901007387 */ /* 0x000fe20000100800 */
[----:B-1----:R-:W-:-:S03]  /*8e40*/  IMAD.WIDE R6, R12, 0x2, R16 ;  /* 0x000000020c067825 */ /* 0x002fc600078e0210 */
[----:B------:R-:W-:Y:S04]  /*8e50*/  STL [R1+0x163c], R2 ;  /* 0x00163c0201007387 */ /* 0x000fe80000100800 */
[----:B------:R0:W-:Y:S04]  /*8e60*/  STL [R1+0x1638], R3 ;  /* 0x0016380301007387 */ /* 0x0001e80000100800 */
[----:B------:R-:W-:Y:S04]  /*8e70*/  STL [R1+0x1644], R4 ;  /* 0x0016440401007387 */ /* 0x000fe80000100800 */
[----:B------:R-:W-:Y:S01]  /*8e80*/  STL [R1+0x1640], R5 ;  /* 0x0016400501007387 */ /* 0x000fe20000100800 */
[----:B0-----:R-:W-:-:S03]  /*8e90*/  IMAD.WIDE R2, R12, 0x2, R14 ;  /* 0x000000020c027825 */ /* 0x001fc600078e020e */
[----:B------:R-:W-:Y:S04]  /*8ea0*/  STL [R1+0x164c], R6 ;  /* 0x00164c0601007387 */ /* 0x000fe80000100800 */
[----:B------:R-:W-:Y:S04]  /*8eb0*/  STL [R1+0x1648], R7 ;  /* 0x0016480701007387 */ /* 0x000fe80000100800 */
[----:B------:R0:W-:Y:S04]  /*8ec0*/  STL [R1+0x1654], R2 ;  /* 0x0016540201007387 */ /* 0x0001e80000100800 */
[----:B------:R1:W-:Y:S04]  /*8ed0*/  STL [R1+0x1650], R3 ;  /* 0x0016500301007387 */ /* 0x0003e80000100800 */
[----:B------:R3:W-:Y:S04]  /*8ee0*/  STL [R1+0x8cc], RZ ;  /* 0x0008ccff01007387 */ /* 0x0007e80000100800 */
        /* <DEDUP_REMOVED lines=10> */
[----:B------:R-:W4:Y:S04]  /*8f90*/  S2R R17, SR_TID.X ;  /* 0x0000000000117919 */ /* 0x000f280000002100 */
        /* <DEDUP_REMOVED lines=20> */
[----:B------:R3:W-:Y:S01]  /*90e0*/  STL [R1+0x2b8], RZ ;  /* 0x0002b8ff01007387 */ /* 0x0007e20000100800 */
[----:B----4-:R-:W-:-:S03]  /*90f0*/  LOP3.LUT R17, R17, 0x3f, RZ, 0xc0, !PT ;  /* 0x0000003f11117812 */ /* 0x010fc600078ec0ff */
[----:B------:R3:W-:Y:S04]  /*9100*/  STL [R1+0x2bc], RZ ;  /* 0x0002bcff01007387 */ /* 0x0007e80000100800 */
[----:B------:R3:W-:Y:S04]  /*9110*/  STL [R1+0x270], RZ ;  /* 0x000270ff01007387 */ /* 0x0007e80000100800 */
[----:B------:R3:W-:Y:S04]  /*9120*/  STL [R1+0x274], RZ ;  /* 0x000274ff01007387 */ /* 0x0007e80000100800 */
[----:B------:R3:W-:Y:S04]  /*9130*/  STL [R1+0x278], RZ ;  /* 0x000278ff01007387 */ /* 0x0007e80000100800 */
[----:B------:R3:W-:Y:S01]  /*9140*/  STL [R1+0x27c], RZ ;  /* 0x00027cff01007387 */ /* 0x0007e20000100800 */
[----:B0-----:R-:W-:-:S03]  /*9150*/  IMAD.SHL.U32 R2, R17, 0x2, RZ ;  /* 0x0000000211027824 */ /* 0x001fc600078e00ff */
[----:B------:R3:W-:Y:S04]  /*9160*/  STL [R1+0x290], RZ ;  /* 0x000290ff01007387 */ /* 0x0007e80000100800 */
[----:B------:R3:W-:Y:S04]  /*9170*/  STL [R1+0x294], RZ ;  /* 0x000294ff01007387 */ /* 0x0007e80000100800 */
[----:B------:R3:W-:Y:S04]  /*9180*/  STL [R1+0x298], RZ ;  /* 0x000298ff01007387 */ /* 0x0007e80000100800 */
[----:B------:R3:W-:Y:S04]  /*9190*/  STL [R1+0x29c], RZ ;  /* 0x00029cff01007387 */ /* 0x0007e80000100800 */
[----:B------:R-:W4:Y:S04]  /*91a0*/  LDL R17, [R1+0x7e8] ;  /* 0x0007e80001117983 */ /* 0x000f280000100800 */
        /* <DEDUP_REMOVED lines=14> */
[----:B------:R-:W-:-:S03]  /*9290*/  LOP3.LUT R4, R2, 0x20, RZ, 0x3c, !PT ;  /* 0x0000002002047812 */ /* 0x000fc600078e3cff */
[----:B------:R3:W-:Y:S01]  /*92a0*/  STL [R1+0x288], RZ ;  /* 0x000288ff01007387 */ /* 0x0007e20000100800 */
[----:B------:R-:W-:-:S03]  /*92b0*/  LOP3.LUT R4, R2, 0x50, RZ, 0x3c, !PT ;  /* 0x0000005002047812 */ /* 0x000fc600078e3cff */
        /* <DEDUP_REMOVED lines=9> */
[----:B------:R-:W-:Y:S01]  /*9350*/  IMAD.SHL.U32 R12, R12, 0x80, RZ ;  /* 0x000000800c0c7824 */ /* 0x000fe200078e00ff */
[----:B------:R-:W-:-:S02]  /*9360*/  ULDC UR4, c[0x0][0x18c] ;  /* 0x0000630000047ab9 */ /* 0x000fc40000000800 */
[----:B------:R-:W-:Y:S02]  /*9370*/  USHF.R.S32.HI UR5, URZ, 0x1f, UR6 ;  /* 0x0000001f3f057899 */ /* 0x000fe40008011406 */
[----:B------:R-:W-:Y:S01]  /*9380*/  USHF.L.U32 UR4, UR4, 0x7, URZ ;  /* 0x0000000704047899 */ /* 0x000fe2000800063f */
[----:B------:R-:W-:Y:S01]  /*9390*/  SHF.R.S32.HI R0, RZ, 0x1f, R12 ;  /* 0x0000001fff007819 */ /* 0x000fe2000001140c */
[----:B------:R-:W-:Y:S01]  /*93a0*/  ULEA.HI UR5, UR5, UR6, URZ, 0x7 ;  /* 0x0000000605057291 */ /* 0x000fe2000f8f383f */
[C---:B------:R-:W-:Y:S01]  /*93b0*/  LOP3.LUT R5, R2.reuse, 0x10, RZ, 0x3c, !PT ;  /* 0x0000001002057812 */ /* 0x040fe200078e3cff */
[----:B------:R-:W-:Y:S01]  /*93c0*/  USHF.R.S32.HI UR6, URZ, 0x1f, UR4 ;  /* 0x0000001f3f067899 */ /* 0x000fe20008011404 */
[----:B-1----:R-:W-:Y:S01]  /*93d0*/  LOP3.LUT R3, R2, 0x30, RZ, 0x3c, !PT ;  /* 0x0000003002037812 */ /* 0x002fe200078e3cff */
[----:B------:R-:W-:Y:S01]  /*93e0*/  IMAD.SHL.U32 R28, R12, 0x2, RZ ;  /* 0x000000020c1c7824 */ /* 0x000fe200078e00ff */
[C---:B------:R-:W-:Y:S02]  /*93f0*/  LOP3.LUT R5, R2.reuse, 0x40, RZ, 0x3c, !PT ;  /* 0x0000004002057812 */ /* 0x040fe400078e3cff */
[----:B------:R-:W-:-:S02]  /*9400*/  LOP3.LUT R3, R2, 0x60, RZ, 0x3c, !PT ;  /* 0x0000006002037812 */ /* 0x000fc400078e3cff */
[----:B------:R-:W-:Y:S02]  /*9410*/  SHF.L.U64.HI R0, R12, 0x1, R0 ;  /* 0x000000010c007819 */ /* 0x000fe40000010200 */
[----:B------:R-:W-:Y:S02]  /*9420*/  LOP3.LUT R5, R2, 0x70, RZ, 0x3c, !PT ;  /* 0x0000007002057812 */ /* 0x000fe400078e3cff */
[----:B--2---:R-:W-:Y:S01]  /*9430*/  LOP3.LUT R3, R29, 0x40, RZ, 0x3c, !PT ;  /* 0x000000401d037812 */ /* 0x004fe200078e3cff */
[----:B------:R-:W-:Y:S02]  /*9440*/  USHF.L.U32 UR10, UR4, 0x1, URZ ;  /* 0x00000001040a7899 */ /* 0x000fe4000800063f */
[----:B------:R-:W-:Y:S02]  /*9450*/  USHF.R.S32.HI UR5, URZ, 0x7, UR5 ;  /* 0x000000073f057899 */ /* 0x000fe40008011405 */
[----:B------:R-:W-:Y:S01]  /*9460*/  USHF.L.U64.HI UR6, UR4, 0x1, UR6 ;  /* 0x0000000104067899 */ /* 0x000fe20008010206 */
[----:B----4-:R-:W-:-:S05]  /*9470*/  LOP3.LUT R4, R17, 0x40, RZ, 0x3c, !PT ;  /* 0x0000004011047812 */ /* 0x010fca00078e3cff */
[----:B------:R3:W-:Y:S04]  /*9480*/  STL [R1+0x19e0], R4 ;  /* 0x0019e00401007387 */ /* 0x0007e80000100800 */
.L_x_2:
[----:B0--3--:R-:W2:Y:S04]  /*9490*/  LDL.64 R4, [R1+0x208] ;  /* 0x0002080001047983 */ /* 0x009ea80000100a00 */
[----:B------:R-:W-:Y:S04]  /*94a0*/  STL [R1+0x25f0], R15 ;  /* 0x0025f00f01007387 */ /* 0x000fe80000100800 */
        /* <DEDUP_REMOVED lines=239> */
[----:B-----5:R-:W-:Y:S04]  /*a3a0*/  STL [R1+0x25ec], R27 ;  /* 0x0025ec1b01007387 */ /* 0x020fe80000100800 */
        /* <DEDUP_REMOVED lines=203> */
[----:B------:R0:W-:Y:S04]  /*b060*/  STL [R1+0x2cdc], R27 ;  /* 0x002cdc1b01007387 */ /* 0x0001e80000100800 */
        /* <DEDUP_REMOVED lines=24> */
[----:B------:R-:W3:Y:S01]  /*b1f0*/  LDL.LU R28, [R1+0x8cc] ;  /* 0x0008cc00011c7983 */ /* 0x000ee20000300800 */
[----:B------:R-:W-:Y:S01]  /*b200*/  IMAD.MOV.U32 R13, RZ, RZ, c[0x0][0x180] ;  /* 0x00006000ff0d7624 */ /* 0x000fe200078e00ff */
[----:B0-----:R-:W-:-:S02]  /*b210*/  PRMT R27, RZ, 0x7610, R27 ;  /* 0x00007610ff1b7816 */ /* 0x001fc4000000001b */
[----:B------:R-:W-:Y:S01]  /*b220*/  STL [R1+0x1c78], R0 ;  /* 0x001c780001007387 */ /* 0x000fe20000100800 */
[----:B------:R-:W-:Y:S01]  /*b230*/  PRMT R15, RZ, 0x7610, R15 ;  /* 0x00007610ff0f7816 */ /* 0x000fe2000000000f */
[----:B---3--:R-:W-:Y:S02]  /*b240*/  IMAD R13, R28, -0x80, R13 ;  /* 0xffffff801c0d7824 */ /* 0x008fe400078e020d */
[----:B------:R-:W-:Y:S03]  /*b250*/  STL [R1+0x242c], R28 ;  /* 0x00242c1c01007387 */ /* 0x000fe60000100800 */
[C---:B------:R-:W-:Y:S01]  /*b260*/  ISETP.GT.AND P0, PT, R13.reuse, RZ, PT ;  /* 0x000000ff0d00720c */ /* 0x040fe20003f04270 */
[----:B------:R-:W-:Y:S01]  /*b270*/  STL [R1+0x24b8], R28 ;  /* 0x0024b81c01007387 */ /* 0x000fe20000100800 */
[----:B------:R-:W-:-:S11]  /*b280*/  ISETP.GT.AND P1, PT, R13, 0x1, PT ;  /* 0x000000010d00780c */ /* 0x000fd60003f24270 */
[----:B--2---:R-:W2:Y:S04]  /*b290*/  @P0 LDG.E.U16 R27, [R4.64] ;  /* 0x00000008041b0981 */ /* 0x004ea8000c1e1500 */
[----:B--2---:R0:W-:Y:S04]  /*b2a0*/  STL [R1+0x8b8], R27 ;  /* 0x0008b81b01007387 */ /* 0x0041e80000100800 */
[----:B0-----:R-:W2:Y:S04]  /*b2b0*/  LDL.LU R27, [R1+0x2cdc] ;  /* 0x002cdc00011b7983 */ /* 0x001ea80000300800 */
[----:B------:R-:W3:Y:S01]  /*b2c0*/  LDL.64 R4, [R1+0x200] ;  /* 0x0002000001047983 */ /* 0x000ee20000100a00 */
[----:B--2---:R-:W-:-:S03]  /*b2d0*/  PRMT R27, RZ, 0x7610, R27 ;  /* 0x00007610ff1b7816 */ /* 0x004fc6000000001b */
[----:B---3--:R-:W2:Y:S04]  /*b2e0*/  @P0 LDG.E.U16 R15, [R4.64] ;  /* 0x00000008040f0981 */ /* 0x008ea8000c1e1500 */
        /* <DEDUP_REMOVED lines=12> */
[----:B------:R-:W3:Y:S04]  /*b3b0*/  LDL R4, [R1+0x1650] ;  /* 0x0016500001047983 */ /* 0x000ee80000100800 */
[----:B------:R-:W3:Y:S01]  /*b3c0*/  LDL R5, [R1+0x1654] ;  /* 0x0016540001057983 */ /* 0x000ee20000100800 */
[----:B------:R-:W-:-:S02]  /*b3d0*/  ISETP.GT.AND P0, PT, R13, 0x2, PT ;  /* 0x000000020d00780c */ /* 0x000fc40003f04270 */
[----:B--2---:R-:W-:Y:S02]  /*b3e0*/  PRMT R15, RZ, 0x7610, R15 ;  /* 0x00007610ff0f7816 */ /* 0x004fe4000000000f */
[----:B---3--:R-:W-:-:S04]  /*b3f0*/  @P1 LOP3.LUT R5, R5, R4, RZ, 0x3c, !PT ;  /* 0x0000000405051212 */ /* 0x008fc800078e3cff */
[----:B------:R-:W-:-:S04]  /*b400*/  @P1 LOP3.LUT R4, R5, R4, RZ, 0x3c, !PT ;  /* 0x0000000405041212 */ /* 0x000fc800078e3cff */
[----:B------:R-:W-:-:S05]  /*b410*/  @P1 LOP3.LUT R5, R5, R4, RZ, 0x3c, !PT ;  /* 0x0000000405051212 */ /* 0x000fca00078e3cff */
[----:B------:R-:W2:Y:S04]  /*b420*/  @P1 LDG.E.U16 R27, [R4.64] ;  /* 0x00000008041b1981 */ /* 0x000ea8000c1e1500 */
[----:B--2---:R0:W-:Y:S04]  /*b430*/  STL [R1+0x8a8], R27 ;  /* 0x0008a81b01007387 */ /* 0x0041e80000100800 */
[----:B0-----:R-:W2:Y:S04]  /*b440*/  LDL.LU R27, [R1+0x2ccc] ;  /* 0x002ccc00011b7983 */ /* 0x001ea80000300800 */
[----:B------:R-:W3:Y:S04]  /*b450*/  LDL R4, [R1+0x1648] ;  /* 0x0016480001047983 */ /* 0x000ee80000100800 */
[----:B------:R-:W3:Y:S01]  /*b460*/  LDL R5, [R1+0x164c] ;  /* 0x00164c0001057983 */ /* 0x000ee20000100800 */
[----:B--2---:R-:W-:-:S02]  /*b470*/  PRMT R27, RZ, 0x7610, R27 ;  /* 0x00007610ff1b7816 */ /* 0x004fc4000000001b */
        /* <DEDUP_REMOVED lines=766> */
[----:B------:R-:W-:-:S02]  /*e460*/  PRMT R29, RZ, 0x7610, R29 ;  /* 0x00007610ff1d7816 */ /* 0x000fc4000000001d */
[----:B------:R-:W-:Y:S02]  /*e470*/  ISETP.GT.AND P1, PT, R13, 0x17, PT ;  /* 0x000000170d00780c */ /* 0x000fe40003f24270 */
        /* <DEDUP_REMOVED lines=8> */
[----:B------:R-:W3:Y:S02]  /*e500*/  LDL R5, [R1+0x13ac] ;  /* 0x0013ac0001057983 */ /* 0x000ee40000100800 */
[----:B---3--:R-:W-:-:S04]  /*e510*/  @P0 LOP3.LUT R5, R5, R4, RZ, 0x3c, !PT ;  /* 0x0000000405050212 */ /* 0x008fc800078e3cff */
[----:B------:R-:W-:-:S04]  /*e520*/  @P0 LOP3.LUT R4, R5, R4, RZ, 0x3c, !PT ;  /* 0x0000000405040212 */ /* 0x000fc800078e3cff */
[----:B------:R-:W-:-:S05]  /*e530*/  @P0 LOP3.LUT R5, R5, R4, RZ, 0x3c, !PT ;  /* 0x0000000405050212 */ /* 0x000fca00078e3cff */
[----:B------:R-:W3:Y:S04]  /*e540*/  @P0 LDG.E.U16 R15, [R4.64] ;  /* 0x00000008040f0981 */ /* 0x000ee8000c1e1500 */
[----:B---3--:R0:W-:Y:S04]  /*e550*/  STL [R1+0x740], R15 ;  /* 0x0007400f01007387 */ /* 0x0081e80000100800 */
[----:B0-----:R-:W3:Y:S04]  /*e560*/  LDL.LU R15, [R1+0x2b78] ;  /* 0x002b7800010f7983 */ /* 0x001ee80000300800 */
[----:B------:R-:W4:Y:S04]  /*e570*/  LDL R4, [R1+0x13a0] ;  /* 0x0013a00001047983 */ /* 0x000f280000100800 */
[----:B------:R-:W4:Y:S01]  /*e580*/  LDL R5, [R1+0x13a4] ;  /* 0x0013a40001057983 */ /* 0x000f220000100800 */
[----:B---3--:R-:W-:-:S02]  /*e590*/  PRMT R15, RZ, 0x7610, R15 ;  /* 0x00007610ff0f7816 */ /* 0x008fc4000000000f */
[----:B----4-:R-:W-:-:S04]  /*e5a0*/  @P0 LOP3.LUT R5, R5, R4, RZ, 0x3c, !PT ;  /* 0x0000000405050212 */ /* 0x010fc800078e3cff */
[----:B------:R-:W-:-:S04]  /*e5b0*/  @P0 LOP3.LUT R4, R5, R4, RZ, 0x3c, !PT ;  /* 0x0000000405040212 */ /* 0x000fc800078e3cff */
[----:B------:R-:W-:-:S05]  /*e5c0*/  @P0 LOP3.LUT R5, R5, R4, RZ, 0x3c, !PT ;  /* 0x0000000405050212 */ /* 0x000fca00078e3cff */
[----:B------:R0:W3:Y:S04]  /*e5d0*/  @P0 LDG.E.U16 R29, [R4.64] ;  /* 0x00000008041d0981 */ /* 0x0000e8000c1e1500 */
[----:B0-----:R-:W4:Y:S04]  /*e5e0*/  LDL R4, [R1+0x1398] ;  /* 0x0013980001047983 */ /* 0x001f280000100800 */
[----:B------:R-:W4:Y:S01]  /*e5f0*/  LDL R5, [R1+0x139c] ;  /* 0x00139c0001057983 */ /* 0x000f220000100800 */
[----:B--2---:R-:W-:-:S03]  /*e600*/  PRMT R27, RZ, 0x7610, R27 ;  /* 0x00007610ff1b7816 */ /* 0x004fc6000000001b */
[----:B---3--:R-:W-:Y:S01]  /*e610*/  STL [R1+0x24c0], R29 ;  /* 0x0024c01d01007387 */ /* 0x008fe20000100800 */
[----:B----4-:R-:W-:-:S04]  /*e620*/  @P0 LOP3.LUT R5, R5, R4, RZ, 0x3c, !PT ;  /* 0x0000000405050212 */ /* 0x010fc800078e3cff */
        /* <DEDUP_REMOVED lines=562> */
[----:B--2---:R-:W-:-:S02]  /*10950*/  PRMT R27, RZ, 0x7610, R27 ;  /* 0x00007610ff1b7816 */ /* 0x004fc4000000001b */
[----:B------:R-:W-:Y:S02]  /*10960*/  ISETP.GT.AND P1, PT, R13, 0x27, PT ;  /* 0x000000270d00780c */ /* 0x000fe40003f24270 */
[----:B----4-:R-:W-:-:S04]  /*10970*/  @P0 LOP3.LUT R5, R5, R4, RZ, 0x3c, !PT ;  /* 0x0000000405050212 */ /* 0x010fc800078e3cff */
[----:B------:R-:W-:-:S04]  /*10980*/  @P0 LOP3.LUT R4, R5, R4, RZ, 0x3c, !PT ;  /* 0x0000000405040212 */ /* 0x000fc800078e3cff */
[----:B------:R-:W-:-:S05]  /*10990*/  @P0 LOP3.LUT R5, R5, R4, RZ, 0x3c, !PT ;  /* 0x0000000405050212 */ /* 0x000fca00078e3cff */
[----:B------:R0:W2:Y:S04]  /*109a0*/  @P0 LDG.E.U16 R28, [R4.64] ;  /* 0x00000008041c0981 */ /* 0x0000a8000c1e1500 */
[----:B0-----:R-:W4:Y:S04]  /*109b0*/  LDL R4, [R1+0x11a8] ;  /* 0x0011a80001047983 */ /* 0x001f280000100800 */
[----:B------:R-:W4:Y:S01]  /*109c0*/  LDL R5, [R1+0x11ac] ;  /* 0x0011ac0001057983 */ /* 0x000f220000100800 */
[----:B---3--:R-:W-:-:S03]  /*109d0*/  PRMT R15, RZ, 0x7610, R15 ;  /* 0x00007610ff0f7816 */ /* 0x008fc6000000000f */
[----:B--2---:R-:W-:Y:S01]  /*109e0*/  STL [R1+0x24c4], R28 ;  /* 0x0024c41c01007387 */ /* 0x004fe20000100800 */
        /* <DEDUP_REMOVED lines=33> */
[----:B0-----:R-:W2:Y:S01]  /*10c00*/  LDL.LU R15, [R1+0x2a74] ;  /* 0x002a7400010f7983 */ /* 0x001ea20000300800 */
[----:B------:R-:W3:Y:S02]  /*10c10*/  LDL R4, [R1+0x1188] ;  /* 0x0011880001047983 */ /* 0x000ee40000100800 */
[----:B------:R-:W3:Y:S01]  /*10c20*/  LDL R5, [R1+0x118c] ;  /* 0x00118c0001057983 */ /* 0x000ee20000100800 */
[----:B--2---:R-:W-:-:S02]  /*10c30*/  PRMT R15, RZ, 0x7610, R15 ;  /* 0x00007610ff0f7816 */ /* 0x004fc4000000000f */
        /* <DEDUP_REMOVED lines=2006> */
[----:B------:R-:W3:Y:S02]  /*189a0*/  LDL R5, [R1+0xac4] ;  /* 0x000ac40001057983 */ /* 0x000ee40000100800 */
[----:B---3--:R-:W-:-:S04]  /*189b0*/  @P1 LOP3.LUT R5, R5, R4, RZ, 0x3c, !PT ;  /* 0x0000000405051212 */ /* 0x008fc800078e3cff */
[----:B------:R-:W-:-:S04]  /*189c0*/  @P1 LOP3.LUT R4, R5, R4, RZ, 0x3c, !PT ;  /* 0x0000000405041212 */ /* 0x000fc800078e3cff */
[----:B------:R-:W-:-:S05]  /*189d0*/  @P1 LOP3.LUT R5, R5, R4, RZ, 0x3c, !PT ;  /* 0x0000000405051212 */ /* 0x000fca00078e3cff */
[----:B------:R-:W3:Y:S04]  /*189e0*/  @P1 LDG.E.U16 R15, [R4.64] ;  /* 0x00000008040f1981 */ /* 0x000ee8000c1e1500 */
[----:B---3--:R0:W-:Y:S04]  /*189f0*/  STL [R1+0x1ac], R15 ;  /* 0x0001ac0f01007387 */ /* 0x0081e80000100800 */
[----:B0-----:R-:W3:Y:S01]  /*18a00*/  LDL.LU R15, [R1+0x270c] ;  /* 0x00270c00010f7983 */ /* 0x001ee20000300800 */
[----:B------:R-:W4:Y:S02]  /*18a10*/  LDL R4, [R1+0xab8] ;  /* 0x000ab80001047983 */ /* 0x000f240000100800 */
[----:B------:R-:W4:Y:S01]  /*18a20*/  LDL R5, [R1+0xabc] ;  /* 0x000abc0001057983 */ /* 0x000f220000100800 */
[----:B--2---:R-:W-:-:S02]  /*18a30*/  PRMT R27, RZ, 0x7610, R27 ;  /* 0x00007610ff1b7816 */ /* 0x004fc4000000001b */
[----:B----4-:R-:W-:-:S04]  /*18a40*/  @P1 LOP3.LUT R5, R5, R4, RZ, 0x3c, !PT ;  /* 0x0000000405051212 */ /* 0x010fc800078e3cff */
[----:B------:R-:W-:-:S04]  /*18a50*/  @P1 LOP3.LUT R4, R5, R4, RZ, 0x3c, !PT ;  /* 0x0000000405041212 */ /* 0x000fc800078e3cff */
[----:B------:R-:W-:-:S05]  /*18a60*/  @P1 LOP3.LUT R5, R5, R4, RZ, 0x3c, !PT ;  /* 0x0000000405051212 */ /* 0x000fca00078e3cff */
[----:B------:R0:W2:Y:S04]  /*18a70*/  @P1 LDG.E.U16 R29, [R4.64] ;  /* 0x00000008041d1981 */ /* 0x0000a8000c1e1500 */
[----:B0-----:R-:W4:Y:S04]  /*18a80*/  LDL R4, [R1+0xab0] ;  /* 0x000ab00001047983 */ /* 0x001f280000100800 */
[----:B------:R-:W4:Y:S01]  /*18a90*/  LDL R5, [R1+0xab4] ;  /* 0x000ab40001057983 */ /* 0x000f220000100800 */
[----:B---3--:R-:W-:Y:S02]  /*18aa0*/  PRMT R15, RZ, 0x7610, R15 ;  /* 0x00007610ff0f7816 */ /* 0x008fe4000000000f */
[----:B------:R-:W-:Y:S01]  /*18ab0*/  ISETP.GT.AND P1, PT, R13, 0x5f, PT ;  /* 0x0000005f0d00780c */ /* 0x000fe20003f24270 */
[----:B--2---:R-:W-:Y:S01]  /*18ac0*/  STL [R1+0x24e8], R29 ;  /* 0x0024e81d01007387 */ /* 0x004fe20000100800 */
[----:B----4-:R-:W-:-:S04]  /*18ad0*/  @P0 LOP3.LUT R5, R5, R4, RZ, 0x3c, !PT ;  /* 0x0000000405050212 */ /* 0x010fc800078e3cff */
        /* <DEDUP_REMOVED lines=257> */
[----:B------:R-:W-:Y:S02]  /*19af0*/  ISETP.GT.AND P0, PT, R13, 0x66, PT ;  /* 0x000000660d00780c */ /* 0x000fe40003f04270 */
[----:B---3--:R-:W-:Y:S02]  /*19b00*/  PRMT R15, RZ, 0x7610, R15 ;  /* 0x00007610ff0f7816 */ /* 0x008fe4000000000f */
[----:B----4-:R-:W-:-:S04]  /*19b10*/  @P1 LOP3.LUT R5, R5, R4, RZ, 0x3c, !PT ;  /* 0x0000000405051212 */ /* 0x010fc800078e3cff */
[----:B------:R-:W-:-:S04]  /*19b20*/  @P1 LOP3.LUT R4, R5, R4, RZ, 0x3c, !PT ;  /* 0x0000000405041212 */ /* 0x000fc800078e3cff */
[----:B------:R-:W-:-:S05]  /*19b30*/  @P1 LOP3.LUT R5, R5, R4, RZ, 0x3c, !PT ;  /* 0x0000000405051212 */ /* 0x000fca00078e3cff */
[----:B------:R0:W2:Y:S04]  /*19b40*/  @P1 LDG.E.U16 R28, [R4.64] ;  /* 0x00000008041c1981 */ /* 0x0000a8000c1e1500 */
[----:B0-----:R-:W3:Y:S04]  /*19b50*/  LDL R4, [R1+0x9c8] ;  /* 0x0009c80001047983 */ /* 0x001ee80000100800 */
[----:B------:R-:W3:Y:S04]  /*19b60*/  LDL R5, [R1+0x9cc] ;  /* 0x0009cc0001057983 */ /* 0x000ee80000100800 */
[----:B--2---:R-:W-:Y:S01]  /*19b70*/  STL [R1+0x24ec], R28 ;  /* 0x0024ec1c01007387 */ /* 0x004fe20000100800 */
        /* <DEDUP_REMOVED lines=80> */
[----:B---3--:R-:W-:-:S02]  /*1a080*/  PRMT R15, RZ, 0x7610, R15 ;  /* 0x00007610ff0f7816 */ /* 0x008fc4000000000f */
[----:B----4-:R-:W-:-:S04]  /*1a090*/  @P1 LOP3.LUT R5, R5, R4, RZ, 0x3c, !PT ;  /* 0x0000000405051212 */ /* 0x010fc800078e3cff */
[----:B------:R-:W-:-:S04]  /*1a0a0*/  @P1 LOP3.LUT R4, R5, R4, RZ, 0x3c, !PT ;  /* 0x0000000405041212 */ /* 0x000fc800078e3cff */
[----:B------:R-:W-:-:S05]  /*1a0b0*/  @P1 LOP3.LUT R5, R5, R4, RZ, 0x3c, !PT ;  /* 0x0000000405051212 */ /* 0x000fca00078e3cff */
[----:B------:R-:W3:Y:S04]  /*1a0c0*/  @P1 LDG.E.U16 R15, [R4.64] ;  /* 0x00000008040f1981 */ /* 0x000ee8000c1e1500 */
[----:B---3--:R0:W-:Y:S04]  /*1a0d0*/  STL [R1+0x1cc], R15 ;  /* 0x0001cc0f01007387 */ /* 0x0081e80000100800 */
[----:B0-----:R-:W3:Y:S01]  /*1a0e0*/  LDL.LU R15, [R1+0x2674] ;  /* 0x00267400010f7983 */ /* 0x001ee20000300800 */
[----:B------:R-:W4:Y:S02]  /*1a0f0*/  LDL R4, [R1+0x978] ;  /* 0x0009780001047983 */ /* 0x000f240000100800 */
[----:B------:R-:W4:Y:S01]  /*1a100*/  LDL R5, [R1+0x97c] ;  /* 0x00097c0001057983 */ /* 0x000f220000100800 */
[----:B------:R-:W-:-:S02]  /*1a110*/  ISETP.GT.AND P0, PT, R13, 0x68, PT ;  /* 0x000000680d00780c */ /* 0x000fc40003f04270 */
[----:B---3--:R-:W-:Y:S02]  /*1a120*/  PRMT R15, RZ, 0x7610, R15 ;  /* 0x00007610ff0f7816 */ /* 0x008fe4000000000f */
        /* <DEDUP_REMOVED lines=165> */
[----:B------:R-:W-:-:S02]  /*1ab80*/  PRMT R29, RZ, 0x7610, R29 ;  /* 0x00007610ff1d7816 */ /* 0x000fc4000000001d */
[----:B----4-:R-:W-:-:S04]  /*1ab90*/  @P0 LOP3.LUT R5, R5, R4, RZ, 0x3c, !PT ;  /* 0x0000000405050212 */ /* 0x010fc800078e3cff */
[----:B------:R-:W-:-:S04]  /*1aba0*/  @P0 LOP3.LUT R4, R5, R4, RZ, 0x3c, !PT ;  /* 0x0000000405040212 */ /* 0x000fc800078e3cff */
[----:B------:R-:W-:-:S05]  /*1abb0*/  @P0 LOP3.LUT R5, R5, R4, RZ, 0x3c, !PT ;  /* 0x0000000405050212 */ /* 0x000fca00078e3cff */
[----:B------:R0:W4:Y:S04]  /*1abc0*/  @P0 LDG.E.U16 R29, [R4.64] ;  /* 0x00000008041d0981 */ /* 0x000128000c1e1500 */
[----:B0-----:R-:W2:Y:S04]  /*1abd0*/  LDL R4, [R1+0x8e8] ;  /* 0x0008e80001047983 */ /* 0x001ea80000100800 */
[----:B------:R-:W2:Y:S01]  /*1abe0*/  LDL R5, [R1+0x1660] ;  /* 0x0016600001057983 */ /* 0x000ea20000100800 */
[----:B------:R-:W-:-:S03]  /*1abf0*/  PRMT R28, RZ, 0x7610, R28 ;  /* 0x00007610ff1c7816 */ /* 0x000fc6000000001c */
[----:B----4-:R-:W-:Y:S01]  /*1ac00*/  STL [R1+0x2500], R29 ;  /* 0x0025001d01007387 */ /* 0x010fe20000100800 */
[----:B--2---:R-:W-:-:S04]  /*1ac10*/  @P0 LOP3.LUT R5, R5, R4, RZ, 0x3c, !PT ;  /* 0x0000000405050212 */ /* 0x004fc800078e3cff */
        /* <DEDUP_REMOVED lines=155> */
[----:B------:R-:W-:Y:S02]  /*1b5d0*/  ISETP.GT.AND P1, PT, R13, 0x71, PT ;  /* 0x000000710d00780c */ /* 0x000fe40003f24270 */
[----:B----4-:R-:W-:-:S04]  /*1b5e0*/  @P0 LOP3.LUT R5, R5, R4, RZ, 0x3c, !PT ;  /* 0x0000000405050212 */ /* 0x010fc800078e3cff */
[----:B------:R-:W-:-:S04]  /*1b5f0*/  @P0 LOP3.LUT R4, R5, R4, RZ, 0x3c, !PT ;  /* 0x0000000405040212 */ /* 0x000fc800078e3cff */
[----:B------:R-:W-:-:S05]  /*1b600*/  @P0 LOP3.LUT R5, R5, R4, RZ, 0x3c, !PT ;  /* 0x0000000405050212 */ /* 0x000fca00078e3cff */
[----:B------:R-:W4:Y:S04]  /*1b610*/  @P0 LDG.E.U16 R26, [R4.64] ;  /* 0x00000008041a0981 */ /* 0x000f28000c1e1500 */
[----:B----4-:R0:W-:Y:S04]  /*1b620*/  STL [R1+0x78], R26 ;  /* 0x0000781a01007387 */ /* 0x0101e80000100800 */
[----:B0-----:R-:W4:Y:S01]  /*1b630*/  LDL.LU R26, [R1+0x25e8] ;  /* 0x0025e800011a7983 */ /* 0x001f220000300800 */
[----:B------:R-:W2:Y:S02]  /*1b640*/  LDL R4, [R1+0x16e4] ;  /* 0x0016e40001047983 */ /* 0x000ea40000100800 */
[----:B------:R-:W2:Y:S01]  /*1b650*/  LDL R5, [R1+0x16ec] ;  /* 0x0016ec0001057983 */ /* 0x000ea20000100800 */
[----:B------:R-:W-:-:S02]  /*1b660*/  PRMT R25, RZ, 0x7610, R25 ;  /* 0x00007610ff197816 */ /* 0x000fc40000000019 */
[----:B--2---:R-:W-:-:S04]  /*1b670*/  @P1 LOP3.LUT R5, R5, R4, RZ, 0x3c, !PT ;  /* 0x0000000405051212 */ /* 0x004fc800078e3cff */
[----:B------:R-:W-:-:S04]  /*1b680*/  @P1 LOP3.LUT R4, R5, R4, RZ, 0x3c, !PT ;  /* 0x0000000405041212 */ /* 0x000fc800078e3cff */
[----:B------:R-:W-:-:S05]  /*1b690*/  @P1 LOP3.LUT R5, R5, R4, RZ, 0x3c, !PT ;  /* 0x0000000405051212 */ /* 0x000fca00078e3cff */
[----:B------:R-:W2:Y:S04]  /*1b6a0*/  @P1 LDG.E.U16 R25, [R4.64] ;  /* 0x0000000804191981 */ /* 0x000ea8000c1e1500 */
[----:B--2---:R0:W-:Y:S04]  /*1b6b0*/  STL [R1+0x74], R25 ;  /* 0x0000741901007387 */ /* 0x0041e80000100800 */
[----:B0-----:R-:W2:Y:S01]  /*1b6c0*/  LDL.LU R25, [R1+0x25e4] ;  /* 0x0025e40001197983 */ /* 0x001ea20000300800 */
        /* <DEDUP_REMOVED lines=21> */
[----:B------:R-:W-:Y:S02]  /*1b820*/  ISETP.GT.AND P0, PT, R13, 0x72, PT ;  /* 0x000000720d00780c */ /* 0x000fe40003f04270 */
        /* <DEDUP_REMOVED lines=30> */
[----:B------:R0:W2:Y:S04]  /*1ba10*/  @P0 LDG.E.U16 R29, [R4.64] ;  /* 0x00000008041d0981 */ /* 0x0000a8000c1e1500 */
[----:B0-----:R-:W3:Y:S04]  /*1ba20*/  LDL R4, [R1+0x171c] ;  /* 0x00171c0001047983 */ /* 0x001ee80000100800 */
[----:B------:R-:W3:Y:S01]  /*1ba30*/  LDL R5, [R1+0x1728] ;  /* 0x0017280001057983 */ /* 0x000ee20000100800 */
[----:B------:R-:W-:-:S03]  /*1ba40*/  PRMT R28, RZ, 0x7610, R28 ;  /* 0x00007610ff1c7816 */ /* 0x000fc6000000001c */
[----:B--2---:R0:W-:Y:S04]  /*1ba50*/  STL [R1+0x2530], R29 ;  /* 0x0025301d01007387 */ /* 0x0041e80000100800 */
[----:B0-----:R-:W2:Y:S01]  /*1ba60*/  LDL R29, [R1+0x172c] ;  /* 0x00172c00011d7983 */ /* 0x001ea20000100800 */
[-C--:B---3--:R-:W-:Y:S02]  /*1ba70*/  @P0 LOP3.LUT R5, R5, R4.reuse, RZ, 0x3c, !PT ;  /* 0x0000000405050212 */ /* 0x088fe400078e3cff */
[----:B------:R-:W-:Y:S02]  /*1ba80*/  ISETP.GT.AND P1, PT, R13, 0x73, PT ;  /* 0x000000730d00780c */ /* 0x000fe40003f24270 */
[----:B------:R-:W-:-:S04]  /*1ba90*/  @P0 LOP3.LUT R4, R5, R4, RZ, 0x3c, !PT ;  /* 0x0000000405040212 */ /* 0x000fc800078e3cff */
[----:B------:R-:W-:-:S05]  /*1baa0*/  @P0 LOP3.LUT R5, R5, R4, RZ, 0x3c, !PT ;  /* 0x0000000405050212 */ /* 0x000fca00078e3cff */
[----:B------:R0:W3:Y:S04]  /*1bab0*/  @P0 LDG.E.U16 R28, [R4.64] ;  /* 0x00000008041c0981 */ /* 0x0000e8000c1e1500 */
[----:B0-----:R-:W4:Y:S01]  /*1bac0*/  LDL R5, [R1+0x1724] ;  /* 0x0017240001057983 */ /* 0x001f220000100800 */
[----:B------:R-:W-:Y:S01]  /*1bad0*/  PRMT R15, RZ, 0x7610, R15 ;  /* 0x00007610ff0f7816 */ /* 0x000fe2000000000f */
[----:B--2---:R-:W-:Y:S02]  /*1bae0*/  @P1 IMAD.MOV.U32 R4, RZ, RZ, R29 ;  /* 0x000000ffff041224 */ /* 0x004fe400078e001d */
[----:B---3--:R-:W-:Y:S01]  /*1baf0*/  STL [R1+0x2534], R28 ;  /* 0x0025341c01007387 */ /* 0x008fe20000100800 */
[----:B------:R-:W-:Y:S01]  /*1bb00*/  PRMT R20, RZ, 0x7610, R20 ;  /* 0x00007610ff147816 */ /* 0x000fe20000000014 */
[----:B------:R-:W2:Y:S02]  /*1bb10*/  LDL R29, [R1+0x1750] ;  /* 0x00175000011d7983 */ /* 0x000ea40000100800 */
[----:B----4-:R0:W3:Y:S04]  /*1bb20*/  @P1 LDG.E.U16 R15, [R4.64] ;  /* 0x00000008040f1981 */ /* 0x0100e8000c1e1500 */
[----:B0-----:R-:W4:Y:S04]  /*1bb30*/  LDL R4, [R1+0x1718] ;  /* 0x0017180001047983 */ /* 0x001f280000100800 */
[----:B------:R-:W4:Y:S02]  /*1bb40*/  LDL R5, [R1+0x1734] ;  /* 0x0017340001057983 */ /* 0x000f240000100800 */
[----:B----4-:R-:W-:-:S04]  /*1bb50*/  @P1 LOP3.LUT R5, R5, R4, RZ, 0x3c, !PT ;  /* 0x0000000405051212 */ /* 0x010fc800078e3cff */
[----:B------:R-:W-:-:S04]  /*1bb60*/  @P1 LOP3.LUT R4, R5, R4, RZ, 0x3c, !PT ;  /* 0x0000000405041212 */ /* 0x000fc800078e3cff */
[----:B------:R-:W-:-:S05]  /*1bb70*/  @P1 LOP3.LUT R5, R5, R4, RZ, 0x3c, !PT ;  /* 0x0000000405051212 */ /* 0x000fca00078e3cff */
[----:B------:R-:W4:Y:S04]  /*1bb80*/  @P1 LDG.E.U16 R20, [R4.64] ;  /* 0x0000000804141981 */ /* 0x000f28000c1e1500 */
[----:B---3--:R0:W-:Y:S04]  /*1bb90*/  STL [R1+0x44], R15 ;  /* 0x0000440f01007387 */ /* 0x0081e80000100800 */
[----:B0-----:R-:W3:Y:S04]  /*1bba0*/  LDL R15, [R1+0x1760] ;  /* 0x00176000010f7983 */ /* 0x001ee80000100800 */
        /* <DEDUP_REMOVED lines=17> */
[----:B------:R-:W2:Y:S01]  /*1bcc0*/  @P1 LDG.E.U16 R18, [R4.64] ;  /* 0x0000000804121981 */ /* 0x000ea2000c1e1500 */
[----:B------:R-:W-:-:S03]  /*1bcd0*/  ISETP.GT.AND P0, PT, R13, 0x74, PT ;  /* 0x000000740d00780c */ /* 0x000fc60003f04270 */
[----:B--2---:R0:W-:Y:S04]  /*1bce0*/  STL [R1+0x2c], R18 ;  /* 0x00002c1201007387 */ /* 0x0041e80000100800 */
[----:B0-----:R-:W2:Y:S01]  /*1bcf0*/  LDL.LU R18, [R1+0x25c4] ;  /* 0x0025c40001127983 */ /* 0x001ea20000300800 */
[----:B------:R-:W2:Y:S02]  /*1bd00*/  LDL R4, [R1+0x1744] ;  /* 0x0017440001047983 */ /* 0x000ea40000100800 */
[----:B------:R-:W2:Y:S01]  /*1bd10*/  LDL R5, [R1+0x174c] ;  /* 0x00174c0001057983 */ /* 0x000ea20000100800 */
[----:B------:R-:W-:Y:S02]  /*1bd20*/  PRMT R17, RZ, 0x7610, R17 ;  /* 0x00007610ff117816 */ /* 0x000fe40000000011 */
        /* <DEDUP_REMOVED lines=9> */
[----:B------:R-:W-:Y:S02]  /*1bdc0*/  PRMT R12, RZ, 0x7610, R12 ;  /* 0x00007610ff0c7816 */ /* 0x000fe4000000000c */
[----:B--2---:R-:W-:-:S04]  /*1bdd0*/  @P0 LOP3.LUT R5, R5, R4, RZ, 0x3c, !PT ;  /* 0x0000000405050212 */ /* 0x004fc800078e3cff */
[----:B------:R-:W-:-:S04]  /*1bde0*/  @P0 LOP3.LUT R4, R5, R4, RZ, 0x3c, !PT ;  /* 0x0000000405040212 */ /* 0x000fc800078e3cff */
[----:B------:R-:W-:-:S05]  /*1bdf0*/  @P0 LOP3.LUT R5, R5, R4, RZ, 0x3c, !PT ;  /* 0x0000000405050212 */ /* 0x000fca00078e3cff */
[----:B------:R3:W2:Y:S02]  /*1be00*/  @P0 LDG.E.U16 R16, [R4.64] ;  /* 0x0000000804100981 */ /* 0x0006a4000c1e1500 */
[----:B---3--:R-:W-:Y:S02]  /*1be10*/  @P0 IMAD.MOV.U32 R4, RZ, RZ, R15 ;  /* 0x000000ffff040224 */ /* 0x008fe400078e000f */
[----:B------:R-:W-:-:S05]  /*1be20*/  @P0 IMAD.MOV.U32 R5, RZ, RZ, R29 ;  /* 0x000000ffff050224 */ /* 0x000fca00078e001d */
[----:B------:R-:W3:Y:S04]  /*1be30*/  @P0 LDG.E.U16 R12, [R4.64] ;  /* 0x00000008040c0981 */ /* 0x000ee8000c1e1500 */
[----:B--2---:R0:W-:Y:S04]  /*1be40*/  STL [R1+0x20], R16 ;  /* 0x0000201001007387 */ /* 0x0041e80000100800 */
[----:B0-----:R-:W2:Y:S01]  /*1be50*/  LDL.LU R16, [R1+0x25bc] ;  /* 0x0025bc0001107983 */ /* 0x001ea20000300800 */
[----:B------:R-:W2:Y:S02]  /*1be60*/  LDL R29, [R1+0x177c] ;  /* 0x00177c00011d7983 */ /* 0x000ea40000100800 */
[----:B------:R-:W2:Y:S01]  /*1be70*/  LDL R15, [R1+0x1788] ;  /* 0x00178800010f7983 */ /* 0x000ea20000100800 */
[----:B---3--:R0:W-:Y:S04]  /*1be80*/  STL [R1+0x1c], R12 ;  /* 0x00001c0c01007387 */ /* 0x0081e80000100800 */
[----:B0-----:R-:W3:Y:S01]  /*1be90*/  LDL.LU R12, [R1+0x25b8] ;  /* 0x0025b800010c7983 */ /* 0x001ee20000300800 */
        /* <DEDUP_REMOVED lines=34> */
[----:B------:R0:W2:Y:S01]  /*1c0c0*/  @P1 LDG.E.U16 R8, [R4.64] ;  /* 0x0000000804081981 */ /* 0x0000a2000c1e1500 */
[----:B------:R-:W-:Y:S01]  /*1c0d0*/  PRMT R0, RZ, 0x7610, R0 ;  /* 0x00007610ff007816 */ /* 0x000fe20000000000 */
[----:B0-----:R-:W-:Y:S02]  /*1c0e0*/  @P1 IMAD.MOV.U32 R4, RZ, RZ, R15 ;  /* 0x000000ffff041224 */ /* 0x001fe400078e000f */
[----:B------:R-:W-:-:S05]  /*1c0f0*/  @P1 IMAD.MOV.U32 R5, RZ, RZ, R29 ;  /* 0x000000ffff051224 */ /* 0x000fca00078e001d */
[----:B------:R0:W3:Y:S04]  /*1c100*/  @P1 LDG.E.U16 R0, [R4.64] ;  /* 0x0000000804001981 */ /* 0x0000e8000c1e1500 */
[----:B--2---:R1:W-:Y:S04]  /*1c110*/  STL [R1+0xc], R8 ;  /* 0x00000c0801007387 */ /* 0x0043e80000100800 */
[----:B-1----:R-:W2:Y:S01]  /*1c120*/  LDL.LU R8, [R1+0x25a8] ;  /* 0x0025a80001087983 */ /* 0x002ea20000300800 */
[----:B0-----:R-:W2:Y:S02]  /*1c130*/  LDL R4, [R1+0x1784] ;  /* 0x0017840001047983 */ /* 0x001ea40000100800 */
[----:B------:R-:W2:Y:S01]  /*1c140*/  LDL R5, [R1+0x178c] ;  /* 0x00178c0001057983 */ /* 0x000ea20000100800 */
[----:B------:R-:W-:-:S02]  /*1c150*/  ISETP.GT.AND P0, PT, R13, 0x76, PT ;  /* 0x000000760d00780c */ /* 0x000fc40003f04270 */
[----:B------:R-:W-:Y:S01]  /*1c160*/  PRMT R7, RZ, 0x7610, R7 ;  /* 0x00007610ff077816 */ /* 0x000fe20000000007 */
[----:B------:R-:W3:Y:S04]  /*1c170*/  LDL R29, [R1+0x17d0] ;  /* 0x0017d000011d7983 */ /* 0x000ee80000100800 */
[----:B------:R-:W3:Y:S06]  /*1c180*/  LDL R15, [R1+0x17e0] ;  /* 0x0017e000010f7983 */ /* 0x000eec0000100800 */
[----:B--2---:R-:W-:-:S04]  /*1c190*/  @P0 LOP3.LUT R5, R5, R4, RZ, 0x3c, !PT ;  /* 0x0000000405050212 */ /* 0x004fc800078e3cff */
[----:B------:R-:W-:-:S04]  /*1c1a0*/  @P0 LOP3.LUT R4, R5, R4, RZ, 0x3c, !PT ;  /* 0x0000000405040212 */ /* 0x000fc800078e3cff */
[----:B------:R-:W-:-:S05]  /*1c1b0*/  @P0 LOP3.LUT R5, R5, R4, RZ, 0x3c, !PT ;  /* 0x0000000405050212 */ /* 0x000fca00078e3cff */
[----:B------:R-:W2:Y:S04]  /*1c1c0*/  @P0 LDG.E.U16 R7, [R4.64] ;  /* 0x0000000804070981 */ /* 0x000ea8000c1e1500 */
[----:B---3--:R-:W-:Y:S01]  /*1c1d0*/  STL [R1+0x24d8], R0 ;  /* 0x0024d80001007387 */ /* 0x008fe20000100800 */
[----:B------:R-:W-:-:S03]  /*1c1e0*/  ISETP.GT.AND P1, PT, R13, 0x78, PT ;  /* 0x000000780d00780c */ /* 0x000fc60003f24270 */
[----:B--2---:R0:W-:Y:S04]  /*1c1f0*/  STL [R1+0xe0], R7 ;  /* 0x0000e00701007387 */ /* 0x0041e80000100800 */
[----:B0-----:R-:W2:Y:S01]  /*1c200*/  LDL.LU R7, [R1+0x25a4] ;  /* 0x0025a40001077983 */ /* 0x001ea20000300800 */
[----:B------:R-:W3:Y:S02]  /*1c210*/  LDL R4, [R1+0x17c4] ;  /* 0x0017c40001047983 */ /* 0x000ee40000100800 */
[----:B------:R-:W3:Y:S01]  /*1c220*/  LDL R5, [R1+0x17cc] ;  /* 0x0017cc0001057983 */ /* 0x000ee20000100800 */
[----:B------:R-:W-:Y:S02]  /*1c230*/  PRMT R28, RZ, 0x7610, R28 ;  /* 0x00007610ff1c7816 */ /* 0x000fe4000000001c */
[----:B---3--:R-:W-:-:S04]  /*1c240*/  @P1 LOP3.LUT R5, R5, R4, RZ, 0x3c, !PT ;  /* 0x0000000405051212 */ /* 0x008fc800078e3cff */
[----:B------:R-:W-:-:S04]  /*1c250*/  @P1 LOP3.LUT R4, R5, R4, RZ, 0x3c, !PT ;  /* 0x0000000405041212 */ /* 0x000fc800078e3cff */
[----:B------:R-:W-:-:S05]  /*1c260*/  @P1 LOP3.LUT R5, R5, R4, RZ, 0x3c, !PT ;  /* 0x0000000405051212 */ /* 0x000fca00078e3cff */
[----:B------:R0:W3:Y:S04]  /*1c270*/  @P1 LDG.E.U16 R28, [R4.64] ;  /* 0x00000008041c1981 */ /* 0x0000e8000c1e1500 */
[----:B0-----:R-:W2:Y:S04]  /*1c280*/  LDL R4, [R1+0x17b8] ;  /* 0x0017b80001047983 */ /* 0x001ea80000100800 */
[----:B------:R-:W2:Y:S01]  /*1c290*/  LDL R5, [R1+0x17d4] ;  /* 0x0017d40001057983 */ /* 0x000ea20000100800 */
[----:B------:R-:W-:Y:S02]  /*1c2a0*/  PRMT R0, RZ, 0x7610, R0 ;  /* 0x00007610ff007816 */ /* 0x000fe40000000000 */
[----:B--2---:R-:W-:-:S04]  /*1c2b0*/  @P1 LOP3.LUT R5, R5, R4, RZ, 0x3c, !PT ;  /* 0x0000000405051212 */ /* 0x004fc800078e3cff */
[----:B------:R-:W-:-:S04]  /*1c2c0*/  @P1 LOP3.LUT R4, R5, R4, RZ, 0x3c, !PT ;  /* 0x0000000405041212 */ /* 0x000fc800078e3cff */
[----:B------:R-:W-:-:S05]  /*1c2d0*/  @P1 LOP3.LUT R5, R5, R4, RZ, 0x3c, !PT ;  /* 0x0000000405051212 */ /* 0x000fca00078e3cff */
[----:B------:R0:W2:Y:S01]  /*1c2e0*/  @P1 LDG.E.U16 R0, [R4.64] ;  /* 0x0000000804001981 */ /* 0x0000a2000c1e1500 */
[----:B------:R-:W-:-:S03]  /*1c2f0*/  PRMT R27, RZ, 0x7610, R27 ;  /* 0x00007610ff1b7816 */ /* 0x000fc6000000001b */
[----:B---3--:R1:W-:Y:S01]  /*1c300*/  STL [R1+0x2578], R28 ;  /* 0x0025781c01007387 */ /* 0x0083e20000100800 */
[----:B0-----:R-:W-:Y:S02]  /*1c310*/  @P1 IMAD.MOV.U32 R4, RZ, RZ, R15 ;  /* 0x000000ffff041224 */ /* 0x001fe400078e000f */
[----:B------:R-:W-:Y:S01]  /*1c320*/  @P1 IMAD.MOV.U32 R5, RZ, RZ, R29 ;  /* 0x000000ffff051224 */ /* 0x000fe200078e001d */
[----:B-1----:R-:W3:Y:S04]  /*1c330*/  LDL R28, [R1+0x17e8] ;  /* 0x0017e800011c7983 */ /* 0x002ee80000100800 */
[----:B------:R0:W4:Y:S04]  /*1c340*/  @P1 LDG.E.U16 R27, [R4.64] ;  /* 0x00000008041b1981 */ /* 0x000128000c1e1500 */
[----:B--2---:R-:W-:Y:S01]  /*1c350*/  STL [R1+0x257c], R0 ;  /* 0x00257c0001007387 */ /* 0x004fe20000100800 */
[----:B0-----:R-:W2:Y:S01]  /*1c360*/  LDL R5, [R1+0x17dc] ;  /* 0x0017dc0001057983 */ /* 0x001ea20000100800 */
[----:B------:R-:W-:Y:S01]  /*1c370*/  PRMT R26, RZ, 0x7610, R26 ;  /* 0x00007610ff1a7816 */ /* 0x000fe2000000001a */
[----:B------:R-:W2:Y:S01]  /*1c380*/  LDL R29, [R1+0x179c] ;  /* 0x00179c00011d7983 */ /* 0x000ea20000100800 */
[----:B------:R-:W2:Y:S01]  /*1c390*/  LDL R15, [R1+0x17a8] ;  /* 0x0017a800010f7983 */ /* 0x000ea20000100800 */
[----:B---3--:R-:W-:-:S03]  /*1c3a0*/  @P1 IMAD.MOV.U32 R4, RZ, RZ, R28 ;  /* 0x000000ffff041224 */ /* 0x008fc600078e001c */
[----:B----4-:R-:W-:Y:S01]  /*1c3b0*/  STL [R1+0x2580], R27 ;  /* 0x0025801b01007387 */ /* 0x010fe20000100800 */
[----:B------:R-:W-:Y:S01]  /*1c3c0*/  PRMT R6, RZ, 0x7610, R6 ;  /* 0x00007610ff067816 */ /* 0x000fe20000000006 */
[----:B------:R-:W3:Y:S02]  /*1c3d0*/  LDL R28, [R1+0x17ac] ;  /* 0x0017ac00011c7983 */ /* 0x000ee40000100800 */
[----:B--2---:R0:W2:Y:S04]  /*1c3e0*/  @P1 LDG.E.U16 R26, [R4.64] ;  /* 0x00000008041a1981 */ /* 0x0040a8000c1e1500 */
[----:B0-----:R-:W4:Y:S04]  /*1c3f0*/  LDL R4, [R1+0x1778] ;  /* 0x0017780001047983 */ /* 0x001f280000100800 */
[----:B------:R-:W4:Y:S02]  /*1c400*/  LDL R5, [R1+0x1794] ;  /* 0x0017940001057983 */ /* 0x000f240000100800 */
[----:B----4-:R-:W-:-:S04]  /*1c410*/  @P0 LOP3.LUT R5, R5, R4, RZ, 0x3c, !PT ;  /* 0x0000000405050212 */ /* 0x010fc800078e3cff */
[----:B------:R-:W-:-:S04]  /*1c420*/  @P0 LOP3.LUT R4, R5, R4, RZ, 0x3c, !PT ;  /* 0x0000000405040212 */ /* 0x000fc800078e3cff */
[----:B------:R-:W-:-:S05]  /*1c430*/  @P0 LOP3.LUT R5, R5, R4, RZ, 0x3c, !PT ;  /* 0x0000000405050212 */ /* 0x000fca00078e3cff */
[----:B------:R-:W4:Y:S04]  /*1c440*/  @P0 LDG.E.U16 R6, [R4.64] ;  /* 0x0000000804060981 */ /* 0x000f28000c1e1500 */
[----:B--2---:R-:W-:Y:S04]  /*1c450*/  STL [R1+0x2584], R26 ;  /* 0x0025841a01007387 */ /* 0x004fe80000100800 */
[----:B----4-:R0:W-:Y:S04]  /*1c460*/  STL [R1+0xc8], R6 ;  /* 0x0000c80601007387 */ /* 0x0101e80000100800 */
[----:B0-----:R-:W2:Y:S01]  /*1c470*/  LDL.LU R6, [R1+0x25a0] ;  /* 0x0025a00001067983 */ /* 0x001ea20000300800 */
[----:B------:R-:W4:Y:S02]  /*1c480*/  LDL R4, [R1+0x1790] ;  /* 0x0017900001047983 */ /* 0x000f240000100800 */
[----:B------:R-:W4:Y:S01]  /*1c490*/  LDL R5, [R1+0x17a0] ;  /* 0x0017a00001057983 */ /* 0x000f220000100800 */
[----:B------:R-:W-:-:S02]  /*1c4a0*/  PRMT R26, RZ, 0x7610, R26 ;  /* 0x00007610ff1a7816 */ /* 0x000fc4000000001a */
[----:B------:R-:W-:Y:S02]  /*1c4b0*/  PRMT R3, RZ, 0x7610, R3 ;  /* 0x00007610ff037816 */ /* 0x000fe40000000003 */
[----:B----4-:R-:W-:-:S04]  /*1c4c0*/  @P0 LOP3.LUT R5, R5, R4, RZ, 0x3c, !PT ;  /* 0x0000000405050212 */ /* 0x010fc800078e3cff */
[----:B------:R-:W-:-:S04]  /*1c4d0*/  @P0 LOP3.LUT R4, R5, R4, RZ, 0x3c, !PT ;  /* 0x0000000405040212 */ /* 0x000fc800078e3cff */
[----:B------:R-:W-:-:S05]  /*1c4e0*/  @P0 LOP3.LUT R5, R5, R4, RZ, 0x3c, !PT ;  /* 0x0000000405050212 */ /* 0x000fca00078e3cff */
[----:B------:R0:W4:Y:S02]  /*1c4f0*/  @P0 LDG.E.U16 R26, [R4.64] ;  /* 0x00000008041a0981 */ /* 0x000124000c1e1500 */
[----:B0-----:R-:W-:Y:S02]  /*1c500*/  @P0 IMAD.MOV.U32 R4, RZ, RZ, R15 ;  /* 0x000000ffff040224 */ /* 0x001fe400078e000f */
[----:B------:R-:W-:-:S05]  /*1c510*/  @P0 IMAD.MOV.U32 R5, RZ, RZ, R29 ;  /* 0x000000ffff050224 */ /* 0x000fca00078e001d */
[----:B------:R-:W2:Y:S04]  /*1c520*/  @P0 LDG.E.U16 R3, [R4.64] ;  /* 0x0000000804030981 */ /* 0x000ea8000c1e1500 */
[----:B----4-:R0:W-:Y:S01]  /*1c530*/  STL [R1+0xc0], R26 ;  /* 0x0000c01a01007387 */ /* 0x0101e20000100800 */
[----:B------:R-:W4:Y:S02]  /*1c540*/  LDL R29, [R1+0x17d8] ;  /* 0x0017d800011d7983 */ /* 0x000f240000100800 */
[----:B------:R-:W4:Y:S01]  /*1c550*/  LDL R15, [R1+0x17f4] ;  /* 0x0017f400010f7983 */ /* 0x000f220000100800 */
[----:B0-----:R-:W4:Y:S04]  /*1c560*/  LDL R26, [R1+0x17ec] ;  /* 0x0017ec00011a7983 */ /* 0x001f280000100800 */
[----:B--2---:R0:W-:Y:S04]  /*1c570*/  STL [R1+0xb8], R3 ;  /* 0x0000b80301007387 */ /* 0x0041e80000100800 */
[----:B0-----:R-:W2:Y:S01]  /*1c580*/  LDL.LU R3, [R1+0x259c] ;  /* 0x00259c0001037983 */ /* 0x001ea20000300800 */
[----:B------:R-:W2:Y:S01]  /*1c590*/  LDL R5, [R1+0x17a4] ;  /* 0x0017a40001057983 */ /* 0x000ea20000100800 */
[----:B------:R-:W-:-:S02]  /*1c5a0*/  ISETP.GT.AND P1, PT, R13, 0x77, PT ;  /* 0x000000770d00780c */ /* 0x000fc40003f24270 */
[----:B------:R-:W-:-:S11]  /*1c5b0*/  PRMT R27, RZ, 0x7610, R27 ;  /* 0x00007610ff1b7816 */ /* 0x000fd6000000001b */
[----:B---3--:R-:W-:Y:S01]  /*1c5c0*/  @P1 IMAD.MOV.U32 R4, RZ, RZ, R28 ;  /* 0x000000ffff041224 */ /* 0x008fe200078e001c */
[----:B------:R-:W-:Y:S01]  /*1c5d0*/  PRMT R2, RZ, 0x7610, R2 ;  /* 0x00007610ff027816 */ /* 0x000fe20000000002 */
[----:B------:R-:W3:Y:S04]  /*1c5e0*/  LDL R28, [R1+0x17f0] ;  /* 0x0017f000011c7983 */ /* 0x000ee80000100800 */
[----:B--2---:R0:W2:Y:S04]  /*1c5f0*/  @P1 LDG.E.U16 R27, [R4.64] ;  /* 0x00000008041b1981 */ /* 0x0040a8000c1e1500 */
[----:B0-----:R-:W2:Y:S04]  /*1c600*/  LDL R4, [R1+0x1798] ;  /* 0x0017980001047983 */ /* 0x001ea80000100800 */
[----:B------:R-:W2:Y:S02]  /*1c610*/  LDL R5, [R1+0x17b4] ;  /* 0x0017b40001057983 */ /* 0x000ea40000100800 */
[----:B--2---:R-:W-:-:S04]  /*1c620*/  @P1 LOP3.LUT R5, R5, R4, RZ, 0x3c, !PT ;  /* 0x0000000405051212 */ /* 0x004fc800078e3cff */
[----:B------:R-:W-:-:S04]  /*1c630*/  @P1 LOP3.LUT R4, R5, R4, RZ, 0x3c, !PT ;  /* 0x0000000405041212 */ /* 0x000fc800078e3cff */
[----:B------:R-:W-:-:S05]  /*1c640*/  @P1 LOP3.LUT R5, R5, R4, RZ, 0x3c, !PT ;  /* 0x0000000405051212 */ /* 0x000fca00078e3cff */
[----:B------:R-:W2:Y:S04]  /*1c650*/  @P1 LDG.E.U16 R2, [R4.64] ;  /* 0x0000000804021981 */ /* 0x000ea8000c1e1500 */
[----:B------:R0:W-:Y:S04]  /*1c660*/  STL [R1+0xb0], R27 ;  /* 0x0000b01b01007387 */ /* 0x0001e80000100800 */
[----:B0-----:R-:W3:Y:S01]  /*1c670*/  LDL R27, [R1+0x1800] ;  /* 0x00180000011b7983 */ /* 0x001ee20000100800 */
[----:B------:R-:W-:-:S03]  /*1c680*/  ISETP.GT.AND P0, PT, R13, 0x79, PT ;  /* 0x000000790d00780c */ /* 0x000fc60003f04270 */
[----:B--2---:R0:W-:Y:S04]  /*1c690*/  STL [R1+0xa8], R2 ;  /* 0x0000a80201007387 */ /* 0x0041e80000100800 */
[----:B0-----:R-:W2:Y:S01]  /*1c6a0*/  LDL.LU R2, [R1+0x2598] ;  /* 0x0025980001027983 */ /* 0x001ea20000300800 */
[----:B------:R-:W2:Y:S01]  /*1c6b0*/  LDL R5, [R1+0x17e4] ;  /* 0x0017e40001057983 */ /* 0x000ea20000100800 */
[----:B------:R-:W-:-:S04]  /*1c6c0*/  PRMT R25, RZ, 0x7610, R25 ;  /* 0x00007610ff197816 */ /* 0x000fc80000000019 */
[----:B----4-:R-:W-:Y:S01]  /*1c6d0*/  @P0 IMAD.MOV.U32 R4, RZ, RZ, R26 ;  /* 0x000000ffff040224 */ /* 0x010fe200078e001a */
[----:B------:R-:W-:Y:S02]  /*1c6e0*/  PRMT R24, RZ, 0x7610, R24 ;  /* 0x00007610ff187816 */ /* 0x000fe40000000018 */
[----:B------:R-:W-:Y:S01]  /*1c6f0*/  PRMT R23, RZ, 0x7610, R23 ;  /* 0x00007610ff177816 */ /* 0x000fe20000000017 */
[----:B------:R-:W4:Y:S04]  /*1c700*/  LDL R26, [R1+0x1808] ;  /* 0x00180800011a7983 */ /* 0x000f280000100800 */
[----:B--2---:R0:W2:Y:S02]  /*1c710*/  @P0 LDG.E.U16 R25, [R4.64] ;  /* 0x0000000804190981 */ /* 0x0040a4000c1e1500 */
[----:B0-----:R-:W-:-:S02]  /*1c720*/  @P0 IMAD.MOV.U32 R4, RZ, RZ, R15 ;  /* 0x000000ffff040224 */ /* 0x001fc400078e000f */
[----:B------:R-:W-:-:S05]  /*1c730*/  @P0 IMAD.MOV.U32 R5, RZ, RZ, R29 ;  /* 0x000000ffff050224 */ /* 0x000fca00078e001d */
[----:B------:R3:W4:Y:S02]  /*1c740*/  @P0 LDG.E.U16 R24, [R4.64] ;  /* 0x0000000804180981 */ /* 0x000724000c1e1500 */
[----:B---3--:R-:W-:Y:S02]  /*1c750*/  @P0 IMAD.MOV.U32 R4, RZ, RZ, R27 ;  /* 0x000000ffff040224 */ /* 0x008fe400078e001b */
[----:B------:R-:W-:-:S05]  /*1c760*/  @P0 IMAD.MOV.U32 R5, RZ, RZ, R28 ;  /* 0x000000ffff050224 */ /* 0x000fca00078e001c */
[----:B------:R0:W3:Y:S04]  /*1c770*/  @P0 LDG.E.U16 R23, [R4.64] ;  /* 0x0000000804170981 */ /* 0x0000e8000c1e1500 */
[----:B--2---:R1:W-:Y:S01]  /*1c780*/  STL [R1+0x2558], R25 ;  /* 0x0025581901007387 */ /* 0x0043e20000100800 */
[----:B------:R-:W2:Y:S02]  /*1c790*/  LDL R29, [R1+0x17b0] ;  /* 0x0017b000011d7983 */ /* 0x000ea40000100800 */
[----:B------:R-:W2:Y:S01]  /*1c7a0*/  LDL R15, [R1+0x17c0] ;  /* 0x0017c000010f7983 */ /* 0x000ea20000100800 */
[----:B----4-:R4:W-:Y:S01]  /*1c7b0*/  STL [R1+0x255c], R24 ;  /* 0x00255c1801007387 */ /* 0x0109e20000100800 */
[----:B0-----:R-:W2:Y:S01]  /*1c7c0*/  LDL R5, [R1+0x17fc] ;  /* 0x0017fc0001057983 */ /* 0x001ea20000100800 */
[----:B------:R-:W-:Y:S01]  /*1c7d0*/  PRMT R22, RZ, 0x7610, R22 ;  /* 0x00007610ff167816 */ /* 0x000fe20000000016 */
[----:B------:R-:W-:Y:S01]  /*1c7e0*/  @P0 IMAD.MOV.U32 R4, RZ, RZ, R26 ;  /* 0x000000ffff040224 */ /* 0x000fe200078e001a */
[----:B------:R-:W-:Y:S01]  /*1c7f0*/  PRMT R14, RZ, 0x7610, R14 ;  /* 0x00007610ff0e7816 */ /* 0x000fe2000000000e */
[----:B------:R-:W2:Y:S04]  /*1c800*/  LDL R28, [R1+0x17bc] ;  /* 0x0017bc00011c7983 */ /* 0x000ea80000100800 */
[----:B------:R-:W2:Y:S04]  /*1c810*/  LDL R27, [R1+0x17c8] ;  /* 0x0017c800011b7983 */ /* 0x000ea80000100800 */
[----:B-1----:R-:W2:Y:S04]  /*1c820*/  LDL R25, [R1+0x1804] ;  /* 0x0018040001197983 */ /* 0x002ea80000100800 */
[----:B----4-:R-:W4:Y:S04]  /*1c830*/  LDL R24, [R1+0x180c] ;  /* 0x00180c0001187983 */ /* 0x010f280000100800 */
[----:B---3--:R0:W-:Y:S01]  /*1c840*/  STL [R1+0x2560], R23 ;  /* 0x0025601701007387 */ /* 0x0081e20000100800 */
[----:B------:R-:W3:Y:S03]  /*1c850*/  LDL R26, [R1+0x17f8] ;  /* 0x0017f800011a7983 */ /* 0x000ee60000100800 */
[----:B0-----:R-:W3:Y:S04]  /*1c860*/  LDL R23, [R1+0x1814] ;  /* 0x0018140001177983 */ /* 0x001ee80000100800 */
[----:B--2---:R0:W2:Y:S02]  /*1c870*/  @P0 LDG.E.U16 R22, [R4.64] ;  /* 0x0000000804160981 */ /* 0x0040a4000c1e1500 */
[----:B0-----:R-:W-:-:S02]  /*1c880*/  @P1 IMAD.MOV.U32 R4, RZ, RZ, R15 ;  /* 0x000000ffff041224 */ /* 0x001fc400078e000f */
[----:B------:R-:W-:-:S05]  /*1c890*/  @P1 IMAD.MOV.U32 R5, RZ, RZ, R29 ;  /* 0x000000ffff051224 */ /* 0x000fca00078e001d */
[----:B------:R0:W3:Y:S01]  /*1c8a0*/  @P1 LDG.E.U16 R14, [R4.64] ;  /* 0x00000008040e1981 */ /* 0x0000e2000c1e1500 */
[----:B------:R-:W-:Y:S02]  /*1c8b0*/  ISETP.GT.AND P0, PT, R13, 0x7a, PT ;  /* 0x0000007a0d00780c */ /* 0x000fe40003f04270 */
[----:B------:R-:W-:Y:S01]  /*1c8c0*/  PRMT R21, RZ, 0x7610, R21 ;  /* 0x00007610ff157816 */ /* 0x000fe20000000015 */
[----:B0-----:R-:W-:Y:S02]  /*1c8d0*/  @P1 IMAD.MOV.U32 R4, RZ, RZ, R27 ;  /* 0x000000ffff041224 */ /* 0x001fe400078e001b */
[----:B------:R-:W-:Y:S01]  /*1c8e0*/  @P1 IMAD.MOV.U32 R5, RZ, RZ, R28 ;  /* 0x000000ffff051224 */ /* 0x000fe200078e001c */
[----:B------:R-:W-:Y:S01]  /*1c8f0*/  PRMT R20, RZ, 0x7610, R20 ;  /* 0x00007610ff147816 */ /* 0x000fe20000000014 */
[----:B--2---:R0:W-:Y:S01]  /*1c900*/  STL [R1+0x2564], R22 ;  /* 0x0025641601007387 */ /* 0x0041e20000100800 */
[----:B------:R-:W2:Y:S01]  /*1c910*/  LDL R15, [R1+0x1810] ;  /* 0x00181000010f7983 */ /* 0x000ea20000100800 */
[----:B0-----:R-:W-:-:S02]  /*1c920*/  PRMT R22, RZ, 0x7610, R22 ;  /* 0x00007610ff167816 */ /* 0x001fc40000000016 */
[----:B---3--:R0:W-:Y:S04]  /*1c930*/  STL [R1+0x90], R14 ;  /* 0x0000900e01007387 */ /* 0x0081e80000100800 */
[----:B------:R4:W3:Y:S04]  /*1c940*/  @P1 LDG.E.U16 R22, [R4.64] ;  /* 0x0000000804161981 */ /* 0x0008e8000c1e1500 */
[----:B0-----:R-:W3:Y:S01]  /*1c950*/  LDL R14, [R1+0x1820] ;  /* 0x00182000010e7983 */ /* 0x001ee20000100800 */
[----:B----4-:R-:W-:Y:S02]  /*1c960*/  @P0 IMAD.MOV.U32 R4, RZ, RZ, R24 ;  /* 0x000000ffff040224 */ /* 0x010fe400078e0018 */
[----:B------:R-:W-:-:S02]  /*1c970*/  @P0 IMAD.MOV.U32 R5, RZ, RZ, R25 ;  /* 0x000000ffff050224 */ /* 0x000fc400078e0019 */
[----:B------:R-:W4:Y:S01]  /*1c980*/  LDL R24, [R1+0x1828] ;  /* 0x0018280001187983 */ /* 0x000f220000100800 */
[----:B------:R-:W4:Y:S04]  /*1c990*/  LDL R25, [R1+0x181c] ;  /* 0x00181c0001197983 */ /* 0x000f280000100800 */
[----:B------:R0:W4:Y:S02]  /*1c9a0*/  @P0 LDG.E.U16 R21, [R4.64] ;  /* 0x0000000804150981 */ /* 0x000124000c1e1500 */
[----:B0-----:R-:W-:Y:S02]  /*1c9b0*/  @P0 IMAD.MOV.U32 R4, RZ, RZ, R23 ;  /* 0x000000ffff040224 */ /* 0x001fe400078e0017 */
[----:B------:R-:W-:-:S05]  /*1c9c0*/  @P0 IMAD.MOV.U32 R5, RZ, RZ, R26 ;  /* 0x000000ffff050224 */ /* 0x000fca00078e001a */
[----:B------:R2:W4:Y:S01]  /*1c9d0*/  @P0 LDG.E.U16 R20, [R4.64] ;  /* 0x0000000804140981 */ /* 0x000522000c1e1500 */
[----:B------:R-:W-:Y:S02]  /*1c9e0*/  PRMT R19, RZ, 0x7610, R19 ;  /* 0x00007610ff137816 */ /* 0x000fe40000000013 */
[----:B------:R-:W-:Y:S01]  /*1c9f0*/  PRMT R18, RZ, 0x7610, R18 ;  /* 0x00007610ff127816 */ /* 0x000fe20000000012 */
[----:B--2---:R-:W-:Y:S02]  /*1ca00*/  @P0 IMAD.MOV.U32 R5, RZ, RZ, R15 ;  /* 0x000000ffff050224 */ /* 0x004fe400078e000f */
[----:B---3--:R-:W-:-:S05]  /*1ca10*/  @P0 IMAD.MOV.U32 R4, RZ, RZ, R14 ;  /* 0x000000ffff040224 */ /* 0x008fca00078e000e */
[----:B------:R0:W2:Y:S04]  /*1ca20*/  @P0 LDG.E.U16 R19, [R4.64] ;  /* 0x0000000804130981 */ /* 0x0000a8000c1e1500 */
[----:B----4-:R-:W-:Y:S01]  /*1ca30*/  STL [R1+0x2538], R21 ;  /* 0x0025381501007387 */ /* 0x010fe20000100800 */
[----:B------:R-:W3:Y:S02]  /*1ca40*/  LDL R23, [R1+0x1824] ;  /* 0x0018240001177983 */ /* 0x000ee40000100800 */
[----:B------:R1:W-:Y:S02]  /*1ca50*/  STL [R1+0x88], R22 ;  /* 0x0000881601007387 */ /* 0x0003e40000100800 */
[----:B0-----:R-:W-:Y:S02]  /*1ca60*/  @P0 IMAD.MOV.U32 R4, RZ, RZ, R24 ;  /* 0x000000ffff040224 */ /* 0x001fe400078e0018 */
[----:B------:R-:W-:Y:S01]  /*1ca70*/  @P0 IMAD.MOV.U32 R5, RZ, RZ, R25 ;  /* 0x000000ffff050224 */ /* 0x000fe200078e0019 */
[----:B-1----:R-:W4:Y:S04]  /*1ca80*/  LDL R22, [R1+0x182c] ;  /* 0x00182c0001167983 */ /* 0x002f280000100800 */
[----:B------:R3:W4:Y:S01]  /*1ca90*/  @P0 LDG.E.U16 R18, [R4.64] ;  /* 0x0000000804120981 */ /* 0x000722000c1e1500 */
[----:B------:R0:W-:Y:S02]  /*1caa0*/  STL [R1+0x253c], R20 ;  /* 0x00253c1401007387 */ /* 0x0001e40000100800 */
[----:B------:R-:W4:Y:S01]  /*1cab0*/  LDL R21, [R1+0x1818] ;  /* 0x0018180001157983 */ /* 0x000f220000100800 */
[----:B------:R-:W-:Y:S01]  /*1cac0*/  ISETP.GT.AND P1, PT, R13, 0x7b, PT ;  /* 0x0000007b0d00780c */ /* 0x000fe20003f24270 */
[----:B------:R-:W4:Y:S04]  /*1cad0*/  LDL R15, [R1+0x1830] ;  /* 0x00183000010f7983 */ /* 0x000f280000100800 */
[----:B------:R-:W4:Y:S04]  /*1cae0*/  LDL R14, [R1+0x1840] ;  /* 0x00184000010e7983 */ /* 0x000f280000100800 */
[----:B0-----:R-:W4:Y:S01]  /*1caf0*/  LDL R20, [R1+0x1834] ;  /* 0x0018340001147983 */ /* 0x001f220000100800 */
[----:B------:R-:W-:-:S02]  /*1cb00*/  PRMT R17, RZ, 0x7610, R17 ;  /* 0x00007610ff117816 */ /* 0x000fc40000000011 */
[----:B------:R-:W-:Y:S01]  /*1cb10*/  PRMT R16, RZ, 0x7610, R16 ;  /* 0x00007610ff107816 */ /* 0x000fe20000000010 */
[----:B--2---:R-:W-:Y:S01]  /*1cb20*/  STL [R1+0x2540], R19 ;  /* 0x0025401301007387 */ /* 0x004fe20000100800 */
[----:B---3--:R-:W-:Y:S02]  /*1cb30*/  @P1 IMAD.MOV.U32 R5, RZ, RZ, R23 ;  /* 0x000000ffff051224 */ /* 0x008fe400078e0017 */
[----:B----4-:R-:W-:Y:S01]  /*1cb40*/  @P1 IMAD.MOV.U32 R4, RZ, RZ, R22 ;  /* 0x000000ffff041224 */ /* 0x010fe200078e0016 */
[----:B------:R0:W-:Y:S01]  /*1cb50*/  STL [R1+0x2544], R18 ;  /* 0x0025441201007387 */ /* 0x0001e20000100800 */
[----:B------:R-:W2:Y:S02]  /*1cb60*/  LDL R23, [R1+0x183c] ;  /* 0x00183c0001177983 */ /* 0x000ea40000100800 */
[----:B------:R-:W3:Y:S01]  /*1cb70*/  LDL R22, [R1+0x1848] ;  /* 0x0018480001167983 */ /* 0x000ee20000100800 */
[----:B------:R1:W4:Y:S02]  /*1cb80*/  @P1 LDG.E.U16 R17, [R4.64] ;  /* 0x0000000804111981 */ /* 0x000324000c1e1500 */
[----:B-1----:R-:W-:-:S02]  /*1cb90*/  @P1 IMAD.MOV.U32 R4, RZ, RZ, R20 ;  /* 0x000000ffff041224 */ /* 0x002fc400078e0014 */
[----:B------:R-:W-:-:S05]  /*1cba0*/  @P1 IMAD.MOV.U32 R5, RZ, RZ, R21 ;  /* 0x000000ffff051224 */ /* 0x000fca00078e0015 */
[----:B------:R1:W4:Y:S01]  /*1cbb0*/  @P1 LDG.E.U16 R16, [R4.64] ;  /* 0x0000000804101981 */ /* 0x000322000c1e1500 */
[----:B------:R-:W-:Y:S02]  /*1cbc0*/  PRMT R12, RZ, 0x7610, R12 ;  /* 0x00007610ff0c7816 */ /* 0x000fe4000000000c */
[----:B------:R-:W-:Y:S01]  /*1cbd0*/  PRMT R11, RZ, 0x7610, R11 ;  /* 0x00007610ff0b7816 */ /* 0x000fe2000000000b */
[----:B-1----:R-:W-:Y:S02]  /*1cbe0*/  @P1 IMAD.MOV.U32 R4, RZ, RZ, R14 ;  /* 0x000000ffff041224 */ /* 0x002fe400078e000e */
[----:B------:R-:W-:-:S05]  /*1cbf0*/  @P1 IMAD.MOV.U32 R5, RZ, RZ, R15 ;  /* 0x000000ffff051224 */ /* 0x000fca00078e000f */
[----:B------:R2:W4:Y:S02]  /*1cc00*/  @P1 LDG.E.U16 R12, [R4.64] ;  /* 0x00000008040c1981 */ /* 0x000524000c1e1500 */
[----:B--2---:R-:W-:Y:S02]  /*1cc10*/  @P1 IMAD.MOV.U32 R5, RZ, RZ, R23 ;  /* 0x000000ffff051224 */ /* 0x004fe400078e0017 */
[----:B---3--:R-:W-:Y:S01]  /*1cc20*/  @P1 IMAD.MOV.U32 R4, RZ, RZ, R22 ;  /* 0x000000ffff041224 */ /* 0x008fe200078e0016 */
[----:B----4-:R1:W-:Y:S01]  /*1cc30*/  STL [R1+0x251c], R17 ;  /* 0x00251c1101007387 */ /* 0x0103e20000100800 */
[----:B------:R-:W2:Y:S02]  /*1cc40*/  LDL R21, [R1+0x1844] ;  /* 0x0018440001157983 */ /* 0x000ea40000100800 */
[----:B------:R-:W3:Y:S01]  /*1cc50*/  LDL R20, [R1+0x184c] ;  /* 0x00184c0001147983 */ /* 0x000ee20000100800 */
[----:B------:R2:W4:Y:S04]  /*1cc60*/  @P1 LDG.E.U16 R11, [R4.64] ;  /* 0x00000008040b1981 */ /* 0x000528000c1e1500 */
[----:B------:R-:W-:Y:S01]  /*1cc70*/  STL [R1+0x2520], R16 ;  /* 0x0025201001007387 */ /* 0x000fe20000100800 */
[----:B0-----:R-:W4:Y:S03]  /*1cc80*/  LDL R18, [R1+0x1838] ;  /* 0x0018380001127983 */ /* 0x001f260000100800 */
[----:B-1----:R-:W4:Y:S01]  /*1cc90*/  LDL R17, [R1+0x1854] ;  /* 0x0018540001117983 */ /* 0x002f220000100800 */
[----:B------:R-:W-:-:S03]  /*1cca0*/  ISETP.GT.AND P0, PT, R13, 0x7c, PT ;  /* 0x0000007c0d00780c */ /* 0x000fc60003f04270 */
[----:B------:R-:W4:Y:S04]  /*1ccb0*/  LDL R15, [R1+0x1850] ;  /* 0x00185000010f7983 */ /* 0x000f280000100800 */
[----:B------:R-:W4:Y:S01]  /*1ccc0*/  LDL R14, [R1+0x1860] ;  /* 0x00186000010e7983 */ /* 0x000f220000100800 */
[----:B------:R-:W-:-:S03]  /*1ccd0*/  PRMT R10, RZ, 0x7610, R10 ;  /* 0x00007610ff0a7816 */ /* 0x000fc6000000000a */
[----:B------:R0:W-:Y:S01]  /*1cce0*/  STL [R1+0x2524], R12 ;  /* 0x0025240c01007387 */ /* 0x0001e20000100800 */
[----:B------:R-:W-:Y:S01]  /*1ccf0*/  PRMT R9, RZ, 0x7610, R9 ;  /* 0x00007610ff097816 */ /* 0x000fe20000000009 */
[----:B--2---:R-:W-:Y:S02]  /*1cd00*/  @P0 IMAD.MOV.U32 R5, RZ, RZ, R21 ;  /* 0x000000ffff050224 */ /* 0x004fe400078e0015 */
[----:B---3--:R-:W-:Y:S01]  /*1cd10*/  @P0 IMAD.MOV.U32 R4, RZ, RZ, R20 ;  /* 0x000000ffff040224 */ /* 0x008fe200078e0014 */
[----:B----4-:R1:W-:Y:S01]  /*1cd20*/  STL [R1+0x2528], R11 ;  /* 0x0025280b01007387 */ /* 0x0103e20000100800 */
[----:B------:R-:W2:Y:S02]  /*1cd30*/  LDL R21, [R1+0x185c] ;  /* 0x00185c0001157983 */ /* 0x000ea40000100800 */
[----:B0-----:R-:W3:Y:S01]  /*1cd40*/  LDL R12, [R1+0x1868] ;  /* 0x00186800010c7983 */ /* 0x001ee20000100800 */
[----:B------:R0:W4:Y:S02]  /*1cd50*/  @P0 LDG.E.U16 R10, [R4.64] ;  /* 0x00000008040a0981 */ /* 0x000124000c1e1500 */
[----:B0-----:R-:W-:-:S02]  /*1cd60*/  @P0 IMAD.MOV.U32 R5, RZ, RZ, R18 ;  /* 0x000000ffff050224 */ /* 0x001fc400078e0012 */
[----:B------:R-:W-:-:S05]  /*1cd70*/  @P0 IMAD.MOV.U32 R4, RZ, RZ, R17 ;  /* 0x000000ffff040224 */ /* 0x000fca00078e0011 */
[----:B------:R0:W4:Y:S01]  /*1cd80*/  @P0 LDG.E.U16 R9, [R4.64] ;  /* 0x0000000804090981 */ /* 0x000122000c1e1500 */
[----:B------:R-:W-:Y:S02]  /*1cd90*/  PRMT R8, RZ, 0x7610, R8 ;  /* 0x00007610ff087816 */ /* 0x000fe40000000008 */
[----:B------:R-:W-:Y:S01]  /*1cda0*/  PRMT R7, RZ, 0x7610, R7 ;  /* 0x00007610ff077816 */ /* 0x000fe20000000007 */
[----:B0-----:R-:W-:Y:S02]  /*1cdb0*/  @P0 IMAD.MOV.U32 R4, RZ, RZ, R14 ;  /* 0x000000ffff040224 */ /* 0x001fe400078e000e */
[----:B------:R-:W-:-:S05]  /*1cdc0*/  @P0 IMAD.MOV.U32 R5, RZ, RZ, R15 ;  /* 0x000000ffff050224 */ /* 0x000fca00078e000f */
[----:B------:R2:W4:Y:S02]  /*1cdd0*/  @P0 LDG.E.U16 R8, [R4.64] ;  /* 0x0000000804080981 */ /* 0x000524000c1e1500 */
[----:B--2---:R-:W-:Y:S02]  /*1cde0*/  @P0 IMAD.MOV.U32 R5, RZ, RZ, R21 ;  /* 0x000000ffff050224 */ /* 0x004fe400078e0015 */
[----:B---3--:R-:W-:Y:S01]  /*1cdf0*/  @P0 IMAD.MOV.U32 R4, RZ, RZ, R12 ;  /* 0x000000ffff040224 */ /* 0x008fe200078e000c */
[----:B----4-:R-:W-:Y:S01]  /*1ce00*/  STL [R1+0x2508], R10 ;  /* 0x0025080a01007387 */ /* 0x010fe20000100800 */
[----:B------:R-:W2:Y:S03]  /*1ce10*/  LDL R17, [R1+0x1864] ;  /* 0x0018640001117983 */ /* 0x000ea60000100800 */
[----:B------:R2:W3:Y:S01]  /*1ce20*/  @P0 LDG.E.U16 R7, [R4.64] ;  /* 0x0000000804070981 */ /* 0x0004e2000c1e1500 */
[----:B-1----:R-:W4:Y:S03]  /*1ce30*/  LDL R11, [R1+0x186c] ;  /* 0x00186c00010b7983 */ /* 0x002f260000100800 */
[----:B------:R0:W-:Y:S01]  /*1ce40*/  STL [R1+0x250c], R9 ;  /* 0x00250c0901007387 */ /* 0x0001e20000100800 */
[----:B------:R-:W4:Y:S02]  /*1ce50*/  LDL R15, [R1+0x1858] ;  /* 0x00185800010f7983 */ /* 0x000f240000100800 */
[----:B------:R-:W4:Y:S01]  /*1ce60*/  LDL R14, [R1+0x1874] ;  /* 0x00187400010e7983 */ /* 0x000f220000100800 */
[----:B------:R-:W-:Y:S01]  /*1ce70*/  ISETP.GT.AND P1, PT, R13, 0x7d, PT ;  /* 0x0000007d0d00780c */ /* 0x000fe20003f24270 */
[----:B------:R-:W4:Y:S04]  /*1ce80*/  LDL R20, [R1+0x1870] ;  /* 0x0018700001147983 */ /* 0x000f280000100800 */
[----:B------:R-:W4:Y:S01]  /*1ce90*/  LDL R18, [R1+0x1880] ;  /* 0x0018800001127983 */ /* 0x000f220000100800 */
[----:B------:R-:W-:-:S03]  /*1cea0*/  PRMT R6, RZ, 0x7610, R6 ;  /* 0x00007610ff067816 */ /* 0x000fc60000000006 */
[----:B------:R1:W-:Y:S01]  /*1ceb0*/  STL [R1+0x2510], R8 ;  /* 0x0025100801007387 */ /* 0x0003e20000100800 */
[----:B------:R-:W4:Y:S03]  /*1cec0*/  LDL R12, [R1+0x1888] ;  /* 0x00188800010c7983 */ /* 0x000f260000100800 */
[----:B--2---:R-:W-:Y:S01]  /*1ced0*/  @P1 IMAD.MOV.U32 R5, RZ, RZ, R17 ;  /* 0x000000ffff051224 */ /* 0x004fe200078e0011 */
[----:B---3--:R-:W-:Y:S01]  /*1cee0*/  STL [R1+0x2514], R7 ;  /* 0x0025140701007387 */ /* 0x008fe20000100800 */
[----:B------:R-:W2:Y:S02]  /*1cef0*/  LDL R17, [R1+0x187c] ;  /* 0x00187c0001117983 */ /* 0x000ea40000100800 */
[----:B----4-:R-:W-:Y:S01]  /*1cf00*/  @P1 IMAD.MOV.U32 R4, RZ, RZ, R11 ;  /* 0x000000ffff041224 */ /* 0x010fe200078e000b */
[----:B0-----:R-:W3:Y:S04]  /*1cf10*/  LDL R9, [R1+0x188c] ;  /* 0x00188c0001097983 */ /* 0x001ee80000100800 */
[----:B------:R-:W4:Y:S04]  /*1cf20*/  LDL R11, [R1+0x1884] ;  /* 0x00188400010b7983 */ /* 0x000f280000100800 */
[----:B------:R0:W3:Y:S02]  /*1cf30*/  @P1 LDG.E.U16 R6, [R4.64] ;  /* 0x0000000804061981 */ /* 0x0000e4000c1e1500 */
[----:B0-----:R-:W-:-:S06]  /*1cf40*/  PRMT R5, RZ, 0x7610, R5 ;  /* 0x00007610ff057816 */ /* 0x001fcc0000000005 */
[----:B------:R0:W4:Y:S01]  /*1cf50*/  @P1 LDG.E.U16 R5, [R14.64] ;  /* 0x000000080e051981 */ /* 0x000122000c1e1500 */
[----:B------:R-:W-:Y:S02]  /*1cf60*/  PRMT R4, RZ, 0x7610, R4 ;  /* 0x00007610ff047816 */ /* 0x000fe40000000004 */
[----:B------:R-:W-:Y:S02]  /*1cf70*/  ISETP.GT.AND P0, PT, R13, 0x7e, PT ;  /* 0x0000007e0d00780c */ /* 0x000fe40003f04270 */
[----:B------:R-:W-:Y:S01]  /*1cf80*/  PRMT R3, RZ, 0x7610, R3 ;  /* 0x00007610ff037816 */ /* 0x000fe20000000003 */
[----:B0-----:R-:W-:Y:S02]  /*1cf90*/  @P1 IMAD.MOV.U32 R14, RZ, RZ, R18 ;  /* 0x000000ffff0e1224 */ /* 0x001fe400078e0012 */
[----:B------:R-:W-:-:S05]  /*1cfa0*/  @P1 IMAD.MOV.U32 R15, RZ, RZ, R20 ;  /* 0x000000ffff0f1224 */ /* 0x000fca00078e0014 */
[----:B------:R0:W4:Y:S02]  /*1cfb0*/  @P1 LDG.E.U16 R4, [R14.64] ;  /* 0x000000080e041981 */ /* 0x000124000c1e1500 */
[----:B0-----:R-:W-:Y:S01]  /*1cfc0*/  @P1 IMAD.MOV.U32 R14, RZ, RZ, R12 ;  /* 0x000000ffff0e1224 */ /* 0x001fe200078e000c */
[----:B-1----:R-:W-:Y:S01]  /*1cfd0*/  PRMT R8, RZ, 0x7610, R8 ;  /* 0x00007610ff087816 */ /* 0x002fe20000000008 */
[----:B--2---:R-:W-:-:S05]  /*1cfe0*/  @P1 IMAD.MOV.U32 R15, RZ, RZ, R17 ;  /* 0x000000ffff0f1224 */ /* 0x004fca00078e0011 */
[----:B------:R0:W2:Y:S04]  /*1cff0*/  @P1 LDG.E.U16 R3, [R14.64] ;  /* 0x000000080e031981 */ /* 0x0000a8000c1e1500 */
[----:B---3--:R1:W-:Y:S01]  /*1d000*/  STL [R1+0x24dc], R6 ;  /* 0x0024dc0601007387 */ /* 0x0083e20000100800 */
[----:B0-----:R-:W-:Y:S02]  /*1d010*/  @P0 IMAD.MOV.U32 R14, RZ, RZ, R9 ;  /* 0x000000ffff0e0224 */ /* 0x001fe400078e0009 */
[----:B----4-:R-:W-:Y:S01]  /*1d020*/  @P0 IMAD.MOV.U32 R15, RZ, RZ, R11 ;  /* 0x000000ffff0f0224 */ /* 0x010fe200078e000b */
[----:B------:R0:W-:Y:S04]  /*1d030*/  STL [R1+0x24e0], R5 ;  /* 0x0024e00501007387 */ /* 0x0001e80000100800 */
[----:B------:R-:W3:Y:S01]  /*1d040*/  @P0 LDG.E.U16 R8, [R14.64] ;  /* 0x000000080e080981 */ /* 0x000ee2000c1e1500 */
[----:B-1----:R-:W4:Y:S03]  /*1d050*/  LDL R6, [R1+0x1878] ;  /* 0x0018780001067983 */ /* 0x002f260000100800 */
[----:B0-----:R-:W4:Y:S04]  /*1d060*/  LDL R5, [R1+0x1894] ;  /* 0x0018940001057983 */ /* 0x001f280000100800 */
[----:B------:R0:W-:Y:S01]  /*1d070*/  STL [R1+0x24e4], R4 ;  /* 0x0024e40401007387 */ /* 0x0001e20000100800 */
[----:B------:R-:W4:Y:S03]  /*1d080*/  LDL R20, [R1+0x1890] ;  /* 0x0018900001147983 */ /* 0x000f260000100800 */
[----:B0-----:R-:W4:Y:S04]  /*1d090*/  LDL R4, [R1+0x18a0] ;  /* 0x0018a00001047983 */ /* 0x001f280000100800 */
[----:B--2---:R0:W-:Y:S01]  /*1d0a0*/  STL [R1+0x24f0], R3 ;  /* 0x0024f00301007387 */ /* 0x0041e20000100800 */
[----:B------:R-:W2:Y:S02]  /*1d0b0*/  LDL R18, [R1+0x189c] ;  /* 0x00189c0001127983 */ /* 0x000ea40000100800 */
[----:B------:R-:W2:Y:S02]  /*1d0c0*/  LDL R17, [R1+0x18a8] ;  /* 0x0018a80001117983 */ /* 0x000ea40000100800 */
[----:B------:R-:W2:Y:S01]  /*1d0d0*/  LDL R12, [R1+0x18a4] ;  /* 0x0018a400010c7983 */ /* 0x000ea20000100800 */
[----:B------:R-:W2:Y:S04]  /*1d0e0*/  LDL R11, [R1+0x18ac] ;  /* 0x0018ac00010b7983 */ /* 0x000ea80000100800 */
[----:B------:R-:W2:Y:S01]  /*1d0f0*/  LDL R9, [R1+0x1898] ;  /* 0x0018980001097983 */ /* 0x000ea20000100800 */
[----:B0-----:R-:W-:-:S03]  /*1d100*/  PRMT R3, RZ, 0x7610, R3 ;  /* 0x00007610ff037816 */ /* 0x001fc60000000003 */
[----:B---3--:R0:W-:Y:S01]  /*1d110*/  STL [R1+0x60], R8 ;  /* 0x0000600801007387 */ /* 0x0081e20000100800 */
[----:B----4-:R-:W-:-:S03]  /*1d120*/  @P0 IMAD.MOV.U32 R15, RZ, RZ, R6 ;  /* 0x000000ffff0f0224 */ /* 0x010fc600078e0006 */
[----:B------:R-:W3:Y:S01]  /*1d130*/  LDL R6, [R1+0x8dc] ;  /* 0x0008dc0001067983 */ /* 0x000ee20000100800 */
[----:B------:R-:W-:-:S03]  /*1d140*/  @P0 IMAD.MOV.U32 R14, RZ, RZ, R5 ;  /* 0x000000ffff0e0224 */ /* 0x000fc600078e0005 */
[----:B0-----:R-:W4:Y:S04]  /*1d150*/  LDL R8, [R1+0x18b0] ;  /* 0x0018b00001087983 */ /* 0x001f280000100800 */
[----:B------:R-:W3:Y:S04]  /*1d160*/  LDL R5, [R1+0x8e0] ;  /* 0x0008e00001057983 */ /* 0x000ee80000100800 */
[----:B------:R0:W3:Y:S01]  /*1d170*/  @P0 LDG.E.U16 R3, [R14.64] ;  /* 0x000000080e030981 */ /* 0x0000e2000c1e1500 */
[----:B------:R-:W-:Y:S02]  /*1d180*/  PRMT R19, RZ, 0x7610, R19 ;  /* 0x00007610ff137816 */ /* 0x000fe40000000013 */
[----:B------:R-:W-:-:S02]  /*1d190*/  ISETP.GT.AND P1, PT, R13, 0x7f, PT ;  /* 0x0000007f0d00780c */ /* 0x000fc40003f24270 */
[----:B------:R-:W-:Y:S01]  /*1d1a0*/  PRMT R16, RZ, 0x7610, R16 ;  /* 0x00007610ff107816 */ /* 0x000fe20000000010 */
[----:B0-----:R-:W-:Y:S02]  /*1d1b0*/  @P0 IMAD.MOV.U32 R15, RZ, RZ, R20 ;  /* 0x000000ffff0f0224 */ /* 0x001fe400078e0014 */
[----:B------:R-:W-:Y:S01]  /*1d1c0*/  @P0 IMAD.MOV.U32 R14, RZ, RZ, R4 ;  /* 0x000000ffff0e0224 */ /* 0x000fe200078e0004 */
[----:B------:R-:W-:Y:S02]  /*1d1d0*/  PRMT R10, RZ, 0x7610, R10 ;  /* 0x00007610ff0a7816 */ /* 0x000fe4000000000a */
[----:B------:R-:W-:Y:S01]  /*1d1e0*/  PRMT R7, RZ, 0x7610, R7 ;  /* 0x00007610ff077816 */ /* 0x000fe20000000007 */
[----:B------:R-:W4:Y:S04]  /*1d1f0*/  LDL R4, [R1+0x8d4] ;  /* 0x0008d40001047983 */ /* 0x000f280000100800 */
[----:B------:R2:W4:Y:S01]  /*1d200*/  @P0 LDG.E.U16 R19, [R14.64] ;  /* 0x000000080e130981 */ /* 0x000522000c1e1500 */
[----:B------:R-:W-:Y:S01]  /*1d210*/  PRMT R0, RZ, 0x7610, R0 ;  /* 0x00007610ff007816 */ /* 0x000fe20000000000 */
[----:B--2---:R-:W-:-:S02]  /*1d220*/  @P0 IMAD.MOV.U32 R15, RZ, RZ, R18 ;  /* 0x000000ffff0f0224 */ /* 0x004fc400078e0012 */
[----:B------:R-:W-:-:S05]  /*1d230*/  @P0 IMAD.MOV.U32 R14, RZ, RZ, R17 ;  /* 0x000000ffff0e0224 */ /* 0x000fca00078e0011 */
[----:B------:R0:W2:Y:S02]  /*1d240*/  @P0 LDG.E.U16 R16, [R14.64] ;  /* 0x000000080e100981 */ /* 0x0000a4000c1e1500 */
[----:B0-----:R-:W-:Y:S02]  /*1d250*/  @P1 IMAD.MOV.U32 R14, RZ, RZ, R11 ;  /* 0x000000ffff0e1224 */ /* 0x001fe400078e000b */
[----:B------:R-:W-:-:S05]  /*1d260*/  @P1 IMAD.MOV.U32 R15, RZ, RZ, R12 ;  /* 0x000000ffff0f1224 */ /* 0x000fca00078e000c */
[----:B------:R4:W2:Y:S04]  /*1d270*/  @P1 LDG.E.U16 R10, [R14.64] ;  /* 0x000000080e0a1981 */ /* 0x0008a8000c1e1500 */
[----:B---3--:R0:W-:Y:S01]  /*1d280*/  STL [R1+0x58], R3 ;  /* 0x0000580301007387 */ /* 0x0081e20000100800 */
[----:B----4-:R-:W-:Y:S02]  /*1d290*/  @P1 IMAD.MOV.U32 R14, RZ, RZ, R8 ;  /* 0x000000ffff0e1224 */ /* 0x010fe400078e0008 */
[----:B------:R-:W-:Y:S01]  /*1d2a0*/  @P1 IMAD.MOV.U32 R15, RZ, RZ, R9 ;  /* 0x000000ffff0f1224 */ /* 0x000fe200078e0009 */
[----:B0-----:R-:W3:Y:S04]  /*1d2b0*/  LDL R3, [R1+0x8d8] ;  /* 0x0008d80001037983 */ /* 0x001ee80000100800 */
[----:B------:R0:W4:Y:S02]  /*1d2c0*/  @P1 LDG.E.U16 R7, [R14.64] ;  /* 0x000000080e071981 */ /* 0x000124000c1e1500 */
[----:B0-----:R-:W-:-:S02]  /*1d2d0*/  @P1 IMAD.MOV.U32 R14, RZ, RZ, R5 ;  /* 0x000000ffff0e1224 */ /* 0x001fc400078e0005 */
[----:B------:R-:W-:-:S05]  /*1d2e0*/  @P1 IMAD.MOV.U32 R15, RZ, RZ, R6 ;  /* 0x000000ffff0f1224 */ /* 0x000fca00078e0006 */
[----:B------:R0:W2:Y:S01]  /*1d2f0*/  @P1 LDG.E.U16 R0, [R14.64] ;  /* 0x000000080e001981 */ /* 0x0000a2000c1e1500 */
[----:B------:R-:W-:Y:S01]  /*1d300*/  PRMT R2, RZ, 0x7610, R2 ;  /* 0x00007610ff027816 */ /* 0x000fe20000000002 */
[----:B0-----:R-:W-:Y:S02]  /*1d310*/  @P1 IMAD.MOV.U32 R15, RZ, RZ, R4 ;  /* 0x000000ffff0f1224 */ /* 0x001fe400078e0004 */
[----:B---3--:R-:W-:-:S05]  /*1d320*/  @P1 IMAD.MOV.U32 R14, RZ, RZ, R3 ;  /* 0x000000ffff0e1224 */ /* 0x008fca00078e0003 */
[----:B------:R0:W3:Y:S04]  /*1d330*/  @P1 LDG.E.U16 R2, [R14.64] ;  /* 0x000000080e021981 */ /* 0x0000e8000c1e1500 */
[----:B------:R-:W1:Y:S01]  /*1d340*/  S2R R29, SR_TID.X ;  /* 0x00000000001d7919 */ /* 0x000e620000002100 */
[----:B------:R-:W-:Y:S06]  /*1d350*/  BAR.SYNC.DEFER_BLOCKING 0x0 ;  /* 0x0000000000007b1d */ /* 0x000fec0000010000 */
[----:B--2---:R-:W-:Y:S01]  /*1d360*/  STL [R1+0x30], R0 ;  /* 0x0000300001007387 */ /* 0x004fe20000100800 */
[----:B0-----:R-:W2:Y:S03]  /*1d370*/  LDL.LU R14, [R1+0x8b0] ;  /* 0x0008b000010e7983 */ /* 0x001ea60000300800 */
[----:B--2---:R0:W-:Y:S04]  /*1d380*/  STL [R1+0x2594], R14 ;  /* 0x0025940e01007387 */ /* 0x0041e80000100800 */
[----:B0-----:R-:W2:Y:S01]  /*1d390*/  LDL.LU R14, [R1+0x8b8] ;  /* 0x0008b800010e7983 */ /* 0x001ea20000300800 */
[----:B------:R-:W2:Y:S02]  /*1d3a0*/  LDL.LU R15, [R1+0x8ac] ;  /* 0x0008ac00010f7983 */ /* 0x000ea40000300800 */
[----:B------:R-:W2:Y:S02]  /*1d3b0*/  LDL.LU R3, [R1+0x838] ;  /* 0x0008380001037983 */ /* 0x000ea40000300800 */
[----:B------:R-:W2:Y:S01]  /*1d3c0*/  LDL.LU R4, [R1+0x834] ;  /* 0x0008340001047983 */ /* 0x000ea20000300800 */
[----:B------:R-:W2:Y:S01]  /*1d3d0*/  LDL.LU R5, [R1+0x830] ;  /* 0x0008300001057983 */ /* 0x000ea20000300800 */
[----:B------:R-:W2:Y:S02]  /*1d3e0*/  LDL.LU R6, [R1+0x82c] ;  /* 0x00082c0001067983 */ /* 0x000ea40000300800 */
[----:B----4-:R0:W-:Y:S02]  /*1d3f0*/  STL [R1+0x38], R7 ;  /* 0x0000380701007387 */ /* 0x0101e40000100800 */
[----:B0-----:R-:W4:Y:S01]  /*1d400*/  LDL.LU R7, [R1+0x7b4] ;  /* 0x0007b40001077983 */ /* 0x001f220000300800 */
[----:B------:R-:W-:Y:S02]  /*1d410*/  STL [R1+0x50], R19 ;  /* 0x0000501301007387 */ /* 0x000fe40000100800 */
[----:B------:R-:W4:Y:S02]  /*1d420*/  LDL.LU R8, [R1+0x7b0] ;  /* 0x0007b00001087983 */ /* 0x000f240000300800 */
[----:B------:R-:W4:Y:S01]  /*1d430*/  LDL.LU R9, [R1+0x7ac] ;  /* 0x0007ac0001097983 */ /* 0x000f220000300800 */
[----:B------:R0:W-:Y:S04]  /*1d440*/  STL [R1+0x40], R10 ;  /* 0x0000400a01007387 */ /* 0x0001e80000100800 */
[----:B0-----:R-:W4:Y:S01]  /*1d450*/  LDL.LU R10, [R1+0x7a8] ;  /* 0x0007a800010a7983 */ /* 0x001f220000300800 */
[----:B------:R0:W-:Y:S02]  /*1d460*/  STL [R1+0x48], R16 ;  /* 0x0000481001007387 */ /* 0x0001e40000100800 */
[----:B------:R-:W4:Y:S02]  /*1d470*/  LDL.LU R11, [R1+0x734] ;  /* 0x00073400010b7983 */ /* 0x000f240000300800 */
[----:B------:R-:W4:Y:S01]  /*1d480*/  LDL.LU R12, [R1+0x730] ;  /* 0x00073000010c7983 */ /* 0x000f220000300800 */
[----:B0-----:R-:W4:Y:S01]  /*1d490*/  LDL.LU R16, [R1+0x72c] ;  /* 0x00072c0001107983 */ /* 0x001f220000300800 */
[----:B------:R-:W4:Y:S02]  /*1d4a0*/  LDL.LU R17, [R1+0x728] ;  /* 0x0007280001117983 */ /* 0x000f240000300800 */
[----:B------:R-:W4:Y:S02]  /*1d4b0*/  LDL.LU R18, [R1+0x6a8] ;  /* 0x0006a80001127983 */ /* 0x000f240000300800 */
[----:B------:R-:W4:Y:S01]  /*1d4c0*/  LDL.LU R19, [R1+0x6a4] ;  /* 0x0006a40001137983 */ /* 0x000f220000300800 */
[----:B------:R-:W4:Y:S01]  /*1d4d0*/  LDL.LU R20, [R1+0x6a0] ;  /* 0x0006a00001147983 */ /* 0x000f220000300800 */
[----:B------:R-:W4:Y:S02]  /*1d4e0*/  LDL.LU R21, [R1+0x69c] ;  /* 0x00069c0001157983 */ /* 0x000f240000300800 */
[----:B------:R-:W4:Y:S02]  /*1d4f0*/  LDL.LU R22, [R1+0x624] ;  /* 0x0006240001167983 */ /* 0x000f240000300800 */
[----:B------:R-:W4:Y:S01]  /*1d500*/  LDL.LU R23, [R1+0x620] ;  /* 0x0006200001177983 */ /* 0x000f220000300800 */
[----:B------:R-:W4:Y:S01]  /*1d510*/  LDL.LU R24, [R1+0x61c] ;  /* 0x00061c0001187983 */ /* 0x000f220000300800 */
[----:B---3--:R0:W-:Y:S02]  /*1d520*/  STL [R1+0x28], R2 ;  /* 0x0000280201007387 */ /* 0x0081e40000100800 */
[----:B------:R-:W3:Y:S02]  /*1d530*/  LDL.LU R25, [R1+0x618] ;  /* 0x0006180001197983 */ /* 0x000ee40000300800 */
[----:B------:R-:W3:Y:S01]  /*1d540*/  LDL.LU R26, [R1+0x5a4] ;  /* 0x0005a400011a7983 */ /* 0x000ee20000300800 */
[----:B-1----:R-:W-:Y:S01]  /*1d550*/  LOP3.LUT R29, R29, 0x3f, RZ, 0xc0, !PT ;  /* 0x0000003f1d1d7812 */ /* 0x002fe200078ec0ff */
[----:B------:R-:W4:Y:S04]  /*1d560*/  LDL.LU R27, [R1+0x5a0] ;  /* 0x0005a000011b7983 */ /* 0x000f280000300800 */
[----:B0-----:R-:W0:Y:S02]  /*1d570*/  S2R R2, SR_TID.X ;  /* 0x0000000000027919 */ /* 0x001e240000002100 */
[----:B0-----:R-:W-:-:S04]  /*1d580*/  LOP3.LUT R2, R2, 0x3f, RZ, 0xc0, !PT ;  /* 0x0000003f02027812 */ /* 0x001fc800078ec0ff */
[----:B------:R-:W-:Y:S02]  /*1d590*/  ISETP.GE.AND P0, PT, R2, R13, PT ;  /* 0x0000000d0200720c */ /* 0x000fe40003f06270 */
[----:B------:R-:W0:Y:S01]  /*1d5a0*/  S2R R2, SR_TID.X ;  /* 0x0000000000027919 */ /* 0x000e220000002100 */
[----:B------:R-:W-:-:S04]  /*1d5b0*/  LOP3.LUT R0, R29, 0x40, RZ, 0xfc, !PT ;  /* 0x000000401d007812 */ /* 0x000fc800078efcff */
[----:B------:R-:W-:Y:S02]  /*1d5c0*/  ISETP.GE.AND P1, PT, R0, R13, PT ;  /* 0x0000000d0000720c */ /* 0x000fe40003f26270 */
[----:B------:R-:W4:Y:S01]  /*1d5d0*/  LDL.LU R0, [R1+0x59c] ;  /* 0x00059c0001007983 */ /* 0x000f220000300800 */
[----:B------:R-:W4:Y:S02]  /*1d5e0*/  LDL.LU R28, [R1+0x598] ;  /* 0x00059800011c7983 */ /* 0x000f240000300800 */
[----:B------:R-:W4:Y:S02]  /*1d5f0*/  LDL.LU R29, [R1+0x524] ;  /* 0x00052400011d7983 */ /* 0x000f240000300800 */
[----:B------:R-:W4:Y:S01]  /*1d600*/  LDL.LU R13, [R1+0x8b4] ;  /* 0x0008b400010d7983 */ /* 0x000f220000300800 */
[----:B0-----:R-:W-:-:S05]  /*1d610*/  LOP3.LUT R2, R2, 0x3f, RZ, 0xc0, !PT ;  /* 0x0000003f02027812 */ /* 0x001fca00078ec0ff */
[----:B------:R-:W-:-:S05]  /*1d620*/  IMAD.SHL.U32 R2, R2, 0x2, RZ ;  /* 0x0000000202027824 */ /* 0x000fca00078e00ff */
[----:B--2---:R0:W-:Y:S04]  /*1d630*/  STS.U16 [R2], R14 ;  /* 0x0000000e02007388 */ /* 0x0041e80000000400 */
[----:B0-----:R-:W2:Y:S04]  /*1d640*/  LDL.LU R14, [R1+0x2594] ;  /* 0x00259400010e7983 */ /* 0x001ea80000300800 */
[----:B---3--:R0:W-:Y:S04]  /*1d650*/  STS.U16 [R2+0x6000], R26 ;  /* 0x0060001a02007388 */ /* 0x0081e80000000400 */
[----:B0-----:R-:W3:Y:S04]  /*1d660*/  LDL.LU R26, [R1+0x4a4] ;  /* 0x0004a400011a7983 */ /* 0x001ee80000300800 */
[----:B---3--:R0:W-:Y:S04]  /*1d670*/  STL [R1+0x2588], R26 ;  /* 0x0025881a01007387 */ /* 0x0081e80000100800 */
[----:B0-----:R-:W3:Y:S04]  /*1d680*/  LDL.LU R26, [R1+0x518] ;  /* 0x00051800011a7983 */ /* 0x001ee80000300800 */
[----:B---3--:R0:W-:Y:S04]  /*1d690*/  STL [R1+0x258c], R26 ;  /* 0x00258c1a01007387 */ /* 0x0081e80000100800 */
[----:B0-----:R-:W3:Y:S04]  /*1d6a0*/  LDL.LU R26, [R1+0x51c] ;  /* 0x00051c00011a7983 */ /* 0x001ee80000300800 */
[----:B----4-:R-:W-:Y:S04]  /*1d6b0*/  STS.U16 [R2+0x6080], R27 ;  /* 0x0060801b02007388 */ /* 0x010fe80000000400 */
[----:B------:R-:W-:Y:S04]  /*1d6c0*/  STS.U16 [R2+0x6100], R0 ;  /* 0x0061000002007388 */ /* 0x000fe80000000400 */
[----:B------:R-:W-:Y:S04]  /*1d6d0*/  STS.U16 [R2+0x6180], R28 ;  /* 0x0061801c02007388 */ /* 0x000fe80000000400 */
[----:B------:R-:W-:Y:S04]  /*1d6e0*/  STS.U16 [R2+0x80], R13 ;  /* 0x0000800d02007388 */ /* 0x000fe80000000400 */
[----:B--2---:R-:W-:Y:S04]  /*1d6f0*/  STS.U16 [R2+0x100], R14 ;  /* 0x0001000e02007388 */ /* 0x004fe80000000400 */
[----:B------:R-:W-:Y:S04]  /*1d700*/  STS.U16 [R2+0x180], R15 ;  /* 0x0001800f02007388 */ /* 0x000fe80000000400 */
[----:B------:R-:W-:Y:S04]  /*1d710*/  STS.U16 [R2+0x1000], R3 ;  /* 0x0010000302007388 */ /* 0x000fe80000000400 */
[----:B------:R-:W-:Y:S04]  /*1d720*/  STS.U16 [R2+0x1080], R4 ;  /* 0x0010800402007388 */ /* 0x000fe80000000400 */
[----:B------:R-:W-:Y:S04]  /*1d730*/  STS.U16 [R2+0x1100], R5 ;  /* 0x0011000502007388 */ /* 0x000fe80000000400 */
[----:B------:R-:W-:Y:S04]  /*1d740*/  STS.U16 [R2+0x1180], R6 ;  /* 0x0011800602007388 */ /* 0x000fe80000000400 */
[----:B------:R-:W-:Y:S04]  /*1d750*/  STS.U16 [R2+0x2000], R7 ;  /* 0x0020000702007388 */ /* 0x000fe80000000400 */
[----:B------:R-:W-:Y:S04]  /*1d760*/  STS.U16 [R2+0x2080], R8 ;  /* 0x0020800802007388 */ /* 0x000fe80000000400 */
[----:B------:R-:W-:Y:S04]  /*1d770*/  STS.U16 [R2+0x2100], R9 ;  /* 0x0021000902007388 */ /* 0x000fe80000000400 */
[----:B---3--:R0:W-:Y:S04]  /*1d780*/  STL [R1+0x2590], R26 ;  /* 0x0025901a01007387 */ /* 0x0081e80000100800 */
[----:B0-----:R-:W2:Y:S01]  /*1d790*/  LDL.LU R26, [R1+0x520] ;  /* 0x00052000011a7983 */ /* 0x001ea20000300800 */
[----:B------:R-:W3:Y:S02]  /*1d7a0*/  LDL.LU R27, [R1+0x4a0] ;  /* 0x0004a000011b7983 */ /* 0x000ee40000300800 */
[----:B------:R-:W4:Y:S02]  /*1d7b0*/  LDL.LU R0, [R1+0x49c] ;  /* 0x00049c0001007983 */ /* 0x000f240000300800 */
[----:B------:R-:W3:Y:S01]  /*1d7c0*/  LDL.LU R28, [R1+0x498] ;  /* 0x00049800011c7983 */ /* 0x000ee20000300800 */
[----:B------:R-:W3:Y:S01]  /*1d7d0*/  LDL.LU R13, [R1+0x424] ;  /* 0x00042400010d7983 */ /* 0x000ee20000300800 */
[----:B------:R-:W3:Y:S02]  /*1d7e0*/  LDL.LU R14, [R1+0x420] ;  /* 0x00042000010e7983 */ /* 0x000ee40000300800 */
[----:B------:R-:W3:Y:S02]  /*1d7f0*/  LDL.LU R15, [R1+0x41c] ;  /* 0x00041c00010f7983 */ /* 0x000ee40000300800 */
[----:B------:R-:W3:Y:S01]  /*1d800*/  LDL.LU R3, [R1+0x418] ;  /* 0x0004180001037983 */ /* 0x000ee20000300800 */
[----:B------:R-:W3:Y:S01]  /*1d810*/  LDL.LU R4, [R1+0x3a4] ;  /* 0x0003a40001047983 */ /* 0x000ee20000300800 */
[----:B------:R-:W3:Y:S02]  /*1d820*/  LDL.LU R5, [R1+0x3a0] ;  /* 0x0003a00001057983 */ /* 0x000ee40000300800 */
[----:B------:R-:W3:Y:S02]  /*1d830*/  LDL.LU R6, [R1+0x39c] ;  /* 0x00039c0001067983 */ /* 0x000ee40000300800 */
[----:B------:R-:W3:Y:S01]  /*1d840*/  LDL.LU R7, [R1+0x398] ;  /* 0x0003980001077983 */ /* 0x000ee20000300800 */
[----:B------:R-:W3:Y:S04]  /*1d850*/  LDL.LU R8, [R1+0x244] ;  /* 0x0002440001087983 */ /* 0x000ee80000300800 */
[----:B------:R0:W-:Y:S01]  /*1d860*/  STS.U16 [R2+0x2180], R10 ;  /* 0x0021800a02007388 */ /* 0x0001e20000000400 */
[----:B------:R-:W3:Y:S03]  /*1d870*/  LDL.LU R9, [R1+0x240] ;  /* 0x0002400001097983 */ /* 0x000ee60000300800 */
[----:B------:R1:W-:Y:S04]  /*1d880*/  STS.U16 [R2+0x3000], R11 ;  /* 0x0030000b02007388 */ /* 0x0003e80000000400 */
[----:B------:R1:W-:Y:S04]  /*1d890*/  STS.U16 [R2+0x3080], R12 ;  /* 0x0030800c02007388 */ /* 0x0003e80000000400 */
[----:B------:R1:W-:Y:S04]  /*1d8a0*/  STS.U16 [R2+0x3100], R16 ;  /* 0x0031001002007388 */ /* 0x0003e80000000400 */
[----:B------:R1:W-:Y:S04]  /*1d8b0*/  STS.U16 [R2+0x3180], R17 ;  /* 0x0031801102007388 */ /* 0x0003e80000000400 */
[----:B------:R1:W-:Y:S04]  /*1d8c0*/  STS.U16 [R2+0x4000], R18 ;  /* 0x0040001202007388 */ /* 0x0003e80000000400 */
[----:B0-----:R-:W3:Y:S01]  /*1d8d0*/  LDL.LU R10, [R1+0x23c] ;  /* 0x00023c00010a7983 */ /* 0x001ee20000300800 */
[----:B-1----:R-:W3:Y:S02]  /*1d8e0*/  LDL.LU R11, [R1+0x238] ;  /* 0x00023800010b7983 */ /* 0x002ee40000300800 */
[----:B------:R-:W3:Y:S01]  /*1d8f0*/  LDL.LU R12, [R1+0x1a4] ;  /* 0x0001a400010c7983 */ /* 0x000ee20000300800 */
[----:B------:R-:W3:Y:S01]  /*1d900*/  LDL.LU R16, [R1+0x1a0] ;  /* 0x0001a00001107983 */ /* 0x000ee20000300800 */
[----:B------:R-:W3:Y:S03]  /*1d910*/  LDL.LU R17, [R1+0x19c] ;  /* 0x00019c0001117983 */ /* 0x000ee60000300800 */
        /* <DEDUP_REMOVED lines=15> */
[----:B0-----:R-:W3:Y:S01]  /*1da10*/  LDL.LU R25, [R1+0x7c] ;  /* 0x00007c0001197983 */ /* 0x001ee20000300800 */
[----:B-1----:R-:W3:Y:S03]  /*1da20*/  LDL.LU R29, [R1+0x78] ;  /* 0x00007800011d7983 */ /* 0x002ee60000300800 */
[----:B--2---:R0:W-:Y:S04]  /*1da30*/  STS.U16 [R2+0x7080], R26 ;  /* 0x0070801a02007388 */ /* 0x0041e80000000400 */
[----:B0-----:R-:W2:Y:S04]  /*1da40*/  LDL.LU R26, [R1+0x2590] ;  /* 0x00259000011a7983 */ /* 0x001ea80000300800 */
[----:B--2---:R0:W-:Y:S04]  /*1da50*/  STS.U16 [R2+0x7100], R26 ;  /* 0x0071001a02007388 */ /* 0x0041e80000000400 */
[----:B0-----:R-:W2:Y:S04]  /*1da60*/  LDL.LU R26, [R1+0x258c] ;  /* 0x00258c00011a7983 */ /* 0x001ea80000300800 */
[----:B--2---:R0:W-:Y:S04]  /*1da70*/  STS.U16 [R2+0x7180], R26 ;  /* 0x0071801a02007388 */ /* 0x0041e80000000400 */
[----:B0-----:R-:W2:Y:S04]  /*1da80*/  LDL.LU R26, [R1+0x2588] ;  /* 0x00258800011a7983 */ /* 0x001ea80000300800 */
[----:B---3--:R-:W-:Y:S04]  /*1da90*/  STS.U16 [R2+0x8080], R27 ;  /* 0x0080801b02007388 */ /* 0x008fe80000000400 */
[----:B----4-:R-:W-:Y:S04]  /*1daa0*/  STS.U16 [R2+0x8100], R0 ;  /* 0x0081000002007388 */ /* 0x010fe80000000400 */
[----:B------:R-:W-:Y:S04]  /*1dab0*/  STS.U16 [R2+0x8180], R28 ;  /* 0x0081801c02007388 */ /* 0x000fe80000000400 */
[----:B------:R-:W-:Y:S04]  /*1dac0*/  STS.U16 [R2+0x9000], R13 ;  /* 0x0090000d02007388 */ /* 0x000fe80000000400 */
[----:B--2---:R0:W-:Y:S04]  /*1dad0*/  STS.U16 [R2+0x8000], R26 ;  /* 0x0080001a02007388 */ /* 0x0041e80000000400 */
[----:B0-----:R-:W2:Y:S01]  /*1dae0*/  LDL.LU R26, [R1+0x2584] ;  /* 0x00258400011a7983 */ /* 0x001ea20000300800 */
[----:B------:R-:W3:Y:S02]  /*1daf0*/  LDL.LU R27, [R1+0x2580] ;  /* 0x00258000011b7983 */ /* 0x000ee40000300800 */
[----:B------:R-:W4:Y:S02]  /*1db00*/  LDL.LU R0, [R1+0x257c] ;  /* 0x00257c0001007983 */ /* 0x000f240000300800 */
[----:B------:R-:W2:Y:S01]  /*1db10*/  LDL.LU R28, [R1+0x2578] ;  /* 0x00257800011c7983 */ /* 0x000ea20000300800 */
[----:B------:R-:W2:Y:S04]  /*1db20*/  LDL.LU R13, [R1+0x828] ;  /* 0x00082800010d7983 */ /* 0x000ea80000300800 */
        /* <DEDUP_REMOVED lines=15> */
[----:B--2---:R0:W-:Y:S04]  /*1dc20*/  STL [R1+0x2574], R13 ;  /* 0x0025740d01007387 */ /* 0x0041e80000100800 */
[----:B0-----:R-:W2:Y:S01]  /*1dc30*/  LDL.LU R13, [R1+0x8a8] ;  /* 0x0008a800010d7983 */ /* 0x001ea20000300800 */
[----:B------:R-:W2:Y:S02]  /*1dc40*/  LDL.LU R14, [R1+0x824] ;  /* 0x00082400010e7983 */ /* 0x000ea40000300800 */
[----:B------:R-:W2:Y:S02]  /*1dc50*/  LDL.LU R15, [R1+0x820] ;  /* 0x00082000010f7983 */ /* 0x000ea40000300800 */
[----:B------:R-:W2:Y:S01]  /*1dc60*/  LDL.LU R3, [R1+0x81c] ;  /* 0x00081c0001037983 */ /* 0x000ea20000300800 */
[----:B------:R-:W2:Y:S01]  /*1dc70*/  LDL.LU R4, [R1+0x7a4] ;  /* 0x0007a40001047983 */ /* 0x000ea20000300800 */
        /* <DEDUP_REMOVED lines=9> */
[----:B------:R-:W2:Y:S01]  /*1dd10*/  LDL.LU R17, [R1+0x690] ;  /* 0x0006900001117983 */ /* 0x000ea20000300800 */
[----:B------:R0:W-:Y:S01]  /*1dd20*/  STS.U16 [R2+0xd000], R19 ;  /* 0x00d0001302007388 */ /* 0x0001e20000000400 */
[----:B------:R-:W2:Y:S03]  /*1dd30*/  LDL.LU R18, [R1+0x68c] ;  /* 0x00068c0001127983 */ /* 0x000ea60000300800 */
[----:B------:R1:W-:Y:S04]  /*1dd40*/  STS.U16 [R2+0xd080], R20 ;  /* 0x00d0801402007388 */ /* 0x0003e80000000400 */
[----:B------:R1:W-:Y:S04]  /*1dd50*/  STS.U16 [R2+0xd100], R21 ;  /* 0x00d1001502007388 */ /* 0x0003e80000000400 */
[----:B------:R3:W-:Y:S04]  /*1dd60*/  STS.U16 [R2+0xd180], R22 ;  /* 0x00d1801602007388 */ /* 0x0007e80000000400 */
[----:B------:R4:W-:Y:S04]  /*1dd70*/  STS.U16 [R2+0xe000], R23 ;  /* 0x00e0001702007388 */ /* 0x0009e80000000400 */
[----:B------:R4:W-:Y:S04]  /*1dd80*/  STS.U16 [R2+0xe080], R24 ;  /* 0x00e0801802007388 */ /* 0x0009e80000000400 */
[----:B0-----:R-:W2:Y:S01]  /*1dd90*/  LDL.LU R19, [R1+0x614] ;  /* 0x0006140001137983 */ /* 0x001ea20000300800 */
[----:B-1----:R-:W2:Y:S02]  /*1dda0*/  LDL.LU R20, [R1+0x610] ;  /* 0x0006100001147983 */ /* 0x002ea40000300800 */
[----:B------:R-:W2:Y:S01]  /*1ddb0*/  LDL.LU R21, [R1+0x60c] ;  /* 0x00060c0001157983 */ /* 0x000ea20000300800 */
[----:B---3--:R-:W3:Y:S01]  /*1ddc0*/  LDL.LU R22, [R1+0x608] ;  /* 0x0006080001167983 */ /* 0x008ee20000300800 */
[----:B----4-:R-:W4:Y:S03]  /*1ddd0*/  LDL.LU R23, [R1+0x594] ;  /* 0x0005940001177983 */ /* 0x010f260000300800 */
[----:B------:R0:W-:Y:S01]  /*1dde0*/  STS.U16 [R2+0xe100], R25 ;  /* 0x00e1001902007388 */ /* 0x0001e20000000400 */
[----:B------:R-:W3:Y:S03]  /*1ddf0*/  LDL.LU R24, [R1+0x590] ;  /* 0x0005900001187983 */ /* 0x000ee60000300800 */
[----:B------:R1:W-:Y:S04]  /*1de00*/  STS.U16 [R2+0xf000], R28 ;  /* 0x00f0001c02007388 */ /* 0x0003e80000000400 */
[----:B------:R1:W-:Y:S04]  /*1de10*/  STS.U16 [R2+0xe180], R29 ;  /* 0x00e1801d02007388 */ /* 0x0003e80000000400 */
[----:B------:R1:W-:Y:S04]  /*1de20*/  STS.U16 [R2+0xf080], R0 ;  /* 0x00f0800002007388 */ /* 0x0003e80000000400 */
[----:B------:R-:W-:Y:S04]  /*1de30*/  STS.U16 [R2+0xf100], R27 ;  /* 0x00f1001b02007388 */ /* 0x000fe80000000400 */
[----:B------:R-:W-:Y:S04]  /*1de40*/  STS.U16 [R2+0xf180], R26 ;  /* 0x00f1801a02007388 */ /* 0x000fe80000000400 */
[----:B0-----:R-:W3:Y:S01]  /*1de50*/  LDL.LU R25, [R1+0x58c] ;  /* 0x00058c0001197983 */ /* 0x001ee20000300800 */
[----:B-1----:R-:W3:Y:S02]  /*1de60*/  LDL.LU R28, [R1+0x588] ;  /* 0x00058800011c7983 */ /* 0x002ee40000300800 */
[----:B------:R-:W3:Y:S02]  /*1de70*/  LDL.LU R29, [R1+0x514] ;  /* 0x00051400011d7983 */ /* 0x000ee40000300800 */
[----:B------:R0:W-:Y:S01]  /*1de80*/  STL [R1+0x24c8], R27 ;  /* 0x0024c81b01007387 */ /* 0x0001e20000100800 */
[----:B------:R-:W-:Y:S01]  /*1de90*/  LOP3.LUT R0, R2, 0x10, RZ, 0x3c, !PT ;  /* 0x0000001002007812 */ /* 0x000fe200078e3cff */
[----:B0-----:R-:W3:Y:S01]  /*1dea0*/  LDL.LU R27, [R1+0x89c] ;  /* 0x00089c00011b7983 */ /* 0x001ee20000300800 */
[----:B------:R-:W3:Y:S02]  /*1deb0*/  LDL.LU R2, [R1+0x8a0] ;  /* 0x0008a00001027983 */ /* 0x000ee40000300800 */
[----:B------:R0:W-:Y:S02]  /*1dec0*/  STL [R1+0x24cc], R26 ;  /* 0x0024cc1a01007387 */ /* 0x0001e40000100800 */
[----:B0-----:R-:W3:Y:S04]  /*1ded0*/  LDL.LU R26, [R1+0x8a4] ;  /* 0x0008a400011a7983 */ /* 0x001ee80000300800 */
[----:B--2---:R0:W-:Y:S04]  /*1dee0*/  STS.U16 [R0+0x200], R13 ;  /* 0x0002000d00007388 */ /* 0x0041e80000000400 */
[----:B0-----:R-:W2:Y:S04]  /*1def0*/  LDL.LU R13, [R1+0x2574] ;  /* 0x00257400010d7983 */ /* 0x001ea80000300800 */
[----:B---3--:R-:W-:Y:S01]  /*1df00*/  STS.U16 [R0+0x280], R26 ;  /* 0x0002801a00007388 */ /* 0x008fe20000000400 */
[----:B------:R-:W-:Y:S02]  /*1df10*/  STS.U16 [R0+0x300], R2 ;  /* 0x0003000200007388 */ /* 0x000fe40000000400 */
[----:B------:R-:W-:Y:S01]  /*1df20*/  STS.U16 [R0+0x380], R27 ;  /* 0x0003801b00007388 */ /* 0x000fe20000000400 */
[----:B--2---:R-:W-:Y:S01]  /*1df30*/  STS.U16 [R0+0x1200], R13 ;  /* 0x0012000d00007388 */ /* 0x004fe20000000400 */
[----:B------:R-:W-:Y:S02]  /*1df40*/  STS.U16 [R0+0x1280], R14 ;  /* 0x0012800e00007388 */ /* 0x000fe40000000400 */
[----:B------:R-:W-:Y:S02]  /*1df50*/  STS.U16 [R0+0x1300], R15 ;  /* 0x0013000f00007388 */ /* 0x000fe40000000400 */
[----:B------:R-:W-:Y:S01]  /*1df60*/  STS.U16 [R0+0x1380], R3 ;  /* 0x0013800300007388 */ /* 0x000fe20000000400 */
[----:B------:R-:W-:Y:S01]  /*1df70*/  STS.U16 [R0+0x2200], R4 ;  /* 0x0022000400007388 */ /* 0x000fe20000000400 */
        /* <DEDUP_REMOVED lines=14> */
[----:B------:R0:W-:Y:S02]  /*1e060*/  STS.U16 [R0+0x5380], R22 ;  /* 0x0053801600007388 */ /* 0x0001e40000000400 */
[----:B0-----:R-:W2:Y:S04]  /*1e070*/  LDL.LU R22, [R1+0x494] ;  /* 0x0004940001167983 */ /* 0x001ea80000300800 */
[----:B--2---:R0:W-:Y:S04]  /*1e080*/  STL [R1+0x2568], R22 ;  /* 0x0025681601007387 */ /* 0x0041e80000100800 */
[----:B0-----:R-:W2:Y:S04]  /*1e090*/  LDL.LU R22, [R1+0x508] ;  /* 0x0005080001167983 */ /* 0x001ea80000300800 */
[----:B--2---:R0:W-:Y:S04]  /*1e0a0*/  STL [R1+0x256c], R22 ;  /* 0x00256c1601007387 */ /* 0x0041e80000100800 */
[----:B0-----:R-:W2:Y:S04]  /*1e0b0*/  LDL.LU R22, [R1+0x50c] ;  /* 0x00050c0001167983 */ /* 0x001ea80000300800 */
[----:B----4-:R-:W-:Y:S01]  /*1e0c0*/  STS.U16 [R0+0x6200], R23 ;  /* 0x0062001700007388 */ /* 0x010fe20000000400 */
[----:B------:R-:W-:Y:S02]  /*1e0d0*/  STS.U16 [R0+0x6280], R24 ;  /* 0x0062801800007388 */ /* 0x000fe40000000400 */
[----:B------:R-:W-:Y:S01]  /*1e0e0*/  STS.U16 [R0+0x6300], R25 ;  /* 0x0063001900007388 */ /* 0x000fe20000000400 */
[----:B--2---:R0:W-:Y:S04]  /*1e0f0*/  STL [R1+0x2570], R22 ;  /* 0x0025701601007387 */ /* 0x0041e80000100800 */
        /* <DEDUP_REMOVED lines=26> */
[----:B------:R-:W3:Y:S02]  /*1e2a0*/  LDL.LU R21, [R1+0x70] ;  /* 0x0000700001157983 */ /* 0x000ee40000300800 */
[----:B------:R1:W-:Y:S01]  /*1e2b0*/  STS.U16 [R0+0x7200], R29 ;  /* 0x0072001d00007388 */ /* 0x0003e20000000400 */
        /* <DEDUP_REMOVED lines=8> */
[----:B--2---:R0:W-:Y:S01]  /*1e340*/  STS.U16 [R0+0x8200], R22 ;  /* 0x0082001600007388 */ /* 0x0041e20000000400 */
[----:B---3--:R1:W-:Y:S02]  /*1e350*/  STS.U16 [R0+0x8280], R23 ;  /* 0x0082801700007388 */ /* 0x0083e40000000400 */
[----:B----4-:R2:W-:Y:S02]  /*1e360*/  STS.U16 [R0+0x8300], R24 ;  /* 0x0083001800007388 */ /* 0x0105e40000000400 */
[----:B------:R3:W-:Y:S01]  /*1e370*/  STS.U16 [R0+0x8380], R25 ;  /* 0x0083801900007388 */ /* 0x0007e20000000400 */
[----:B------:R-:W-:Y:S01]  /*1e380*/  STS.U16 [R0+0x9200], R2 ;  /* 0x0092000200007388 */ /* 0x000fe20000000400 */
[----:B------:R3:W-:Y:S03]  /*1e390*/  STS.U16 [R0+0x9280], R26 ;  /* 0x0092801a00007388 */ /* 0x0007e60000000400 */
[----:B0-----:R-:W4:Y:S01]  /*1e3a0*/  LDL.LU R22, [R1+0x2564] ;  /* 0x0025640001167983 */ /* 0x001f220000300800 */
[----:B-1----:R-:W4:Y:S02]  /*1e3b0*/  LDL.LU R23, [R1+0x2560] ;  /* 0x0025600001177983 */ /* 0x002f240000300800 */
[----:B--2---:R-:W2:Y:S02]  /*1e3c0*/  LDL.LU R24, [R1+0x255c] ;  /* 0x00255c0001187983 */ /* 0x004ea40000300800 */
[----:B---3--:R-:W3:Y:S01]  /*1e3d0*/  LDL.LU R25, [R1+0x2558] ;  /* 0x0025580001197983 */ /* 0x008ee20000300800 */
[----:B------:R-:W2:Y:S04]  /*1e3e0*/  LDL.LU R26, [R1+0x818] ;  /* 0x00081800011a7983 */ /* 0x000ea80000300800 */
[----:B------:R-:W0:Y:S04]  /*1e3f0*/  S2R R2, SR_TID.X ;  /* 0x0000000000027919 */ /* 0x000e280000002100 */
        /* <DEDUP_REMOVED lines=14> */
[----:B------:R1:W-:Y:S02]  /*1e4e0*/  STS.U16 [R0+0xd200], R16 ;  /* 0x00d2001000007388 */ /* 0x0003e40000000400 */
[----:B------:R1:W-:Y:S01]  /*1e4f0*/  STS.U16 [R0+0xd280], R17 ;  /* 0x00d2801100007388 */ /* 0x0003e20000000400 */
[----:B------:R1:W-:Y:S01]  /*1e500*/  STS.U16 [R0+0xd300], R18 ;  /* 0x00d3001200007388 */ /* 0x0003e20000000400 */
[----:B0-----:R-:W-:-:S03]  /*1e510*/  LOP3.LUT R2, R2, 0x3f, RZ, 0xc0, !PT ;  /* 0x0000003f02027812 */ /* 0x001fc600078ec0ff */
[----:B------:R0:W-:Y:S01]  /*1e520*/  STS.U16 [R0+0xd380], R19 ;  /* 0x00d3801300007388 */ /* 0x0001e20000000400 */
[----:B------:R0:W-:Y:S02]  /*1e530*/  STS.U16 [R0+0xe200], R20 ;  /* 0x00e2001400007388 */ /* 0x0001e40000000400 */
[----:B------:R-:W-:Y:S01]  /*1e540*/  IMAD.SHL.U32 R2, R2, 0x2, RZ ;  /* 0x0000000202027824 */ /* 0x000fe200078e00ff */
[----:B------:R-:W-:Y:S01]  /*1e550*/  STS.U16 [R0+0xe280], R21 ;  /* 0x00e2801500007388 */ /* 0x000fe20000000400 */
[----:B------:R-:W-:Y:S02]  /*1e560*/  STS.U16 [R0+0xe300], R28 ;  /* 0x00e3001c00007388 */ /* 0x000fe40000000400 */
[----:B------:R-:W-:Y:S01]  /*1e570*/  STS.U16 [R0+0xe380], R29 ;  /* 0x00e3801d00007388 */ /* 0x000fe20000000400 */
[C---:B-1----:R-:W-:Y:S01]  /*1e580*/  LOP3.LUT R16, R2.reuse, 0x20, RZ, 0x3c, !PT ;  /* 0x0000002002107812 */ /* 0x042fe200078e3cff */
[----:B--2---:R1:W-:Y:S01]  /*1e590*/  STL [R1+0x2554], R26 ;  /* 0x0025541a01007387 */ /* 0x0043e20000100800 */
        /* <DEDUP_REMOVED lines=16> */
[----:B0-----:R-:W2:Y:S02]  /*1e6a0*/  LDL.LU R19, [R1+0x5fc] ;  /* 0x0005fc0001137983 */ /* 0x001ea40000300800 */
[----:B------:R-:W2:Y:S01]  /*1e6b0*/  LDL.LU R20, [R1+0x5f4] ;  /* 0x0005f40001147983 */ /* 0x000ea20000300800 */
[----:B-1----:R-:W-:Y:S01]  /*1e6c0*/  LOP3.LUT R26, R2, 0x10, RZ, 0x3c, !PT ;  /* 0x00000010021a7812 */ /* 0x002fe200078e3cff */
[----:B------:R-:W2:Y:S01]  /*1e6d0*/  LDL.LU R21, [R1+0x5ec] ;  /* 0x0005ec0001157983 */ /* 0x000ea20000300800 */
[----:B------:R-:W2:Y:S02]  /*1e6e0*/  LDL.LU R0, [R1+0x584] ;  /* 0x0005840001007983 */ /* 0x000ea40000300800 */
[----:B------:R-:W2:Y:S02]  /*1e6f0*/  LDL.LU R28, [R1+0x57c] ;  /* 0x00057c00011c7983 */ /* 0x000ea40000300800 */
[----:B------:R-:W2:Y:S01]  /*1e700*/  LDL.LU R29, [R1+0x574] ;  /* 0x00057400011d7983 */ /* 0x000ea20000300800 */
[----:B---3--:R-:W-:Y:S04]  /*1e710*/  STS.U16 [R26+0xf200], R25 ;  /* 0x00f200191a007388 */ /* 0x008fe80000000400 */
[----:B------:R0:W-:Y:S01]  /*1e720*/  STL [R1+0x24d0], R25 ;  /* 0x0024d01901007387 */ /* 0x0001e20000100800 */
[----:B------:R-:W-:Y:S02]  /*1e730*/  STS.U16 [R26+0xf280], R24 ;  /* 0x00f280181a007388 */ /* 0x000fe40000000400 */
[----:B----4-:R-:W-:Y:S01]  /*1e740*/  STS.U16 [R26+0xf300], R23 ;  /* 0x00f300171a007388 */ /* 0x010fe20000000400 */
[----:B0-----:R-:W3:Y:S01]  /*1e750*/  LDL.LU R25, [R1+0x88c] ;  /* 0x00088c0001197983 */ /* 0x001ee20000300800 */
[----:B------:R0:W-:Y:S02]  /*1e760*/  STL [R1+0x24d4], R24 ;  /* 0x0024d41801007387 */ /* 0x0001e40000100800 */
[----:B------:R-:W-:Y:S01]  /*1e770*/  STS.U16 [R26+0xf380], R22 ;  /* 0x00f380161a007388 */ /* 0x000fe20000000400 */
[----:B0-----:R-:W4:Y:S01]  /*1e780*/  LDL.LU R24, [R1+0x890] ;  /* 0x0008900001187983 */ /* 0x001f220000300800 */
[----:B------:R-:W2:Y:S02]  /*1e790*/  LDL.LU R2, [R1+0x894] ;  /* 0x0008940001027983 */ /* 0x000ea40000300800 */
[----:B------:R0:W-:Y:S02]  /*1e7a0*/  STL [R1+0x24f4], R23 ;  /* 0x0024f41701007387 */ /* 0x0001e40000100800 */
[----:B0-----:R-:W2:Y:S01]  /*1e7b0*/  LDL.LU R23, [R1+0x898] ;  /* 0x0008980001177983 */ /* 0x001ea20000300800 */
[----:B------:R-:W3:Y:S02]  /*1e7c0*/  LDL.LU R26, [R1+0x2554] ;  /* 0x00255400011a7983 */ /* 0x000ee40000300800 */
[----:B------:R-:W-:Y:S01]  /*1e7d0*/  STL [R1+0x24f8], R22 ;  /* 0x0024f81601007387 */ /* 0x000fe20000100800 */
[----:B--2---:R-:W-:Y:S01]  /*1e7e0*/  STS.U16 [R16+0x400], R23 ;  /* 0x0004001710007388 */ /* 0x004fe20000000400 */
[----:B------:R-:W-:Y:S02]  /*1e7f0*/  STS.U16 [R16+0x480], R2 ;  /* 0x0004800210007388 */ /* 0x000fe40000000400 */
[----:B----4-:R-:W-:Y:S02]  /*1e800*/  STS.U16 [R16+0x500], R24 ;  /* 0x0005001810007388 */ /* 0x010fe40000000400 */
[----:B---3--:R-:W-:Y:S01]  /*1e810*/  STS.U16 [R16+0x580], R25 ;  /* 0x0005801910007388 */ /* 0x008fe20000000400 */
        /* <DEDUP_REMOVED lines=16> */
[----:B------:R0:W-:Y:S04]  /*1e920*/  STS.U16 [R16+0x5400], R18 ;  /* 0x0054001210007388 */ /* 0x0001e80000000400 */
[----:B0-----:R-:W2:Y:S04]  /*1e930*/  LDL.LU R18, [R1+0x4f4] ;  /* 0x0004f40001127983 */ /* 0x001ea80000300800 */
[----:B--2---:R0:W-:Y:S04]  /*1e940*/  STL [R1+0x2548], R18 ;  /* 0x0025481201007387 */ /* 0x0041e80000100800 */
[----:B0-----:R-:W2:Y:S04]  /*1e950*/  LDL.LU R18, [R1+0x4fc] ;  /* 0x0004fc0001127983 */ /* 0x001ea80000300800 */
[----:B--2---:R0:W-:Y:S04]  /*1e960*/  STL [R1+0x254c], R18 ;  /* 0x00254c1201007387 */ /* 0x0041e80000100800 */
[----:B0-----:R-:W2:Y:S01]  /*1e970*/  LDL.LU R18, [R1+0x504] ;  /* 0x0005040001127983 */ /* 0x001ea20000300800 */
[----:B------:R-:W-:Y:S02]  /*1e980*/  STS.U16 [R16+0x5480], R19 ;  /* 0x0054801310007388 */ /* 0x000fe40000000400 */
[----:B------:R-:W-:Y:S02]  /*1e990*/  STS.U16 [R16+0x5500], R20 ;  /* 0x0055001410007388 */ /* 0x000fe40000000400 */
[----:B------:R-:W-:Y:S01]  /*1e9a0*/  STS.U16 [R16+0x5580], R21 ;  /* 0x0055801510007388 */ /* 0x000fe20000000400 */
[----:B------:R-:W-:Y:S01]  /*1e9b0*/  STS.U16 [R16+0x6400], R0 ;  /* 0x0064000010007388 */ /* 0x000fe20000000400 */
        /* <DEDUP_REMOVED lines=41> */
[----:B------:R3:W-:Y:S01]  /*1ec50*/  STS.U16 [R16+0x8500], R28 ;  /* 0x0085001c10007388 */ /* 0x0007e20000000400 */
[----:B------:R3:W-:Y:S03]  /*1ec60*/  STS.U16 [R16+0x8580], R29 ;  /* 0x0085801d10007388 */ /* 0x0007e60000000400 */
[----:B0-----:R-:W4:Y:S01]  /*1ec70*/  LDL.LU R18, [R1+0x2544] ;  /* 0x0025440001127983 */ /* 0x001f220000300800 */
[----:B-1----:R-:W4:Y:S02]  /*1ec80*/  LDL.LU R19, [R1+0x2540] ;  /* 0x0025400001137983 */ /* 0x002f240000300800 */
[----:B--2---:R-:W2:Y:S02]  /*1ec90*/  LDL.LU R20, [R1+0x253c] ;  /* 0x00253c0001147983 */ /* 0x004ea40000300800 */
[----:B---3--:R-:W3:Y:S01]  /*1eca0*/  LDL.LU R21, [R1+0x2538] ;  /* 0x0025380001157983 */ /* 0x008ee20000300800 */
[----:B------:R-:W2:Y:S01]  /*1ecb0*/  LDL.LU R28, [R1+0x2534] ;  /* 0x00253400011c7983 */ /* 0x000ea20000300800 */
[----:B------:R-:W2:Y:S03]  /*1ecc0*/  LDL.LU R29, [R1+0x2530] ;  /* 0x00253000011d7983 */ /* 0x000ea60000300800 */
[----:B------:R0:W-:Y:S01]  /*1ecd0*/  STS.U16 [R16+0x9400], R2 ;  /* 0x0094000210007388 */ /* 0x0001e20000000400 */
        /* <DEDUP_REMOVED lines=11> */
[----:B0-----:R-:W0:Y:S04]  /*1ed90*/  S2R R2, SR_TID.X ;  /* 0x0000000000027919 */ /* 0x001e280000002100 */
        /* <DEDUP_REMOVED lines=8> */
[----:B------:R1:W-:Y:S01]  /*1ee20*/  STS.U16 [R16+0xe400], R17 ;  /* 0x00e4001110007388 */ /* 0x0003e20000000400 */
[----:B------:R-:W-:Y:S03]  /*1ee30*/  STS.U16 [R16+0xe480], R0 ;  /* 0x00e4800010007388 */ /* 0x000fe60000000400 */
[----:B-1----:R-:W3:Y:S01]  /*1ee40*/  LDL.LU R17, [R1+0x888] ;  /* 0x0008880001117983 */ /* 0x002ee20000300800 */
[----:B0-----:R-:W-:-:S05]  /*1ee50*/  LOP3.LUT R2, R2, 0x3f, RZ, 0xc0, !PT ;  /* 0x0000003f02027812 */ /* 0x001fca00078ec0ff */
[----:B------:R-:W-:-:S05]  /*1ee60*/  IMAD.SHL.U32 R2, R2, 0x2, RZ ;  /* 0x0000000202027824 */ /* 0x000fca00078e00ff */
[----:B------:R-:W-:Y:S01]  /*1ee70*/  LOP3.LUT R5, R2, 0x30, RZ, 0x3c, !PT ;  /* 0x0000003002057812 */ /* 0x000fe200078e3cff */
[----:B--2---:R-:W-:Y:S01]  /*1ee80*/  STS.U16 [R16+0xe500], R29 ;  /* 0x00e5001d10007388 */ /* 0x004fe20000000400 */
[----:B------:R0:W-:Y:S03]  /*1ee90*/  STS.U16 [R16+0xe580], R28 ;  /* 0x00e5801c10007388 */ /* 0x0001e60000000400 */
        /* <DEDUP_REMOVED lines=20> */
[----:B------:R-:W2:Y:S04]  /*1efe0*/  LDL.LU R0, [R1+0x564] ;  /* 0x0005640001007983 */ /* 0x000ea80000300800 */
[----:B---3--:R-:W-:Y:S01]  /*1eff0*/  STS.U16 [R16+0xf400], R21 ;  /* 0x00f4001510007388 */ /* 0x008fe20000000400 */
[----:B------:R0:W-:Y:S02]  /*1f000*/  STL [R1+0x24fc], R21 ;  /* 0x0024fc1501007387 */ /* 0x0001e40000100800 */
[----:B------:R-:W-:Y:S01]  /*1f010*/  STS.U16 [R16+0xf480], R20 ;  /* 0x00f4801410007388 */ /* 0x000fe20000000400 */
[----:B0-----:R-:W3:Y:S01]  /*1f020*/  LDL.LU R21, [R1+0x800] ;  /* 0x0008000001157983 */ /* 0x001ee20000300800 */
[----:B------:R-:W3:Y:S02]  /*1f030*/  LDL.LU R2, [R1+0x808] ;  /* 0x0008080001027983 */ /* 0x000ee40000300800 */
[----:B------:R0:W-:Y:S02]  /*1f040*/  STL [R1+0x2518], R20 ;  /* 0x0025181401007387 */ /* 0x0001e40000100800 */
[----:B0-----:R-:W3:Y:S01]  /*1f050*/  LDL.LU R20, [R1+0x870] ;  /* 0x0008700001147983 */ /* 0x001ee20000300800 */
[----:B----4-:R-:W-:Y:S02]  /*1f060*/  STS.U16 [R16+0xf500], R19 ;  /* 0x00f5001310007388 */ /* 0x010fe40000000400 */
[----:B------:R-:W-:Y:S02]  /*1f070*/  STL [R1+0x252c], R19 ;  /* 0x00252c1301007387 */ /* 0x000fe40000100800 */
[----:B------:R0:W-:Y:S01]  /*1f080*/  STS.U16 [R16+0xf580], R18 ;  /* 0x00f5801210007388 */ /* 0x0001e20000000400 */
[----:B------:R1:W-:Y:S04]  /*1f090*/  STS.U16 [R5+0x600], R17 ;  /* 0x0006001105007388 */ /* 0x0003e80000000400 */
[----:B0-----:R-:W4:Y:S01]  /*1f0a0*/  LDL.LU R16, [R1+0x55c] ;  /* 0x00055c0001107983 */ /* 0x001f220000300800 */
[----:B-1----:R-:W4:Y:S03]  /*1f0b0*/  LDL.LU R17, [R1+0x554] ;  /* 0x0005540001117983 */ /* 0x002f260000300800 */
[----:B--2---:R0:W-:Y:S01]  /*1f0c0*/  STS.U16 [R5+0x680], R28 ;  /* 0x0006801c05007388 */ /* 0x0041e20000000400 */
[----:B------:R1:W-:Y:S03]  /*1f0d0*/  STS.U16 [R5+0x700], R29 ;  /* 0x0007001d05007388 */ /* 0x0003e60000000400 */
[----:B0-----:R-:W2:Y:S01]  /*1f0e0*/  LDL.LU R28, [R1+0x54c] ;  /* 0x00054c00011c7983 */ /* 0x001ea20000300800 */
[----:B-1----:R-:W2:Y:S02]  /*1f0f0*/  LDL.LU R29, [R1+0x4e4] ;  /* 0x0004e400011d7983 */ /* 0x002ea40000300800 */
[----:B------:R-:W2:Y:S01]  /*1f100*/  LDL.LU R19, [R1+0x4dc] ;  /* 0x0004dc0001137983 */ /* 0x000ea20000300800 */
[----:B---3--:R-:W-:Y:S01]  /*1f110*/  STS.U16 [R5+0x780], R20 ;  /* 0x0007801405007388 */ /* 0x008fe20000000400 */
        /* <DEDUP_REMOVED lines=12> */
[----:B------:R0:W-:Y:S02]  /*1f1e0*/  STS.U16 [R5+0x4600], R4 ;  /* 0x0046000405007388 */ /* 0x0001e40000000400 */
[----:B------:R1:W-:Y:S02]  /*1f1f0*/  STS.U16 [R5+0x4680], R6 ;  /* 0x0046800605007388 */ /* 0x0003e40000000400 */
[----:B------:R3:W-:Y:S01]  /*1f200*/  STS.U16 [R5+0x4700], R7 ;  /* 0x0047000705007388 */ /* 0x0007e20000000400 */
[----:B------:R-:W-:Y:S01]  /*1f210*/  STS.U16 [R5+0x4780], R8 ;  /* 0x0047800805007388 */ /* 0x000fe20000000400 */
[----:B------:R-:W-:Y:S02]  /*1f220*/  STS.U16 [R5+0x5600], R9 ;  /* 0x0056000905007388 */ /* 0x000fe40000000400 */
[----:B------:R-:W-:Y:S02]  /*1f230*/  STS.U16 [R5+0x5680], R10 ;  /* 0x0056800a05007388 */ /* 0x000fe40000000400 */
[----:B------:R-:W-:Y:S01]  /*1f240*/  STS.U16 [R5+0x5700], R11 ;  /* 0x0057000b05007388 */ /* 0x000fe20000000400 */
[----:B------:R-:W-:Y:S04]  /*1f250*/  STS.U16 [R5+0x5780], R12 ;  /* 0x0057800c05007388 */ /* 0x000fe80000000400 */
[----:B0-----:R-:W2:Y:S01]  /*1f260*/  LDL.LU R4, [R1+0x4d4] ;  /* 0x0004d40001047983 */ /* 0x001ea20000300800 */
[----:B-1----:R-:W2:Y:S02]  /*1f270*/  LDL.LU R6, [R1+0x4cc] ;  /* 0x0004cc0001067983 */ /* 0x002ea40000300800 */
[----:B------:R0:W-:Y:S01]  /*1f280*/  STS.U16 [R5+0x6600], R0 ;  /* 0x0066000005007388 */ /* 0x0001e20000000400 */
[----:B---3--:R-:W3:Y:S04]  /*1f290*/  LDL.LU R7, [R1+0x464] ;  /* 0x0004640001077983 */ /* 0x008ee80000300800 */
[----:B0-----:R-:W3:Y:S01]  /*1f2a0*/  LDL.LU R0, [R1+0x45c] ;  /* 0x00045c0001007983 */ /* 0x001ee20000300800 */
[----:B------:R-:W3:Y:S02]  /*1f2b0*/  LDL.LU R11, [R1+0x454] ;  /* 0x00045400010b7983 */ /* 0x000ee40000300800 */
[----:B----4-:R0:W-:Y:S02]  /*1f2c0*/  STS.U16 [R5+0x6680], R16 ;  /* 0x0066801005007388 */ /* 0x0101e40000000400 */
[----:B------:R-:W4:Y:S01]  /*1f2d0*/  LDL.LU R12, [R1+0x44c] ;  /* 0x00044c00010c7983 */ /* 0x000f220000300800 */
[----:B------:R1:W-:Y:S04]  /*1f2e0*/  STS.U16 [R5+0x6700], R17 ;  /* 0x0067001105007388 */ /* 0x0003e80000000400 */
[----:B0-----:R-:W4:Y:S01]  /*1f2f0*/  LDL.LU R16, [R1+0x3e4] ;  /* 0x0003e40001107983 */ /* 0x001f220000300800 */
[----:B-1----:R-:W4:Y:S02]  /*1f300*/  LDL.LU R17, [R1+0x3dc] ;  /* 0x0003dc0001117983 */ /* 0x002f240000300800 */
[----:B------:R-:W4:Y:S01]  /*1f310*/  LDL.LU R2, [R1+0x3d4] ;  /* 0x0003d40001027983 */ /* 0x000f220000300800 */
[----:B------:R-:W4:Y:S04]  /*1f320*/  LDL.LU R20, [R1+0x3cc] ;  /* 0x0003cc0001147983 */ /* 0x000f280000300800 */
[----:B------:R-:W4:Y:S01]  /*1f330*/  LDL.LU R21, [R1+0x364] ;  /* 0x0003640001157983 */ /* 0x000f220000300800 */
        /* <DEDUP_REMOVED lines=12> */
[----:B------:R-:W4:Y:S03]  /*1f400*/  LDL.LU R10, [R1+0xcc] ;  /* 0x0000cc00010a7983 */ /* 0x000f260000300800 */
[----:B--2---:R0:W-:Y:S01]  /*1f410*/  STS.U16 [R5+0x6780], R28 ;  /* 0x0067801c05007388 */ /* 0x0041e20000000400 */
[----:B------:R1:W-:Y:S03]  /*1f420*/  STS.U16 [R5+0x7600], R29 ;  /* 0x0076001d05007388 */ /* 0x0003e60000000400 */
[----:B0-----:R-:W2:Y:S01]  /*1f430*/  LDL.LU R28, [R1+0xc4] ;  /* 0x0000c400011c7983 */ /* 0x001ea20000300800 */
[----:B-1----:R-:W2:Y:S02]  /*1f440*/  LDL.LU R29, [R1+0xbc] ;  /* 0x0000bc00011d7983 */ /* 0x002ea40000300800 */
[----:B------:R0:W-:Y:S02]  /*1f450*/  STS.U16 [R5+0x7680], R19 ;  /* 0x0076801305007388 */ /* 0x0001e40000000400 */
[----:B0-----:R-:W2:Y:S04]  /*1f460*/  LDL.LU R19, [R1+0x252c] ;  /* 0x00252c0001137983 */ /* 0x001ea80000300800 */
[----:B------:R0:W-:Y:S01]  /*1f470*/  STS.U16 [R5+0x7700], R4 ;  /* 0x0077000405007388 */ /* 0x0001e20000000400 */
[----:B------:R1:W-:Y:S03]  /*1f480*/  STS.U16 [R5+0x7780], R6 ;  /* 0x0077800605007388 */ /* 0x0003e60000000400 */
[----:B---3--:R3:W-:Y:S04]  /*1f490*/  STS.U16 [R5+0x8600], R7 ;  /* 0x0086000705007388 */ /* 0x0087e80000000400 */
[----:B0-----:R-:W2:Y:S01]  /*1f4a0*/  LDL.LU R4, [R1+0x44] ;  /* 0x0000440001047983 */ /* 0x001ea20000300800 */
[----:B-1----:R-:W2:Y:S03]  /*1f4b0*/  LDL.LU R6, [R1+0x3c] ;  /* 0x00003c0001067983 */ /* 0x002ea60000300800 */
[----:B------:R0:W-:Y:S04]  /*1f4c0*/  STS.U16 [R5+0x8680], R0 ;  /* 0x0086800005007388 */ /* 0x0001e80000000400 */
[----:B---3--:R-:W3:Y:S04]  /*1f4d0*/  LDL.LU R7, [R1+0x34] ;  /* 0x0000340001077983 */ /* 0x008ee80000300800 */
[----:B0-----:R-:W3:Y:S01]  /*1f4e0*/  LDL.LU R0, [R1+0x2c] ;  /* 0x00002c0001007983 */ /* 0x001ee20000300800 */
[----:B------:R0:W-:Y:S02]  /*1f4f0*/  STS.U16 [R5+0x8700], R11 ;  /* 0x0087000b05007388 */ /* 0x0001e40000000400 */
[----:B----4-:R-:W-:Y:S01]  /*1f500*/  STS.U16 [R5+0x8780], R12 ;  /* 0x0087800c05007388 */ /* 0x010fe20000000400 */
[----:B------:R-:W-:Y:S04]  /*1f510*/  STS.U16 [R5+0x9600], R16 ;  /* 0x0096001005007388 */ /* 0x000fe80000000400 */
[----:B------:R-:W-:Y:S01]  /*1f520*/  STS.U16 [R5+0x9680], R17 ;  /* 0x0096801105007388 */ /* 0x000fe20000000400 */
[----:B------:R1:W-:Y:S02]  /*1f530*/  STS.U16 [R5+0x9700], R2 ;  /* 0x0097000205007388 */ /* 0x0003e40000000400 */
[----:B------:R-:W-:Y:S02]  /*1f540*/  STS.U16 [R5+0x9780], R20 ;  /* 0x0097801405007388 */ /* 0x000fe40000000400 */
[----:B------:R-:W-:Y:S01]  /*1f550*/  STS.U16 [R5+0xa600], R21 ;  /* 0x00a6001505007388 */ /* 0x000fe20000000400 */
[----:B------:R-:W-:Y:S04]  /*1f560*/  STS.U16 [R5+0xa680], R22 ;  /* 0x00a6801605007388 */ /* 0x000fe80000000400 */
[----:B0-----:R-:W4:Y:S04]  /*1f570*/  LDL.LU R11, [R1+0x2528] ;  /* 0x00252800010b7983 */ /* 0x001f280000300800 */
[----:B-1----:R-:W0:Y:S01]  /*1f580*/  S2R R2, SR_TID.X ;  /* 0x0000000000027919 */ /* 0x002e220000002100 */
[----:B------:R-:W-:Y:S02]  /*1f590*/  STS.U16 [R5+0xa700], R23 ;  /* 0x00a7001705007388 */ /* 0x000fe40000000400 */
[----:B------:R-:W-:Y:S02]  /*1f5a0*/  STS.U16 [R5+0xa780], R24 ;  /* 0x00a7801805007388 */ /* 0x000fe40000000400 */
[----:B------:R-:W-:Y:S01]  /*1f5b0*/  STS.U16 [R5+0xb600], R25 ;  /* 0x00b6001905007388 */ /* 0x000fe20000000400 */
[----:B------:R-:W-:Y:S01]  /*1f5c0*/  STS.U16 [R5+0xb680], R26 ;  /* 0x00b6801a05007388 */ /* 0x000fe20000000400 */
[----:B------:R-:W-:Y:S02]  /*1f5d0*/  STS.U16 [R5+0xb700], R27 ;  /* 0x00b7001b05007388 */ /* 0x000fe40000000400 */
[----:B------:R-:W-:Y:S02]  /*1f5e0*/  STS.U16 [R5+0xb780], R13 ;  /* 0x00b7800d05007388 */ /* 0x000fe40000000400 */
[----:B------:R-:W-:Y:S01]  /*1f5f0*/  STS.U16 [R5+0xc600], R14 ;  /* 0x00c6000e05007388 */ /* 0x000fe20000000400 */
[----:B------:R-:W4:Y:S04]  /*1f600*/  LDL.LU R12, [R1+0x2524] ;  /* 0x00252400010c7983 */ /* 0x000f280000300800 */
[----:B------:R-:W-:Y:S01]  /*1f610*/  STS.U16 [R5+0xc680], R15 ;  /* 0x00c6800f05007388 */ /* 0x000fe20000000400 */
[----:B------:R-:W4:Y:S02]  /*1f620*/  LDL.LU R16, [R1+0x2520] ;  /* 0x0025200001107983 */ /* 0x000f240000300800 */
[----:B------:R-:W-:Y:S02]  /*1f630*/  STS.U16 [R5+0xc700], R3 ;  /* 0x00c7000305007388 */ /* 0x000fe40000000400 */
[----:B------:R-:W4:Y:S01]  /*1f640*/  LDL.LU R17, [R1+0x251c] ;  /* 0x00251c0001117983 */ /* 0x000f220000300800 */
[----:B------:R1:W-:Y:S01]  /*1f650*/  STS.U16 [R5+0xc780], R8 ;  /* 0x00c7800805007388 */ /* 0x0003e20000000400 */
[----:B------:R0:W-:Y:S02]  /*1f660*/  STS.U16 [R5+0xd600], R9 ;  /* 0x00d6000905007388 */ /* 0x0001e40000000400 */
[----:B------:R0:W-:Y:S01]  /*1f670*/  STS.U16 [R5+0xd680], R10 ;  /* 0x00d6800a05007388 */ /* 0x0001e20000000400 */
[----:B-1----:R-:W4:Y:S01]  /*1f680*/  LDL.LU R8, [R1+0x864] ;  /* 0x0008640001087983 */ /* 0x002f220000300800 */
[----:B0-----:R-:W4:Y:S02]  /*1f690*/  LDL.LU R9, [R1+0x860] ;  /* 0x0008600001097983 */ /* 0x001f240000300800 */
[----:B------:R-:W4:Y:S01]  /*1f6a0*/  LDL.LU R10, [R1+0x85c] ;  /* 0x00085c00010a7983 */ /* 0x000f220000300800 */
[----:B------:R-:W-:-:S05]  /*1f6b0*/  LOP3.LUT R2, R2, 0x3f, RZ, 0xc0, !PT ;  /* 0x0000003f02027812 */ /* 0x000fca00078ec0ff */
[----:B------:R-:W-:-:S05]  /*1f6c0*/  IMAD.SHL.U32 R2, R2, 0x2, RZ ;  /* 0x0000000202027824 */ /* 0x000fca00078e00ff */
[----:B------:R-:W-:Y:S01]  /*1f6d0*/  LOP3.LUT R25, R2, 0x40, RZ, 0x3c, !PT ;  /* 0x0000004002197812 */ /* 0x000fe200078e3cff */
[----:B--2---:R0:W-:Y:S01]  /*1f6e0*/  STS.U16 [R5+0xd700], R28 ;  /* 0x00d7001c05007388 */ /* 0x0041e20000000400 */
[----:B------:R1:W-:Y:S03]  /*1f6f0*/  STS.U16 [R5+0xd780], R29 ;  /* 0x00d7801d05007388 */ /* 0x0003e60000000400 */
[----:B0-----:R-:W2:Y:S01]  /*1f700*/  LDL.LU R28, [R1+0x7e4] ;  /* 0x0007e400011c7983 */ /* 0x001ea20000300800 */
[----:B-1----:R-:W2:Y:S02]  /*1f710*/  LDL.LU R29, [R1+0x7e0] ;  /* 0x0007e000011d7983 */ /* 0x002ea40000300800 */
        /* <DEDUP_REMOVED lines=11> */
[----:B------:R0:W-:Y:S01]  /*1f7d0*/  STS.U16 [R5+0xe600], R4 ;  /* 0x00e6000405007388 */ /* 0x0001e20000000400 */
[----:B------:R-:W-:Y:S02]  /*1f7e0*/  STS.U16 [R5+0xe680], R6 ;  /* 0x00e6800605007388 */ /* 0x000fe40000000400 */
[----:B---3--:R-:W-:Y:S01]  /*1f7f0*/  STS.U16 [R5+0xe700], R7 ;  /* 0x00e7000705007388 */ /* 0x008fe20000000400 */
[----:B0-----:R-:W3:Y:S04]  /*1f800*/  LDL.LU R4, [R1+0x644] ;  /* 0x0006440001047983 */ /* 0x001ee80000300800 */
[----:B------:R0:W-:Y:S04]  /*1f810*/  STS.U16 [R5+0xe780], R0 ;  /* 0x00e7800005007388 */ /* 0x0001e80000000400 */
[----:B0-----:R-:W2:Y:S01]  /*1f820*/  LDL.LU R0, [R1+0x640] ;  /* 0x0006400001007983 */ /* 0x001ea20000300800 */
[----:B------:R-:W2:Y:S03]  /*1f830*/  LDL.LU R2, [R1+0x868] ;  /* 0x0008680001027983 */ /* 0x000ea60000300800 */
[----:B----4-:R-:W-:Y:S01]  /*1f840*/  STS.U16 [R5+0xf600], R17 ;  /* 0x00f6001105007388 */ /* 0x010fe20000000400 */
[----:B------:R-:W-:Y:S02]  /*1f850*/  STS.U16 [R5+0xf680], R16 ;  /* 0x00f6801005007388 */ /* 0x000fe40000000400 */
[----:B------:R-:W-:Y:S02]  /*1f860*/  STS.U16 [R5+0xf700], R12 ;  /* 0x00f7000c05007388 */ /* 0x000fe40000000400 */
[----:B------:R0:W-:Y:S02]  /*1f870*/  STS.U16 [R5+0xf780], R11 ;  /* 0x00f7800b05007388 */ /* 0x0001e40000000400 */
[----:B0-----:R-:W3:Y:S01]  /*1f880*/  LDL.LU R5, [R1+0x63c] ;  /* 0x00063c0001057983 */ /* 0x001ee20000300800 */
[----:B------:R-:W3:Y:S02]  /*1f890*/  LDL.LU R6, [R1+0x5c4] ;  /* 0x0005c40001067983 */ /* 0x000ee40000300800 */
[----:B------:R-:W3:Y:S01]  /*1f8a0*/  LDL.LU R7, [R1+0x5c0] ;  /* 0x0005c00001077983 */ /* 0x000ee20000300800 */
[----:B--2---:R-:W-:Y:S01]  /*1f8b0*/  STS.U16 [R25+0x800], R2 ;  /* 0x0008000219007388 */ /* 0x004fe20000000400 */
[----:B------:R0:W-:Y:S02]  /*1f8c0*/  STS.U16 [R25+0x880], R8 ;  /* 0x0008800819007388 */ /* 0x0001e40000000400 */
[----:B------:R1:W-:Y:S02]  /*1f8d0*/  STS.U16 [R25+0x900], R9 ;  /* 0x0009000919007388 */ /* 0x0003e40000000400 */
[----:B------:R2:W-:Y:S01]  /*1f8e0*/  STS.U16 [R25+0x980], R10 ;  /* 0x0009800a19007388 */ /* 0x0005e20000000400 */
[----:B------:R3:W-:Y:S01]  /*1f8f0*/  STS.U16 [R25+0x1800], R28 ;  /* 0x0018001c19007388 */ /* 0x0007e20000000400 */
[----:B------:R3:W-:Y:S03]  /*1f900*/  STS.U16 [R25+0x1880], R29 ;  /* 0x0018801d19007388 */ /* 0x0007e60000000400 */
[----:B0-----:R-:W4:Y:S01]  /*1f910*/  LDL.LU R8, [R1+0x5bc] ;  /* 0x0005bc0001087983 */ /* 0x001f220000300800 */
[----:B-1----:R-:W4:Y:S02]  /*1f920*/  LDL.LU R9, [R1+0x5b8] ;  /* 0x0005b80001097983 */ /* 0x002f240000300800 */
[----:B--2---:R-:W2:Y:S02]  /*1f930*/  LDL.LU R10, [R1+0x544] ;  /* 0x00054400010a7983 */ /* 0x004ea40000300800 */
[----:B---3--:R-:W3:Y:S01]  /*1f940*/  LDL.LU R28, [R1+0x540] ;  /* 0x00054000011c7983 */ /* 0x008ee20000300800 */
[----:B------:R-:W3:Y:S04]  /*1f950*/  LDL.LU R29, [R1+0x53c] ;  /* 0x00053c00011d7983 */ /* 0x000ee80000300800 */
[----:B------:R0:W-:Y:S01]  /*1f960*/  STS.U16 [R25+0x1900], R20 ;  /* 0x0019001419007388 */ /* 0x0001e20000000400 */
[----:B------:R-:W-:Y:S02]  /*1f970*/  STS.U16 [R25+0x1980], R21 ;  /* 0x0019801519007388 */ /* 0x000fe40000000400 */
[----:B------:R-:W-:Y:S02]  /*1f980*/  STS.U16 [R25+0x2800], R22 ;  /* 0x0028001619007388 */ /* 0x000fe40000000400 */
[----:B------:R1:W-:Y:S01]  /*1f990*/  STS.U16 [R25+0x2880], R23 ;  /* 0x0028801719007388 */ /* 0x0003e20000000400 */
[----:B------:R-:W-:Y:S01]  /*1f9a0*/  STS.U16 [R25+0x2900], R24 ;  /* 0x0029001819007388 */ /* 0x000fe20000000400 */
[----:B------:R-:W-:Y:S02]  /*1f9b0*/  STS.U16 [R25+0x2980], R26 ;  /* 0x0029801a19007388 */ /* 0x000fe40000000400 */
[----:B------:R-:W-:Y:S02]  /*1f9c0*/  STS.U16 [R25+0x3800], R27 ;  /* 0x0038001b19007388 */ /* 0x000fe40000000400 */
[----:B------:R-:W-:Y:S01]  /*1f9d0*/  STS.U16 [R25+0x3880], R13 ;  /* 0x0038800d19007388 */ /* 0x000fe20000000400 */
[----:B------:R-:W-:Y:S01]  /*1f9e0*/  STS.U16 [R25+0x3900], R14 ;  /* 0x0039000e19007388 */ /* 0x000fe20000000400 */
[----:B------:R-:W-:Y:S02]  /*1f9f0*/  STS.U16 [R25+0x3980], R15 ;  /* 0x0039800f19007388 */ /* 0x000fe40000000400 */
[----:B------:R1:W-:Y:S02]  /*1fa00*/  STS.U16 [R25+0x4800], R3 ;  /* 0x0048000319007388 */ /* 0x0003e40000000400 */
[----:B------:R-:W-:Y:S01]  /*1fa10*/  STS.U16 [R25+0x4880], R4 ;  /* 0x0048800419007388 */ /* 0x000fe20000000400 */
[----:B------:R1:W-:Y:S04]  /*1fa20*/  STS.U16 [R25+0x4900], R0 ;  /* 0x0049000019007388 */ /* 0x0003e80000000400 */
[----:B0-----:R-:W3:Y:S01]  /*1fa30*/  LDL.LU R20, [R1+0x538] ;  /* 0x0005380001147983 */ /* 0x001ee20000300800 */
[----:B-1----:R-:W3:Y:S03]  /*1fa40*/  LDL.LU R23, [R1+0x4c4] ;  /* 0x0004c40001177983 */ /* 0x002ee60000300800 */
[----:B------:R-:W-:Y:S01]  /*1fa50*/  STS.U16 [R25+0x4980], R5 ;  /* 0x0049800519007388 */ /* 0x000fe20000000400 */
[----:B------:R-:W-:Y:S03]  /*1fa60*/  STS.U16 [R25+0x5800], R6 ;  /* 0x0058000619007388 */ /* 0x000fe60000000400 */
[----:B------:R0:W-:Y:S04]  /*1fa70*/  STS.U16 [R25+0x5880], R7 ;  /* 0x0058800719007388 */ /* 0x0001e80000000400 */
[----:B------:R-:W3:Y:S04]  /*1fa80*/  LDL.LU R3, [R1+0x4c0] ;  /* 0x0004c00001037983 */ /* 0x000ee80000300800 */
[----:B------:R-:W3:Y:S04]  /*1fa90*/  LDL.LU R0, [R1+0x4bc] ;  /* 0x0004bc0001007983 */ /* 0x000ee80000300800 */
[----:B0-----:R-:W3:Y:S01]  /*1faa0*/  LDL.LU R7, [R1+0x4b8] ;  /* 0x0004b80001077983 */ /* 0x001ee20000300800 */
[----:B------:R-:W3:Y:S02]  /*1fab0*/  LDL.LU R24, [R1+0x444] ;  /* 0x0004440001187983 */ /* 0x000ee40000300800 */
[----:B------:R-:W3:Y:S02]  /*1fac0*/  LDL.LU R26, [R1+0x440] ;  /* 0x00044000011a7983 */ /* 0x000ee40000300800 */
[----:B------:R-:W3:Y:S01]  /*1fad0*/  LDL.LU R13, [R1+0x43c] ;  /* 0x00043c00010d7983 */ /* 0x000ee20000300800 */
[----:B------:R-:W3:Y:S01]  /*1fae0*/  LDL.LU R15, [R1+0x438] ;  /* 0x00043800010f7983 */ /* 0x000ee20000300800 */
[----:B------:R-:W3:Y:S03]  /*1faf0*/  LDL.LU R4, [R1+0x3c4] ;  /* 0x0003c40001047983 */ /* 0x000ee60000300800 */
[----:B----4-:R0:W-:Y:S01]  /*1fb00*/  STS.U16 [R25+0x5900], R8 ;  /* 0x0059000819007388 */ /* 0x0101e20000000400 */
[----:B------:R1:W-:Y:S02]  /*1fb10*/  STS.U16 [R25+0x5980], R9 ;  /* 0x0059800919007388 */ /* 0x0003e40000000400 */
[----:B--2---:R2:W-:Y:S01]  /*1fb20*/  STS.U16 [R25+0x6800], R10 ;  /* 0x0068000a19007388 */ /* 0x0045e20000000400 */
[----:B---3--:R2:W-:Y:S04]  /*1fb30*/  STS.U16 [R25+0x6880], R28 ;  /* 0x0068801c19007388 */ /* 0x0085e80000000400 */
[----:B------:R4:W-:Y:S04]  /*1fb40*/  STS.U16 [R25+0x6900], R29 ;  /* 0x0069001d19007388 */ /* 0x0009e80000000400 */
[----:B0-----:R-:W3:Y:S01]  /*1fb50*/  LDL.LU R8, [R1+0x3c0] ;  /* 0x0003c00001087983 */ /* 0x001ee20000300800 */
[----:B-1----:R-:W3:Y:S02]  /*1fb60*/  LDL.LU R9, [R1+0x3bc] ;  /* 0x0003bc0001097983 */ /* 0x002ee40000300800 */
[----:B--2---:R-:W2:Y:S01]  /*1fb70*/  LDL.LU R10, [R1+0x3b8] ;  /* 0x0003b800010a7983 */ /* 0x004ea20000300800 */
[----:B------:R-:W2:Y:S04]  /*1fb80*/  LDL.LU R28, [R1+0x344] ;  /* 0x00034400011c7983 */ /* 0x000ea80000300800 */
[----:B----4-:R-:W4:Y:S01]  /*1fb90*/  LDL.LU R29, [R1+0x340] ;  /* 0x00034000011d7983 */ /* 0x010f220000300800 */
[----:B------:R-:W4:Y:S02]  /*1fba0*/  LDL.LU R2, [R1+0x33c] ;  /* 0x00033c0001027983 */ /* 0x000f240000300800 */
[----:B------:R-:W4:Y:S02]  /*1fbb0*/  LDL.LU R12, [R1+0x338] ;  /* 0x00033800010c7983 */ /* 0x000f240000300800 */
[----:B------:R-:W4:Y:S01]  /*1fbc0*/  LDL.LU R21, [R1+0x1c8] ;  /* 0x0001c80001157983 */ /* 0x000f220000300800 */
[----:B------:R-:W4:Y:S01]  /*1fbd0*/  LDL.LU R22, [R1+0x1c0] ;  /* 0x0001c00001167983 */ /* 0x000f220000300800 */
[----:B------:R-:W4:Y:S02]  /*1fbe0*/  LDL.LU R27, [R1+0x1bc] ;  /* 0x0001bc00011b7983 */ /* 0x000f240000300800 */
[----:B------:R-:W4:Y:S02]  /*1fbf0*/  LDL.LU R14, [R1+0x1b8] ;  /* 0x0001b800010e7983 */ /* 0x000f240000300800 */
[----:B------:R-:W4:Y:S01]  /*1fc00*/  LDL.LU R5, [R1+0x128] ;  /* 0x0001280001057983 */ /* 0x000f220000300800 */
[----:B------:R-:W4:Y:S04]  /*1fc10*/  LDL.LU R6, [R1+0x120] ;  /* 0x0001200001067983 */ /* 0x000f280000300800 */
[----:B------:R0:W-:Y:S01]  /*1fc20*/  STS.U16 [R25+0x6980], R20 ;  /* 0x0069801419007388 */ /* 0x0001e20000000400 */
[----:B------:R1:W-:Y:S02]  /*1fc30*/  STS.U16 [R25+0x7800], R23 ;  /* 0x0078001719007388 */ /* 0x0003e40000000400 */
[----:B------:R1:W-:Y:S01]  /*1fc40*/  STS.U16 [R25+0x7880], R3 ;  /* 0x0078800319007388 */ /* 0x0003e20000000400 */
[----:B------:R1:W-:Y:S04]  /*1fc50*/  STS.U16 [R25+0x7900], R0 ;  /* 0x0079000019007388 */ /* 0x0003e80000000400 */
[----:B0-----:R-:W4:Y:S01]  /*1fc60*/  LDL.LU R20, [R1+0x2518] ;  /* 0x0025180001147983 */ /* 0x001f220000300800 */
[----:B-1----:R-:W4:Y:S02]  /*1fc70*/  LDL.LU R23, [R1+0x11c] ;  /* 0x00011c0001177983 */ /* 0x002f240000300800 */
[----:B------:R-:W4:Y:S01]  /*1fc80*/  LDL.LU R3, [R1+0x118] ;  /* 0x0001180001037983 */ /* 0x000f220000300800 */
[----:B------:R0:W-:Y:S04]  /*1fc90*/  STS.U16 [R25+0x7980], R7 ;  /* 0x0079800719007388 */ /* 0x0001e80000000400 */
[----:B------:R-:W4:Y:S01]  /*1fca0*/  LDL.LU R0, [R1+0xb4] ;  /* 0x0000b40001007983 */ /* 0x000f220000300800 */
[----:B------:R1:W-:Y:S02]  /*1fcb0*/  STS.U16 [R25+0x8800], R24 ;  /* 0x0088001819007388 */ /* 0x0003e40000000400 */
[----:B------:R1:W-:Y:S02]  /*1fcc0*/  STS.U16 [R25+0x8880], R26 ;  /* 0x0088801a19007388 */ /* 0x0003e40000000400 */
[----:B------:R1:W-:Y:S01]  /*1fcd0*/  STS.U16 [R25+0x8900], R13 ;  /* 0x0089000d19007388 */ /* 0x0003e20000000400 */
[----:B------:R1:W-:Y:S01]  /*1fce0*/  STS.U16 [R25+0x8980], R15 ;  /* 0x0089800f19007388 */ /* 0x0003e20000000400 */
[----:B------:R1:W-:Y:S03]  /*1fcf0*/  STS.U16 [R25+0x9800], R4 ;  /* 0x0098000419007388 */ /* 0x0003e60000000400 */
[----:B0-----:R-:W4:Y:S01]  /*1fd00*/  LDL.LU R7, [R1+0x2514] ;  /* 0x0025140001077983 */ /* 0x001f220000300800 */
[----:B-1----:R-:W4:Y:S03]  /*1fd10*/  LDL.LU R24, [R1+0xa0] ;  /* 0x0000a00001187983 */ /* 0x002f260000300800 */
[----:B------:R-:W4:Y:S04]  /*1fd20*/  LDL.LU R26, [R1+0x24] ;  /* 0x00002400011a7983 */ /* 0x000f280000300800 */
[----:B------:R-:W4:Y:S01]  /*1fd30*/  LDL.LU R13, [R1+0x20] ;  /* 0x00002000010d7983 */ /* 0x000f220000300800 */
[----:B------:R-:W4:Y:S02]  /*1fd40*/  LDL.LU R15, [R1+0x1c] ;  /* 0x00001c00010f7983 */ /* 0x000f240000300800 */
[----:B------:R-:W4:Y:S01]  /*1fd50*/  LDL.LU R4, [R1+0x18] ;  /* 0x0000180001047983 */ /* 0x000f220000300800 */
[----:B---3--:R0:W-:Y:S01]  /*1fd60*/  STS.U16 [R25+0x9880], R8 ;  /* 0x0098800819007388 */ /* 0x0081e20000000400 */
[----:B------:R1:W-:Y:S03]  /*1fd70*/  STS.U16 [R25+0x9900], R9 ;  /* 0x0099000919007388 */ /* 0x0003e60000000400 */
[----:B--2---:R2:W-:Y:S01]  /*1fd80*/  STS.U16 [R25+0x9980], R10 ;  /* 0x0099800a19007388 */ /* 0x0045e20000000400 */
[----:B------:R3:W-:Y:S03]  /*1fd90*/  STS.U16 [R25+0xa800], R28 ;  /* 0x00a8001c19007388 */ /* 0x0007e60000000400 */
[----:B----4-:R3:W-:Y:S04]  /*1fda0*/  STS.U16 [R25+0xa880], R29 ;  /* 0x00a8801d19007388 */ /* 0x0107e80000000400 */
[----:B0-----:R-:W4:Y:S01]  /*1fdb0*/  LDL.LU R8, [R1+0x2510] ;  /* 0x0025100001087983 */ /* 0x001f220000300800 */
[----:B-1----:R-:W4:Y:S02]  /*1fdc0*/  LDL.LU R9, [R1+0x250c] ;  /* 0x00250c0001097983 */ /* 0x002f240000300800 */
[----:B--2---:R-:W2:Y:S02]  /*1fdd0*/  LDL.LU R10, [R1+0x2508] ;  /* 0x00250800010a7983 */ /* 0x004ea40000300800 */
[----:B---3--:R-:W3:Y:S01]  /*1fde0*/  LDL.LU R28, [R1+0x2504] ;  /* 0x00250400011c7983 */ /* 0x008ee20000300800 */
[----:B------:R-:W2:Y:S04]  /*1fdf0*/  LDL.LU R29, [R1+0x2500] ;  /* 0x00250000011d7983 */ /* 0x000ea80000300800 */
[----:B------:R-:W-:Y:S01]  /*1fe00*/  STS.U16 [R25+0xa900], R2 ;  /* 0x00a9000219007388 */ /* 0x000fe20000000400 */
[----:B------:R-:W-:Y:S02]  /*1fe10*/  STS.U16 [R25+0xa980], R12 ;  /* 0x00a9800c19007388 */ /* 0x000fe40000000400 */
[----:B------:R-:W-:Y:S02]  /*1fe20*/  STS.U16 [R25+0xb800], R21 ;  /* 0x00b8001519007388 */ /* 0x000fe40000000400 */
[----:B------:R-:W-:Y:S01]  /*1fe30*/  STS.U16 [R25+0xb880], R22 ;  /* 0x00b8801619007388 */ /* 0x000fe20000000400 */
[----:B------:R0:W-:Y:S01]  /*1fe40*/  STS.U16 [R25+0xb900], R27 ;  /* 0x00b9001b19007388 */ /* 0x0001e20000000400 */
[----:B------:R1:W-:Y:S02]  /*1fe50*/  STS.U16 [R25+0xb980], R14 ;  /* 0x00b9800e19007388 */ /* 0x0003e40000000400 */
[----:B------:R1:W-:Y:S02]  /*1fe60*/  STS.U16 [R25+0xc800], R5 ;  /* 0x00c8000519007388 */ /* 0x0003e40000000400 */
[----:B------:R1:W-:Y:S01]  /*1fe70*/  STS.U16 [R25+0xc880], R6 ;  /* 0x00c8800619007388 */ /* 0x0003e20000000400 */
[----:B------:R-:W-:Y:S01]  /*1fe80*/  STS.U16 [R25+0xc900], R23 ;  /* 0x00c9001719007388 */ /* 0x000fe20000000400 */
[----:B------:R-:W-:Y:S02]  /*1fe90*/  STS.U16 [R25+0xc980], R3 ;  /* 0x00c9800319007388 */ /* 0x000fe40000000400 */
[----:B------:R1:W-:Y:S01]  /*1fea0*/  STS.U16 [R25+0xd800], R0 ;  /* 0x00d8000019007388 */ /* 0x0003e20000000400 */
[----:B0-----:R-:W4:Y:S01]  /*1feb0*/  LDL.LU R27, [R1+0x858] ;  /* 0x00085800011b7983 */ /* 0x001f220000300800 */
[----:B-1----:R-:W4:Y:S02]  /*1fec0*/  LDL.LU R14, [R1+0x854] ;  /* 0x00085400010e7983 */ /* 0x002f240000300800 */
[----:B------:R-:W4:Y:S02]  /*1fed0*/  LDL.LU R5, [R1+0x850] ;  /* 0x0008500001057983 */ /* 0x000f240000300800 */
[----:B------:R-:W4:Y:S01]  /*1fee0*/  LDL.LU R6, [R1+0x84c] ;  /* 0x00084c0001067983 */ /* 0x000f220000300800 */
[----:B------:R-:W4:Y:S01]  /*1fef0*/  LDL.LU R0, [R1+0x7d4] ;  /* 0x0007d40001007983 */ /* 0x000f220000300800 */
[----:B------:R-:W4:Y:S03]  /*1ff00*/  LDL.LU R3, [R1+0x7d0] ;  /* 0x0007d00001037983 */ /* 0x000f260000300800 */
[----:B------:R-:W0:Y:S04]  /*1ff10*/  S2R R2, SR_TID.X ;  /* 0x0000000000027919 */ /* 0x000e280000002100 */
[----:B--2---:R-:W-:Y:S01]  /*1ff20*/  STS.U16 [R25+0xd880], R29 ;  /* 0x00d8801d19007388 */ /* 0x004fe20000000400 */
[----:B---3--:R1:W-:Y:S03]  /*1ff30*/  STS.U16 [R25+0xd900], R28 ;  /* 0x00d9001c19007388 */ /* 0x0083e60000000400 */
[----:B-1----:R-:W2:Y:S01]  /*1ff40*/  LDL.LU R28, [R1+0x7cc] ;  /* 0x0007cc00011c7983 */ /* 0x002ea20000300800 */
[----:B------:R-:W3:Y:S01]  /*1ff50*/  LDL.LU R29, [R1+0x7c8] ;  /* 0x0007c800011d7983 */ /* 0x000ee20000300800 */
[----:B0-----:R-:W-:Y:S01]  /*1ff60*/  LOP3.LUT R2, R2, 0x3f, RZ, 0xc0, !PT ;  /* 0x0000003f02027812 */ /* 0x001fe200078ec0ff */
[----:B------:R-:W3:Y:S01]  /*1ff70*/  LDL.LU R12, [R1+0x750] ;  /* 0x00075000010c7983 */ /* 0x000ee20000300800 */
[----:B------:R0:W-:Y:S04]  /*1ff80*/  STS.U16 [R25+0xd980], R24 ;  /* 0x00d9801819007388 */ /* 0x0001e80000000400 */
[----:B------:R-:W3:Y:S01]  /*1ff90*/  LDL.LU R21, [R1+0x74c] ;  /* 0x00074c0001157983 */ /* 0x000ee20000300800 */
[----:B------:R-:W-:Y:S02]  /*1ffa0*/  STS.U16 [R25+0xe800], R26 ;  /* 0x00e8001a19007388 */ /* 0x000fe40000000400 */
[----:B------:R-:W-:-:S02]  /*1ffb0*/  IMAD.SHL.U32 R2, R2, 0x2, RZ ;  /* 0x0000000202027824 */ /* 0x000fc400078e00ff */
[----:B------:R-:W3:Y:S01]  /*1ffc0*/  LDL.LU R22, [R1+0x748] ;  /* 0x0007480001167983 */ /* 0x000ee20000300800 */
[----:B------:R1:W-:Y:S04]  /*1ffd0*/  STS.U16 [R25+0xe880], R13 ;  /* 0x00e8800d19007388 */ /* 0x0003e80000000400 */
[----:B------:R-:W3:Y:S01]  /*1ffe0*/  LDL.LU R23, [R1+0x6c8] ;  /* 0x0006c80001177983 */ /* 0x000ee20000300800 */
[----:B------:R4:W-:Y:S02]  /*1fff0*/  STS.U16 [R25+0xe900], R15 ;  /* 0x00e9000f19007388 */ /* 0x0009e40000000400 */
[----:B------:R4:W-:Y:S01]  /*20000*/  STS.U16 [R25+0xe980], R4 ;  /* 0x00e9800419007388 */ /* 0x0009e20000000400 */
[----:B0-----:R-:W-:Y:S01]  /*20010*/  LOP3.LUT R24, R2, 0x50, RZ, 0x3c, !PT ;  /* 0x0000005002187812 */ /* 0x001fe200078e3cff */
[----:B-1----:R-:W3:Y:S01]  /*20020*/  LDL.LU R13, [R1+0x6c4] ;  /* 0x0006c400010d7983 */ /* 0x002ee20000300800 */
[----:B----4-:R-:W4:Y:S02]  /*20030*/  LDL.LU R15, [R1+0x6c0] ;  /* 0x0006c000010f7983 */ /* 0x010f240000300800 */
[----:B------:R-:W4:Y:S02]  /*20040*/  LDL.LU R4, [R1+0x6bc] ;  /* 0x0006bc0001047983 */ /* 0x000f240000300800 */
[----:B------:R-:W4:Y:S01]  /*20050*/  LDL.LU R2, [R1+0x754] ;  /* 0x0007540001027983 */ /* 0x000f220000300800 */
[----:B------:R-:W-:Y:S01]  /*20060*/  STS.U16 [R25+0xf800], R10 ;  /* 0x00f8000a19007388 */ /* 0x000fe20000000400 */
[----:B------:R-:W-:Y:S02]  /*20070*/  STS.U16 [R25+0xf880], R9 ;  /* 0x00f8800919007388 */ /* 0x000fe40000000400 */
[----:B------:R-:W-:Y:S02]  /*20080*/  STS.U16 [R25+0xf900], R8 ;  /* 0x00f9000819007388 */ /* 0x000fe40000000400 */
[----:B------:R0:W-:Y:S01]  /*20090*/  STS.U16 [R25+0xf980], R7 ;  /* 0x00f9800719007388 */ /* 0x0001e20000000400 */
[----:B------:R-:W-:Y:S01]  /*200a0*/  STS.U16 [R24+0xa00], R27 ;  /* 0x000a001b18007388 */ /* 0x000fe20000000400 */
[----:B------:R1:W-:Y:S02]  /*200b0*/  STS.U16 [R24+0xa80], R14 ;  /* 0x000a800e18007388 */ /* 0x0003e40000000400 */
[----:B------:R1:W-:Y:S02]  /*200c0*/  STS.U16 [R24+0xb00], R5 ;  /* 0x000b000518007388 */ /* 0x0003e40000000400 */
[----:B------:R1:W-:Y:S01]  /*200d0*/  STS.U16 [R24+0xb80], R6 ;  /* 0x000b800618007388 */ /* 0x0003e20000000400 */
[----:B------:R1:W-:Y:S04]  /*200e0*/  STS.U16 [R24+0x1a00], R0 ;  /* 0x001a000018007388 */ /* 0x0003e80000000400 */
[----:B0-----:R-:W4:Y:S01]  /*200f0*/  LDL.LU R25, [R1+0x638] ;  /* 0x0006380001197983 */ /* 0x001f220000300800 */
[----:B-1----:R-:W4:Y:S03]  /*20100*/  LDL.LU R14, [R1+0x634] ;  /* 0x00063400010e7983 */ /* 0x002f260000300800 */
[----:B------:R-:W4:Y:S04]  /*20110*/  LDL.LU R5, [R1+0x630] ;  /* 0x0006300001057983 */ /* 0x000f280000300800 */
[----:B------:R-:W4:Y:S01]  /*20120*/  LDL.LU R6, [R1+0x62c] ;  /* 0x00062c0001067983 */ /* 0x000f220000300800 */
[----:B------:R-:W4:Y:S02]  /*20130*/  LDL.LU R0, [R1+0x5b4] ;  /* 0x0005b40001007983 */ /* 0x000f240000300800 */
[----:B------:R-:W4:Y:S02]  /*20140*/  LDL.LU R26, [R1+0x5b0] ;  /* 0x0005b000011a7983 */ /* 0x000f240000300800 */
[----:B------:R0:W-:Y:S01]  /*20150*/  STS.U16 [R24+0x1a80], R3 ;  /* 0x001a800318007388 */ /* 0x0001e20000000400 */
[----:B------:R-:W4:Y:S04]  /*20160*/  LDL.LU R27, [R1+0x5ac] ;  /* 0x0005ac00011b7983 */ /* 0x000f280000300800 */
[----:B0-----:R-:W4:Y:S04]  /*20170*/  LDL.LU R3, [R1+0x5a8] ;  /* 0x0005a80001037983 */ /* 0x001f280000300800 */
[----:B--2---:R0:W-:Y:S01]  /*20180*/  STS.U16 [R24+0x1b00], R28 ;  /* 0x001b001c18007388 */ /* 0x0041e20000000400 */
[----:B---3--:R1:W-:Y:S03]  /*20190*/  STS.U16 [R24+0x1b80], R29 ;  /* 0x001b801d18007388 */ /* 0x0083e60000000400 */
[----:B0-----:R-:W2:Y:S04]  /*201a0*/  LDL.LU R28, [R1+0x534] ;  /* 0x00053400011c7983 */ /* 0x001ea80000300800 */
[----:B-1----:R-:W3:Y:S04]  /*201b0*/  LDL.LU R29, [R1+0x530] ;  /* 0x00053000011d7983 */ /* 0x002ee80000300800 */
[----:B----4-:R-:W-:Y:S01]  /*201c0*/  STS.U16 [R24+0x2a00], R2 ;  /* 0x002a000218007388 */ /* 0x010fe20000000400 */
[----:B------:R-:W-:Y:S02]  /*201d0*/  STS.U16 [R24+0x2a80], R12 ;  /* 0x002a800c18007388 */ /* 0x000fe40000000400 */
[----:B------:R0:W-:Y:S02]  /*201e0*/  STS.U16 [R24+0x2b00], R21 ;  /* 0x002b001518007388 */ /* 0x0001e40000000400 */
[----:B------:R1:W-:Y:S01]  /*201f0*/  STS.U16 [R24+0x2b80], R22 ;  /* 0x002b801618007388 */ /* 0x0003e20000000400 */
[----:B------:R4:W-:Y:S01]  /*20200*/  STS.U16 [R24+0x3a00], R23 ;  /* 0x003a001718007388 */ /* 0x0009e20000000400 */
[----:B------:R4:W-:Y:S02]  /*20210*/  STS.U16 [R24+0x3a80], R13 ;  /* 0x003a800d18007388 */ /* 0x0009e40000000400 */
[----:B------:R4:W-:Y:S01]  /*20220*/  STS.U16 [R24+0x3b00], R15 ;  /* 0x003b000f18007388 */ /* 0x0009e20000000400 */
[----:B0-----:R-:W3:Y:S01]  /*20230*/  LDL.LU R21, [R1+0x52c] ;  /* 0x00052c0001157983 */ /* 0x001ee20000300800 */
[----:B-1----:R-:W3:Y:S02]  /*20240*/  LDL.LU R22, [R1+0x528] ;  /* 0x0005280001167983 */ /* 0x002ee40000300800 */
[----:B----4-:R-:W4:Y:S02]  /*20250*/  LDL.LU R23, [R1+0x4b4] ;  /* 0x0004b40001177983 */ /* 0x010f240000300800 */
[----:B------:R-:W4:Y:S01]  /*20260*/  LDL.LU R7, [R1+0x4b0] ;  /* 0x0004b00001077983 */ /* 0x000f220000300800 */
[----:B------:R-:W4:Y:S01]  /*20270*/  LDL.LU R9, [R1+0x4ac] ;  /* 0x0004ac0001097983 */ /* 0x000f220000300800 */
[----:B------:R-:W4:Y:S02]  /*20280*/  LDL.LU R2, [R1+0x4a8] ;  /* 0x0004a80001027983 */ /* 0x000f240000300800 */
[----:B------:R-:W4:Y:S01]  /*20290*/  LDL.LU R13, [R1+0x434] ;  /* 0x00043400010d7983 */ /* 0x000f220000300800 */
[----:B------:R0:W-:Y:S01]  /*202a0*/  STS.U16 [R24+0x3b80], R4 ;  /* 0x003b800418007388 */ /* 0x0001e20000000400 */
[----:B------:R-:W4:Y:S02]  /*202b0*/  LDL.LU R15, [R1+0x430] ;  /* 0x00043000010f7983 */ /* 0x000f240000300800 */
[----:B------:R-:W-:Y:S02]  /*202c0*/  STS.U16 [R24+0x4a00], R25 ;  /* 0x004a001918007388 */ /* 0x000fe40000000400 */
[----:B------:R1:W-:Y:S01]  /*202d0*/  STS.U16 [R24+0x4a80], R14 ;  /* 0x004a800e18007388 */ /* 0x0003e20000000400 */
[----:B------:R1:W-:Y:S01]  /*202e0*/  STS.U16 [R24+0x4b00], R5 ;  /* 0x004b000518007388 */ /* 0x0003e20000000400 */
[----:B------:R1:W-:Y:S03]  /*202f0*/  STS.U16 [R24+0x4b80], R6 ;  /* 0x004b800618007388 */ /* 0x0003e60000000400 */
[----:B0-----:R-:W4:Y:S01]  /*20300*/  LDL.LU R4, [R1+0x42c] ;  /* 0x00042c0001047983 */ /* 0x001f220000300800 */
[----:B-1----:R-:W4:Y:S03]  /*20310*/  LDL.LU R14, [R1+0x428] ;  /* 0x00042800010e7983 */ /* 0x002f260000300800 */
[----:B------:R0:W-:Y:S04]  /*20320*/  STS.U16 [R24+0x5a00], R0 ;  /* 0x005a000018007388 */ /* 0x0001e80000000400 */
[----:B------:R-:W4:Y:S01]  /*20330*/  LDL.LU R5, [R1+0x3b4] ;  /* 0x0003b40001057983 */ /* 0x000f220000300800 */
[----:B------:R-:W4:Y:S02]  /*20340*/  LDL.LU R6, [R1+0x3b0] ;  /* 0x0003b00001067983 */ /* 0x000f240000300800 */
[----:B------:R-:W-:Y:S02]  /*20350*/  STS.U16 [R24+0x5a80], R26 ;  /* 0x005a801a18007388 */ /* 0x000fe40000000400 */
[----:B------:R-:W-:Y:S01]  /*20360*/  STS.U16 [R24+0x5b00], R27 ;  /* 0x005b001b18007388 */ /* 0x000fe20000000400 */
[----:B------:R1:W-:Y:S04]  /*20370*/  STS.U16 [R24+0x5b80], R3 ;  /* 0x005b800318007388 */ /* 0x0003e80000000400 */
[----:B0-----:R-:W4:Y:S04]  /*20380*/  LDL.LU R0, [R1+0x3ac] ;  /* 0x0003ac0001007983 */ /* 0x001f280000300800 */
[----:B-1----:R-:W4:Y:S04]  /*20390*/  LDL.LU R3, [R1+0x3a8] ;  /* 0x0003a80001037983 */ /* 0x002f280000300800 */
[----:B--2---:R0:W-:Y:S04]  /*203a0*/  STS.U16 [R24+0x6a00], R28 ;  /* 0x006a001c18007388 */ /* 0x0041e80000000400 */
[----:B---3--:R1:W-:Y:S04]  /*203b0*/  STS.U16 [R24+0x6a80], R29 ;  /* 0x006a801d18007388 */ /* 0x0083e80000000400 */
[----:B0-----:R-:W2:Y:S04]  /*203c0*/  LDL.LU R28, [R1+0x334] ;  /* 0x00033400011c7983 */ /* 0x001ea80000300800 */
[----:B-1----:R-:W3:Y:S01]  /*203d0*/  LDL.LU R29, [R1+0x330] ;  /* 0x00033000011d7983 */ /* 0x002ee20000300800 */
[----:B------:R-:W3:Y:S02]  /*203e0*/  LDL.LU R8, [R1+0x24c] ;  /* 0x00024c0001087983 */ /* 0x000ee40000300800 */
[----:B------:R-:W3:Y:S01]  /*203f0*/  LDL.LU R12, [R1+0x248] ;  /* 0x00024800010c7983 */ /* 0x000ee20000300800 */
[----:B------:R-:W3:Y:S01]  /*20400*/  LDL.LU R25, [R1+0x1b4] ;  /* 0x0001b40001197983 */ /* 0x000ee20000300800 */
[----:B------:R-:W3:Y:S02]  /*20410*/  LDL.LU R26, [R1+0x1b0] ;  /* 0x0001b000011a7983 */ /* 0x000ee40000300800 */
[----:B------:R-:W3:Y:S01]  /*20420*/  LDL.LU R27, [R1+0x1ac] ;  /* 0x0001ac00011b7983 */ /* 0x000ee20000300800 */
[----:B------:R0:W-:Y:S01]  /*20430*/  STS.U16 [R24+0x6b00], R21 ;  /* 0x006b001518007388 */ /* 0x0001e20000000400 */
[----:B------:R1:W-:Y:S02]  /*20440*/  STS.U16 [R24+0x6b80], R22 ;  /* 0x006b801618007388 */ /* 0x0003e40000000400 */
[----:B----4-:R4:W-:Y:S01]  /*20450*/  STS.U16 [R24+0x7a00], R23 ;  /* 0x007a001718007388 */ /* 0x0109e20000000400 */
[----:B------:R-:W-:Y:S04]  /*20460*/  STS.U16 [R24+0x7a80], R7 ;  /* 0x007a800718007388 */ /* 0x000fe80000000400 */
[----:B------:R-:W-:Y:S01]  /*20470*/  STS.U16 [R24+0x7b00], R9 ;  /* 0x007b000918007388 */ /* 0x000fe20000000400 */
[----:B------:R-:W-:Y:S02]  /*20480*/  STS.U16 [R24+0x7b80], R2 ;  /* 0x007b800218007388 */ /* 0x000fe40000000400 */
[----:B------:R-:W-:Y:S01]  /*20490*/  STS.U16 [R24+0x8a00], R13 ;  /* 0x008a000d18007388 */ /* 0x000fe20000000400 */
[----:B------:R-:W-:Y:S04]  /*204a0*/  STS.U16 [R24+0x8a80], R15 ;  /* 0x008a800f18007388 */ /* 0x000fe80000000400 */
[----:B0-----:R-:W3:Y:S01]  /*204b0*/  LDL.LU R21, [R1+0x24fc] ;  /* 0x0024fc0001157983 */ /* 0x001ee20000300800 */
[----:B-1----:R-:W3:Y:S03]  /*204c0*/  LDL.LU R22, [R1+0x24f8] ;  /* 0x0024f80001167983 */ /* 0x002ee60000300800 */
[----:B----4-:R-:W4:Y:S04]  /*204d0*/  LDL.LU R23, [R1+0x24f4] ;  /* 0x0024f40001177983 */ /* 0x010f280000300800 */
[----:B------:R0:W-:Y:S01]  /*204e0*/  STS.U16 [R24+0x8b00], R4 ;  /* 0x008b000418007388 */ /* 0x0001e20000000400 */
[----:B------:R1:W-:Y:S03]  /*204f0*/  STS.U16 [R24+0x8b80], R14 ;  /* 0x008b800e18007388 */ /* 0x0003e60000000400 */
[----:B------:R1:W-:Y:S01]  /*20500*/  STS.U16 [R24+0x9a00], R5 ;  /* 0x009a000518007388 */ /* 0x0003e20000000400 */
[----:B------:R1:W-:Y:S03]  /*20510*/  STS.U16 [R24+0x9a80], R6 ;  /* 0x009a800618007388 */ /* 0x0003e60000000400 */
[----:B0-----:R-:W4:Y:S01]  /*20520*/  LDL.LU R4, [R1+0x110] ;  /* 0x0001100001047983 */ /* 0x001f220000300800 */
[----:B------:R-:W4:Y:S02]  /*20530*/  LDL.LU R9, [R1+0x10c] ;  /* 0x00010c0001097983 */ /* 0x000f240000300800 */
[----:B------:R-:W4:Y:S02]  /*20540*/  LDL.LU R15, [R1+0x108] ;  /* 0x00010800010f7983 */ /* 0x000f240000300800 */
[----:B------:R-:W4:Y:S01]  /*20550*/  LDL.LU R13, [R1+0x9c] ;  /* 0x00009c00010d7983 */ /* 0x000f220000300800 */
[----:B-1----:R-:W4:Y:S01]  /*20560*/  LDL.LU R14, [R1+0x98] ;  /* 0x00009800010e7983 */ /* 0x002f220000300800 */
[----:B------:R-:W4:Y:S03]  /*20570*/  LDL.LU R5, [R1+0x94] ;  /* 0x0000940001057983 */ /* 0x000f260000300800 */
[----:B------:R0:W-:Y:S01]  /*20580*/  STS.U16 [R24+0x9b00], R0 ;  /* 0x009b000018007388 */ /* 0x0001e20000000400 */
[----:B------:R-:W4:Y:S02]  /*20590*/  LDL.LU R6, [R1+0x8c] ;  /* 0x00008c0001067983 */ /* 0x000f240000300800 */
[----:B------:R1:W-:Y:S01]  /*205a0*/  STS.U16 [R24+0x9b80], R3 ;  /* 0x009b800318007388 */ /* 0x0003e20000000400 */
[----:B0-----:R-:W4:Y:S01]  /*205b0*/  LDL.LU R0, [R1+0x14] ;  /* 0x0000140001007983 */ /* 0x001f220000300800 */
[----:B------:R-:W4:Y:S02]  /*205c0*/  LDL.LU R2, [R1+0x10] ;  /* 0x0000100001027983 */ /* 0x000f240000300800 */
[----:B------:R-:W4:Y:S02]  /*205d0*/  LDL.LU R7, [R1+0xc] ;  /* 0x00000c0001077983 */ /* 0x000f240000300800 */
[----:B-1----:R-:W4:Y:S01]  /*205e0*/  LDL.LU R3, [R1+0x24f0] ;  /* 0x0024f00001037983 */ /* 0x002f220000300800 */
[----:B--2---:R0:W-:Y:S04]  /*205f0*/  STS.U16 [R24+0xaa00], R28 ;  /* 0x00aa001c18007388 */ /* 0x0041e80000000400 */
[----:B---3--:R1:W-:Y:S04]  /*20600*/  STS.U16 [R24+0xaa80], R29 ;  /* 0x00aa801d18007388 */ /* 0x0083e80000000400 */
[----:B0-----:R-:W2:Y:S04]  /*20610*/  LDL.LU R28, [R1+0x24ec] ;  /* 0x0024ec00011c7983 */ /* 0x001ea80000300800 */
[----:B-1----:R-:W3:Y:S01]  /*20620*/  LDL.LU R29, [R1+0x24e8] ;  /* 0x0024e800011d7983 */ /* 0x002ee20000300800 */
[----:B------:R-:W-:Y:S02]  /*20630*/  STS.U16 [R24+0xab00], R8 ;  /* 0x00ab000818007388 */ /* 0x000fe40000000400 */
[----:B------:R-:W-:Y:S01]  /*20640*/  STS.U16 [R24+0xab80], R12 ;  /* 0x00ab800c18007388 */ /* 0x000fe20000000400 */
[----:B------:R0:W-:Y:S01]  /*20650*/  STS.U16 [R24+0xba00], R25 ;  /* 0x00ba001918007388 */ /* 0x0001e20000000400 */
[----:B------:R1:W-:Y:S02]  /*20660*/  STS.U16 [R24+0xba80], R26 ;  /* 0x00ba801a18007388 */ /* 0x0003e40000000400 */
[----:B------:R1:W-:Y:S01]  /*20670*/  STS.U16 [R24+0xbb00], R27 ;  /* 0x00bb001b18007388 */ /* 0x0003e20000000400 */
[----:B0-----:R-:W4:Y:S01]  /*20680*/  LDL.LU R25, [R1+0x848] ;  /* 0x0008480001197983 */ /* 0x001f220000300800 */
[----:B-1----:R-:W4:Y:S02]  /*20690*/  LDL.LU R26, [R1+0x844] ;  /* 0x00084400011a7983 */ /* 0x002f240000300800 */
[----:B------:R-:W4:Y:S01]  /*206a0*/  LDL.LU R27, [R1+0x840] ;  /* 0x00084000011b7983 */ /* 0x000f220000300800 */
[----:B---3--:R-:W-:Y:S01]  /*206b0*/  STS.U16 [R24+0xbb80], R29 ;  /* 0x00bb801d18007388 */ /* 0x008fe20000000400 */
[----:B--2---:R0:W-:Y:S02]  /*206c0*/  STS.U16 [R24+0xca00], R28 ;  /* 0x00ca001c18007388 */ /* 0x0041e40000000400 */
[----:B----4-:R1:W-:Y:S01]  /*206d0*/  STS.U16 [R24+0xca80], R4 ;  /* 0x00ca800418007388 */ /* 0x0103e20000000400 */
[----:B------:R-:W-:Y:S04]  /*206e0*/  STS.U16 [R24+0xcb00], R9 ;  /* 0x00cb000918007388 */ /* 0x000fe80000000400 */
[----:B------:R2:W-:Y:S01]  /*206f0*/  STS.U16 [R24+0xcb80], R15 ;  /* 0x00cb800f18007388 */ /* 0x0005e20000000400 */
[----:B------:R3:W-:Y:S03]  /*20700*/  STS.U16 [R24+0xda00], R13 ;  /* 0x00da000d18007388 */ /* 0x0007e60000000400 */
[----:B0-----:R-:W4:Y:S01]  /*20710*/  LDL.LU R28, [R1+0x83c] ;  /* 0x00083c00011c7983 */ /* 0x001f220000300800 */
[----:B------:R-:W4:Y:S02]  /*20720*/  LDL.LU R29, [R1+0x7c4] ;  /* 0x0007c400011d7983 */ /* 0x000f240000300800 */
[----:B------:R-:W4:Y:S02]  /*20730*/  LDL.LU R8, [R1+0x744] ;  /* 0x0007440001087983 */ /* 0x000f240000300800 */
[----:B------:R-:W4:Y:S01]  /*20740*/  LDL.LU R12, [R1+0x740] ;  /* 0x00074000010c7983 */ /* 0x000f220000300800 */
[----:B-1----:R-:W4:Y:S01]  /*20750*/  LDL.LU R4, [R1+0x24e4] ;  /* 0x0024e40001047983 */ /* 0x002f220000300800 */
[----:B--2---:R-:W2:Y:S02]  /*20760*/  LDL.LU R15, [R1+0x738] ;  /* 0x00073800010f7983 */ /* 0x004ea40000300800 */
[----:B------:R-:W2:Y:S01]  /*20770*/  LDL.LU R9, [R1+0x6b8] ;  /* 0x0006b80001097983 */ /* 0x000ea20000300800 */
[----:B------:R0:W-:Y:S01]  /*20780*/  STS.U16 [R24+0xda80], R14 ;  /* 0x00da800e18007388 */ /* 0x0001e20000000400 */
[----:B---3--:R-:W3:Y:S02]  /*20790*/  LDL.LU R13, [R1+0x6b4] ;  /* 0x0006b400010d7983 */ /* 0x008ee40000300800 */
[----:B------:R1:W-:Y:S02]  /*207a0*/  STS.U16 [R24+0xdb00], R5 ;  /* 0x00db000518007388 */ /* 0x0003e40000000400 */
[----:B------:R1:W-:Y:S01]  /*207b0*/  STS.U16 [R24+0xdb80], R6 ;  /* 0x00db800618007388 */ /* 0x0003e20000000400 */
[----:B------:R1:W-:Y:S04]  /*207c0*/  STS.U16 [R24+0xea00], R0 ;  /* 0x00ea000018007388 */ /* 0x0003e80000000400 */
[----:B0-----:R-:W2:Y:S01]  /*207d0*/  LDL.LU R14, [R1+0x6b0] ;  /* 0x0006b000010e7983 */ /* 0x001ea20000300800 */
[----:B-1----:R-:W2:Y:S03]  /*207e0*/  LDL.LU R5, [R1+0x24e0] ;  /* 0x0024e00001057983 */ /* 0x002ea60000300800 */
[----:B------:R-:W2:Y:S04]  /*207f0*/  LDL.LU R6, [R1+0x24dc] ;  /* 0x0024dc0001067983 */ /* 0x000ea80000300800 */
[----:B------:R-:W2:Y:S01]  /*20800*/  LDL.LU R0, [R1+0x24d8] ;  /* 0x0024d80001007983 */ /* 0x000ea20000300800 */
[----:B------:R0:W-:Y:S03]  /*20810*/  STS.U16 [R24+0xea80], R2 ;  /* 0x00ea800218007388 */ /* 0x0001e60000000400 */
[----:B0-----:R-:W0:Y:S01]  /*20820*/  S2R R2, SR_TID.X ;  /* 0x0000000000027919 */ /* 0x001e220000002100 */
[----:B------:R1:W-:Y:S03]  /*20830*/  STS.U16 [R24+0xeb00], R7 ;  /* 0x00eb000718007388 */ /* 0x0003e60000000400 */
[----:B-1----:R-:W3:Y:S01]  /*20840*/  LDL.LU R7, [R1+0x6ac] ;  /* 0x0006ac0001077983 */ /* 0x002ee20000300800 */
[----:B0-----:R-:W-:-:S05]  /*20850*/  LOP3.LUT R2, R2, 0x3f, RZ, 0xc0, !PT ;  /* 0x0000003f02027812 */ /* 0x001fca00078ec0ff */
[----:B------:R-:W-:Y:S01]  /*20860*/  IMAD.SHL.U32 R2, R2, 0x2, RZ ;  /* 0x0000000202027824 */ /* 0x000fe200078e00ff */
[----:B--2---:R0:W-:Y:S01]  /*20870*/  STS.U16 [R24+0xeb80], R0 ;  /* 0x00eb800018007388 */ /* 0x0041e20000000400 */
[----:B------:R1:W-:Y:S02]  /*20880*/  STS.U16 [R24+0xfa00], R6 ;  /* 0x00fa000618007388 */ /* 0x0003e40000000400 */
[----:B------:R2:W-:Y:S02]  /*20890*/  STS.U16 [R24+0xfa80], R5 ;  /* 0x00fa800518007388 */ /* 0x0005e40000000400 */
[----:B----4-:R4:W-:Y:S01]  /*208a0*/  STS.U16 [R24+0xfb00], R4 ;  /* 0x00fb000418007388 */ /* 0x0109e20000000400 */
[----:B------:R4:W-:Y:S01]  /*208b0*/  STS.U16 [R24+0xfb80], R3 ;  /* 0x00fb800318007388 */ /* 0x0009e20000000400 */
[----:B0-----:R-:W-:-:S03]  /*208c0*/  LOP3.LUT R0, R2, 0x60, RZ, 0x3c, !PT ;  /* 0x0000006002007812 */ /* 0x001fc600078e3cff */
[----:B-1----:R-:W3:Y:S01]  /*208d0*/  LDL.LU R6, [R1+0x7b8] ;  /* 0x0007b80001067983 */ /* 0x002ee20000300800 */
[----:B--2---:R-:W2:Y:S02]  /*208e0*/  LDL.LU R5, [R1+0x7bc] ;  /* 0x0007bc0001057983 */ /* 0x004ea40000300800 */
[----:B----4-:R-:W4:Y:S01]  /*208f0*/  LDL.LU R4, [R1+0x7c0] ;  /* 0x0007c00001047983 */ /* 0x010f220000300800 */
[----:B------:R-:W2:Y:S04]  /*20900*/  LDL.LU R24, [R1+0x24d4] ;  /* 0x0024d40001187983 */ /* 0x000ea80000300800 */
[----:B------:R0:W-:Y:S01]  /*20910*/  STS.U16 [R0+0xc00], R25 ;  /* 0x000c001900007388 */ /* 0x0001e20000000400 */
[----:B------:R1:W-:Y:S02]  /*20920*/  STS.U16 [R0+0xc80], R26 ;  /* 0x000c801a00007388 */ /* 0x0003e40000000400 */
[----:B------:R1:W-:Y:S02]  /*20930*/  STS.U16 [R0+0xd00], R27 ;  /* 0x000d001b00007388 */ /* 0x0003e40000000400 */
[----:B------:R1:W-:Y:S01]  /*20940*/  STS.U16 [R0+0xd80], R28 ;  /* 0x000d801c00007388 */ /* 0x0003e20000000400 */
[----:B------:R1:W-:Y:S04]  /*20950*/  STS.U16 [R0+0x1c00], R29 ;  /* 0x001c001d00007388 */ /* 0x0003e80000000400 */
[----:B0-----:R-:W3:Y:S01]  /*20960*/  LDL.LU R25, [R1+0x24d0] ;  /* 0x0024d00001197983 */ /* 0x001ee20000300800 */
[----:B-1----:R-:W3:Y:S03]  /*20970*/  LDL.LU R26, [R1+0x24cc] ;  /* 0x0024cc00011a7983 */ /* 0x002ee60000300800 */
[----:B------:R-:W3:Y:S01]  /*20980*/  LDL.LU R27, [R1+0x24c8] ;  /* 0x0024c800011b7983 */ /* 0x000ee20000300800 */
[----:B------:R-:W3:Y:S03]  /*20990*/  LDL.LU R28, [R1+0x24c4] ;  /* 0x0024c400011c7983 */ /* 0x000ee60000300800 */
[----:B------:R-:W3:Y:S04]  /*209a0*/  LDL.LU R29, [R1+0x24c0] ;  /* 0x0024c000011d7983 */ /* 0x000ee80000300800 */
[----:B----4-:R-:W-:Y:S01]  /*209b0*/  STS.U16 [R0+0x1c80], R4 ;  /* 0x001c800400007388 */ /* 0x010fe20000000400 */
[----:B--2---:R-:W-:Y:S02]  /*209c0*/  STS.U16 [R0+0x1d00], R5 ;  /* 0x001d000500007388 */ /* 0x004fe40000000400 */
[----:B---3--:R-:W-:Y:S01]  /*209d0*/  STS.U16 [R0+0x1d80], R6 ;  /* 0x001d800600007388 */ /* 0x008fe20000000400 */
[----:B------:R-:W-:Y:S04]  /*209e0*/  STS.U16 [R0+0x2c00], R8 ;  /* 0x002c000800007388 */ /* 0x000fe80000000400 */
[----:B------:R-:W-:Y:S04]  /*209f0*/  STS.U16 [R0+0x2c80], R12 ;  /* 0x002c800c00007388 */ /* 0x000fe80000000400 */
[----:B------:R0:W-:Y:S01]  /*20a00*/  STS.U16 [R0+0x2d00], R29 ;  /* 0x002d001d00007388 */ /* 0x0001e20000000400 */
[----:B------:R1:W-:Y:S03]  /*20a10*/  STS.U16 [R0+0x2d80], R15 ;  /* 0x002d800f00007388 */ /* 0x0003e60000000400 */
[----:B0-----:R-:W2:Y:S01]  /*20a20*/  LDL.LU R29, [R1+0x24bc] ;  /* 0x0024bc00011d7983 */ /* 0x001ea20000300800 */
[----:B------:R-:W3:Y:S02]  /*20a30*/  LDL R5, [R1+0x18b8] ;  /* 0x0018b80001057983 */ /* 0x000ee40000100800 */
[----:B------:R-:W3:Y:S02]  /*20a40*/  LDL R4, [R1+0x18c0] ;  /* 0x0018c00001047983 */ /* 0x000ee40000100800 */
[----:B-1----:R-:W4:Y:S01]  /*20a50*/  LDL R15, [R1+0x18c4] ;  /* 0x0018c400010f7983 */ /* 0x002f220000100800 */
[----:B------:R-:W3:Y:S04]  /*20a60*/  LDL R12, [R1+0x18cc] ;  /* 0x0018cc00010c7983 */ /* 0x000ee80000100800 */
[----:B------:R0:W-:Y:S01]  /*20a70*/  STS.U16 [R0+0x3c00], R9 ;  /* 0x003c000900007388 */ /* 0x0001e20000000400 */
[----:B------:R-:W-:Y:S02]  /*20a80*/  STS.U16 [R0+0x3c80], R13 ;  /* 0x003c800d00007388 */ /* 0x000fe40000000400 */
[----:B------:R1:W-:Y:S01]  /*20a90*/  STS.U16 [R0+0x3d00], R14 ;  /* 0x003d000e00007388 */ /* 0x0003e20000000400 */
[----:B------:R-:W4:Y:S04]  /*20aa0*/  LDL R8, [R1+0x18f0] ;  /* 0x0018f00001087983 */ /* 0x000f280000100800 */
[----:B0-----:R-:W4:Y:S04]  /*20ab0*/  LDL R9, [R1+0x18e4] ;  /* 0x0018e40001097983 */ /* 0x001f280000100800 */
[----:B-1----:R-:W4:Y:S04]  /*20ac0*/  LDL R14, [R1+0x18d4] ;  /* 0x0018d400010e7983 */ /* 0x002f280000100800 */
[----:B------:R-:W4:Y:S01]  /*20ad0*/  LDL R13, [R1+0x18e0] ;  /* 0x0018e000010d7983 */ /* 0x000f220000100800 */
[----:B------:R-:W-:Y:S02]  /*20ae0*/  STS.U16 [R0+0x3d80], R7 ;  /* 0x003d800700007388 */ /* 0x000fe40000000400 */
[----:B------:R0:W-:Y:S01]  /*20af0*/  STS.U16 [R0+0x4c00], R28 ;  /* 0x004c001c00007388 */ /* 0x0001e20000000400 */
[----:B------:R-:W-:Y:S01]  /*20b00*/  PRMT R2, RZ, 0x7610, R2 ;  /* 0x00007610ff027816 */ /* 0x000fe20000000002 */
[----:B0-----:R-:W4:Y:S01]  /*20b10*/  LDL.LU R28, [R1+0x24b8] ;  /* 0x0024b800011c7983 */ /* 0x001f220000300800 */
[----:B------:R-:W4:Y:S02]  /*20b20*/  LDL R7, [R1+0x18f4] ;  /* 0x0018f40001077983 */ /* 0x000f240000100800 */
[----:B------:R-:W4:Y:S01]  /*20b30*/  LDL R6, [R1+0x1900] ;  /* 0x0019000001067983 */ /* 0x000f220000100800 */
[----:B--2---:R-:W-:-:S06]  /*20b40*/  PRMT R29, RZ, 0x7610, R29 ;  /* 0x00007610ff1d7816 */ /* 0x004fcc000000001d */
[----:B---3--:R0:W2:Y:S02]  /*20b50*/  @!P1 LDG.E.U16 R29, [R4.64] ;  /* 0x00000008041d9981 */ /* 0x0080a4000c1e1500 */
[----:B0-----:R-:W-:Y:S02]  /*20b60*/  @!P1 IMAD.MOV.U32 R4, RZ, RZ, R12 ;  /* 0x000000ffff049224 */ /* 0x001fe400078e000c */
[----:B----4-:R-:W-:-:S05]  /*20b70*/  @!P1 IMAD.MOV.U32 R5, RZ, RZ, R15 ;  /* 0x000000ffff059224 */ /* 0x010fca00078e000f */
[----:B------:R0:W3:Y:S01]  /*20b80*/  @!P1 LDG.E.U16 R2, [R4.64] ;  /* 0x0000000804029981 */ /* 0x0000e2000c1e1500 */
[----:B------:R-:W-:Y:S02]  /*20b90*/  PRMT R11, RZ, 0x7610, R11 ;  /* 0x00007610ff0b7816 */ /* 0x000fe4000000000b */
[----:B------:R-:W-:Y:S01]  /*20ba0*/  PRMT R10, RZ, 0x7610, R10 ;  /* 0x00007610ff0a7816 */ /* 0x000fe2000000000a */
[----:B0-----:R-:W-:Y:S02]  /*20bb0*/  @!P1 IMAD.MOV.U32 R4, RZ, RZ, R13 ;  /* 0x000000ffff049224 */ /* 0x001fe400078e000d */
[----:B------:R-:W-:-:S05]  /*20bc0*/  @!P1 IMAD.MOV.U32 R5, RZ, RZ, R14 ;  /* 0x000000ffff059224 */ /* 0x000fca00078e000e */
[----:B------:R0:W4:Y:S02]  /*20bd0*/  @!P1 LDG.E.U16 R11, [R4.64] ;  /* 0x00000008040b9981 */ /* 0x000124000c1e1500 */
[----:B0-----:R-:W-:Y:S02]  /*20be0*/  @!P1 IMAD.MOV.U32 R4, RZ, RZ, R8 ;  /* 0x000000ffff049224 */ /* 0x001fe400078e0008 */
[----:B------:R-:W-:-:S05]  /*20bf0*/  @!P1 IMAD.MOV.U32 R5, RZ, RZ, R9 ;  /* 0x000000ffff059224 */ /* 0x000fca00078e0009 */
[----:B------:R0:W4:Y:S01]  /*20c00*/  @!P1 LDG.E.U16 R10, [R4.64] ;  /* 0x00000008040a9981 */ /* 0x000122000c1e1500 */
[----:B------:R-:W-:Y:S01]  /*20c10*/  PRMT R28, RZ, 0x7610, R28 ;  /* 0x00007610ff1c7816 */ /* 0x000fe2000000001c */
[----:B0-----:R-:W-:Y:S02]  /*20c20*/  @!P1 IMAD.MOV.U32 R4, RZ, RZ, R6 ;  /* 0x000000ffff049224 */ /* 0x001fe400078e0006 */
[----:B------:R-:W-:-:S05]  /*20c30*/  @!P1 IMAD.MOV.U32 R5, RZ, RZ, R7 ;  /* 0x000000ffff059224 */ /* 0x000fca00078e0007 */
[----:B------:R-:W4:Y:S04]  /*20c40*/  @!P1 LDG.E.U16 R28, [R4.64] ;  /* 0x00000008041c9981 */ /* 0x000f28000c1e1500 */
[----:B--2---:R0:W-:Y:S04]  /*20c50*/  STL [R1+0x20], R29 ;  /* 0x0000201d01007387 */ /* 0x0041e80000100800 */
[----:B0-----:R-:W2:Y:S01]  /*20c60*/  LDL.LU R29, [R1+0x24b4] ;  /* 0x0024b400011d7983 */ /* 0x001ea20000300800 */
[----:B------:R-:W2:Y:S03]  /*20c70*/  LDL R12, [R1+0x1904] ;  /* 0x00190400010c7983 */ /* 0x000ea60000100800 */
[----:B---3--:R0:W-:Y:S01]  /*20c80*/  STL [R1+0x1c], R2 ;  /* 0x00001c0201007387 */ /* 0x0081e20000100800 */
[----:B------:R-:W3:Y:S02]  /*20c90*/  LDL R9, [R1+0x1914] ;  /* 0x0019140001097983 */ /* 0x000ee40000100800 */
[----:B------:R-:W3:Y:S01]  /*20ca0*/  LDL R8, [R1+0x1920] ;  /* 0x0019200001087983 */ /* 0x000ee20000100800 */
[----:B0-----:R-:W3:Y:S04]  /*20cb0*/  LDL R2, [R1+0x1910] ;  /* 0x0019100001027983 */ /* 0x001ee80000100800 */
[----:B----4-:R0:W-:Y:S04]  /*20cc0*/  STL [R1+0x18], R11 ;  /* 0x0000180b01007387 */ /* 0x0101e80000100800 */
[----:B0-----:R-:W4:Y:S04]  /*20cd0*/  LDL R11, [R1+0x1924] ;  /* 0x00192400010b7983 */ /* 0x001f280000100800 */
[----:B------:R0:W-:Y:S01]  /*20ce0*/  STL [R1+0x14], R10 ;  /* 0x0000140a01007387 */ /* 0x0001e20000100800 */
[----:B------:R-:W4:Y:S02]  /*20cf0*/  LDL R7, [R1+0x1934] ;  /* 0x0019340001077983 */ /* 0x000f240000100800 */
[----:B------:R-:W4:Y:S01]  /*20d00*/  LDL R6, [R1+0x1940] ;  /* 0x0019400001067983 */ /* 0x000f220000100800 */
[----:B0-----:R-:W4:Y:S04]  /*20d10*/  LDL R10, [R1+0x1930] ;  /* 0x00193000010a7983 */ /* 0x001f280000100800 */
[----:B------:R-:W-:Y:S01]  /*20d20*/  STL [R1+0x2430], R28 ;  /* 0x0024301c01007387 */ /* 0x000fe20000100800 */
[----:B--2---:R-:W-:-:S03]  /*20d30*/  @!P1 IMAD.MOV.U32 R5, RZ, RZ, R12 ;  /* 0x000000ffff059224 */ /* 0x004fc600078e000c */
[----:B------:R-:W2:Y:S01]  /*20d40*/  LDL R12, [R1+0x1944] ;  /* 0x00194400010c7983 */ /* 0x000ea20000100800 */
[----:B---3--:R-:W-:-:S03]  /*20d50*/  @!P1 IMAD.MOV.U32 R4, RZ, RZ, R2 ;  /* 0x000000ffff049224 */ /* 0x008fc600078e0002 */
[----:B------:R-:W3:Y:S01]  /*20d60*/  LDL R2, [R1+0x1950] ;  /* 0x0019500001027983 */ /* 0x000ee20000100800 */
[----:B------:R-:W-:-:S06]  /*20d70*/  PRMT R29, RZ, 0x7610, R29 ;  /* 0x00007610ff1d7816 */ /* 0x000fcc000000001d */
[----:B------:R0:W3:Y:S01]  /*20d80*/  @!P1 LDG.E.U16 R29, [R4.64] ;  /* 0x00000008041d9981 */ /* 0x0000e2000c1e1500 */
[----:B------:R-:W-:Y:S02]  /*20d90*/  PRMT R18, RZ, 0x7610, R18 ;  /* 0x00007610ff127816 */ /* 0x000fe40000000012 */
[----:B------:R-:W-:Y:S01]  /*20da0*/  PRMT R16, RZ, 0x7610, R16 ;  /* 0x00007610ff107816 */ /* 0x000fe20000000010 */
[----:B0-----:R-:W-:Y:S02]  /*20db0*/  @!P1 IMAD.MOV.U32 R4, RZ, RZ, R8 ;  /* 0x000000ffff049224 */ /* 0x001fe400078e0008 */
[----:B------:R-:W-:-:S05]  /*20dc0*/  @!P1 IMAD.MOV.U32 R5, RZ, RZ, R9 ;  /* 0x000000ffff059224 */ /* 0x000fca00078e0009 */
[----:B------:R0:W3:Y:S01]  /*20dd0*/  @!P1 LDG.E.U16 R18, [R4.64] ;  /* 0x0000000804129981 */ /* 0x0000e2000c1e1500 */
[----:B------:R-:W-:-:S06]  /*20de0*/  PRMT R3, RZ, 0x7610, R3 ;  /* 0x00007610ff037816 */ /* 0x000fcc0000000003 */
[----:B----4-:R2:W4:Y:S01]  /*20df0*/  @!P1 LDG.E.U16 R3, [R6.64] ;  /* 0x0000000806039981 */ /* 0x010522000c1e1500 */
[----:B0-----:R-:W-:Y:S02]  /*20e00*/  @!P1 IMAD.MOV.U32 R4, RZ, RZ, R10 ;  /* 0x000000ffff049224 */ /* 0x001fe400078e000a */
[----:B------:R-:W-:-:S05]  /*20e10*/  @!P1 IMAD.MOV.U32 R5, RZ, RZ, R11 ;  /* 0x000000ffff059224 */ /* 0x000fca00078e000b */
[----:B------:R0:W4:Y:S02]  /*20e20*/  @!P1 LDG.E.U16 R16, [R4.64] ;  /* 0x0000000804109981 */ /* 0x000124000c1e1500 */
[----:B0-----:R-:W-:Y:S01]  /*20e30*/  PRMT R4, RZ, 0x7610, R4 ;  /* 0x00007610ff047816 */ /* 0x001fe20000000004 */
[----:B--2---:R-:W-:Y:S02]  /*20e40*/  @!P1 IMAD.MOV.U32 R7, RZ, RZ, R12 ;  /* 0x000000ffff079224 */ /* 0x004fe400078e000c */
[----:B---3--:R-:W-:-:S05]  /*20e50*/  @!P1 IMAD.MOV.U32 R6, RZ, RZ, R2 ;  /* 0x000000ffff069224 */ /* 0x008fca00078e0002 */
[----:B------:R-:W2:Y:S04]  /*20e60*/  @!P1 LDG.E.U16 R4, [R6.64] ;  /* 0x0000000806049981 */ /* 0x000ea8000c1e1500 */
[----:B------:R-:W-:Y:S01]  /*20e70*/  STL [R1+0x2434], R29 ;  /* 0x0024341d01007387 */ /* 0x000fe20000100800 */
[----:B------:R-:W3:Y:S02]  /*20e80*/  LDL R9, [R1+0x1954] ;  /* 0x0019540001097983 */ /* 0x000ee40000100800 */
[----:B------:R-:W3:Y:S01]  /*20e90*/  LDL R8, [R1+0x1960] ;  /* 0x0019600001087983 */ /* 0x000ee20000100800 */
[----:B------:R-:W-:Y:S04]  /*20ea0*/  STL [R1+0x2438], R18 ;  /* 0x0024381201007387 */ /* 0x000fe80000100800 */
[----:B----4-:R-:W-:Y:S01]  /*20eb0*/  STL [R1+0x243c], R16 ;  /* 0x00243c1001007387 */ /* 0x010fe20000100800 */
[----:B------:R-:W4:Y:S02]  /*20ec0*/  LDL R11, [R1+0x1964] ;  /* 0x00196400010b7983 */ /* 0x000f240000100800 */
[----:B------:R-:W4:Y:S02]  /*20ed0*/  LDL R10, [R1+0x1970] ;  /* 0x00197000010a7983 */ /* 0x000f240000100800 */
[----:B------:R0:W-:Y:S01]  /*20ee0*/  STL [R1+0x2440], R3 ;  /* 0x0024400301007387 */ /* 0x0001e20000100800 */
[----:B------:R-:W4:Y:S04]  /*20ef0*/  LDL R2, [R1+0x1980] ;  /* 0x0019800001027983 */ /* 0x000f280000100800 */
[----:B0-----:R-:W4:Y:S01]  /*20f00*/  LDL R3, [R1+0x1974] ;  /* 0x0019740001037983 */ /* 0x001f220000100800 */
[----:B------:R-:W-:-:S03]  /*20f10*/  PRMT R5, RZ, 0x7610, R5 ;  /* 0x00007610ff057816 */ /* 0x000fc60000000005 */
[----:B--2---:R0:W-:Y:S01]  /*20f20*/  STL [R1+0x2444], R4 ;  /* 0x0024440401007387 */ /* 0x0041e20000100800 */
[----:B------:R-:W2:Y:S02]  /*20f30*/  LDL R15, [R1+0x1984] ;  /* 0x00198400010f7983 */ /* 0x000ea40000100800 */
[----:B------:R-:W2:Y:S01]  /*20f40*/  LDL R14, [R1+0x1990] ;  /* 0x00199000010e7983 */ /* 0x000ea20000100800 */
[----:B---3--:R4:W3:Y:S01]  /*20f50*/  @!P1 LDG.E.U16 R5, [R8.64] ;  /* 0x0000000808059981 */ /* 0x0088e2000c1e1500 */
[----:B------:R-:W-:Y:S02]  /*20f60*/  PRMT R6, RZ, 0x7610, R6 ;  /* 0x00007610ff067816 */ /* 0x000fe40000000006 */
[----:B------:R-:W-:Y:S01]  /*20f70*/  PRMT R7, RZ, 0x7610, R7 ;  /* 0x00007610ff077816 */ /* 0x000fe20000000007 */
[----:B------:R-:W3:Y:S01]  /*20f80*/  LDL R13, [R1+0x1994] ;  /* 0x00199400010d7983 */ /* 0x000ee20000100800 */
[----:B------:R-:W3:Y:S01]  /*20f90*/  LDL R12, [R1+0x19a0] ;  /* 0x0019a000010c7983 */ /* 0x000ee20000100800 */
[----:B----4-:R-:W-:-:S02]  /*20fa0*/  @!P1 IMAD.MOV.U32 R9, RZ, RZ, R11 ;  /* 0x000000ffff099224 */ /* 0x010fc400078e000b */
[----:B------:R-:W-:Y:S02]  /*20fb0*/  @!P1 IMAD.MOV.U32 R8, RZ, RZ, R10 ;  /* 0x000000ffff089224 */ /* 0x000fe400078e000a */
[----:B------:R-:W-:-:S03]  /*20fc0*/  @!P1 IMAD.MOV.U32 R10, RZ, RZ, R2 ;  /* 0x000000ffff0a9224 */ /* 0x000fc600078e0002 */
[----:B------:R1:W4:Y:S01]  /*20fd0*/  @!P1 LDG.E.U16 R6, [R8.64] ;  /* 0x0000000808069981 */ /* 0x000322000c1e1500 */
[----:B------:R-:W-:Y:S01]  /*20fe0*/  @!P1 IMAD.MOV.U32 R11, RZ, RZ, R3 ;  /* 0x000000ffff0b9224 */ /* 0x000fe200078e0003 */
[----:B-1----:R-:W-:-:S04]  /*20ff0*/  PRMT R8, RZ, 0x7610, R8 ;  /* 0x00007610ff087816 */ /* 0x002fc80000000008 */
[----:B------:R2:W4:Y:S02]  /*21000*/  @!P1 LDG.E.U16 R7, [R10.64] ;  /* 0x000000080a079981 */ /* 0x000524000c1e1500 */
[----:B--2---:R-:W-:Y:S02]  /*21010*/  @!P1 IMAD.MOV.U32 R11, RZ, RZ, R15 ;  /* 0x000000ffff0b9224 */ /* 0x004fe400078e000f */
[----:B------:R-:W-:-:S05]  /*21020*/  @!P1 IMAD.MOV.U32 R10, RZ, RZ, R14 ;  /* 0x000000ffff0a9224 */ /* 0x000fca00078e000e */
[----:B------:R1:W2:Y:S04]  /*21030*/  @!P1 LDG.E.U16 R8, [R10.64] ;  /* 0x000000080a089981 */ /* 0x0002a8000c1e1500 */
[----:B---3--:R3:W-:Y:S01]  /*21040*/  STL [R1+0x2448], R5 ;  /* 0x0024480501007387 */ /* 0x0087e20000100800 */
[----:B0-----:R-:W2:Y:S03]  /*21050*/  LDL R4, [R1+0x18b4] ;  /* 0x0018b40001047983 */ /* 0x001ea60000100800 */
[----:B---3--:R-:W3:Y:S01]  /*21060*/  LDL R5, [R1+0x8d0] ;  /* 0x0008d00001057983 */ /* 0x008ee20000100800 */
[----:B------:R-:W-:Y:S01]  /*21070*/  PRMT R9, RZ, 0x7610, R9 ;  /* 0x00007610ff097816 */ /* 0x000fe20000000009 */
[----:B-1----:R-:W-:-:S02]  /*21080*/  @!P1 IMAD.MOV.U32 R10, RZ, RZ, R12 ;  /* 0x000000ffff0a9224 */ /* 0x002fc400078e000c */
[----:B------:R-:W-:-:S05]  /*21090*/  @!P1 IMAD.MOV.U32 R11, RZ, RZ, R13 ;  /* 0x000000ffff0b9224 */ /* 0x000fca00078e000d */
[----:B------:R0:W3:Y:S04]  /*210a0*/  @!P1 LDG.E.U16 R9, [R10.64] ;  /* 0x000000080a099981 */ /* 0x0000e8000c1e1500 */
[----:B----4-:R-:W-:Y:S01]  /*210b0*/  STL [R1+0x244c], R6 ;  /* 0x00244c0601007387 */ /* 0x010fe20000100800 */
[----:B------:R-:W4:Y:S02]  /*210c0*/  LDL R3, [R1+0x18bc] ;  /* 0x0018bc0001037983 */ /* 0x000f240000100800 */
[----:B------:R-:W4:Y:S01]  /*210d0*/  LDL R2, [R1+0x18c8] ;  /* 0x0018c80001027983 */ /* 0x000f220000100800 */
[----:B------:R1:W-:Y:S01]  /*210e0*/  STL [R1+0x2450], R7 ;  /* 0x0024500701007387 */ /* 0x0003e20000100800 */
[----:B------:R-:W-:-:S03]  /*210f0*/  PRMT R16, RZ, 0x7610, R16 ;  /* 0x00007610ff107816 */ /* 0x000fc60000000010 */
[----:B--2---:R-:W-:Y:S01]  /*21100*/  STL [R1+0x2454], R8 ;  /* 0x0024540801007387 */ /* 0x004fe20000100800 */
[----:B-1----:R-:W2:Y:S02]  /*21110*/  LDL R7, [R1+0x18d0] ;  /* 0x0018d00001077983 */ /* 0x002ea40000100800 */
[----:B------:R-:W2:Y:S02]  /*21120*/  LDL R6, [R1+0x18d8] ;  /* 0x0018d80001067983 */ /* 0x000ea40000100800 */
[----:B0-----:R-:W-:Y:S02]  /*21130*/  @!P0 IMAD.MOV.U32 R10, RZ, RZ, R4 ;  /* 0x000000ffff0a8224 */ /* 0x001fe400078e0004 */
[----:B---3--:R-:W-:-:S05]  /*21140*/  @!P0 IMAD.MOV.U32 R11, RZ, RZ, R5 ;  /* 0x000000ffff0b8224 */ /* 0x008fca00078e0005 */
[----:B------:R4:W3:Y:S01]  /*21150*/  @!P0 LDG.E.U16 R16, [R10.64] ;  /* 0x000000080a108981 */ /* 0x0008e2000c1e1500 */
[----:B------:R-:W-:Y:S02]  /*21160*/  PRMT R18, RZ, 0x7610, R18 ;  /* 0x00007610ff127816 */ /* 0x000fe40000000012 */
[----:B------:R-:W-:Y:S01]  /*21170*/  PRMT R28, RZ, 0x7610, R28 ;  /* 0x00007610ff1c7816 */ /* 0x000fe2000000001c */
[----:B------:R0:W-:Y:S01]  /*21180*/  STL [R1+0x2458], R9 ;  /* 0x0024580901007387 */ /* 0x0001e20000100800 */
[----:B------:R-:W3:Y:S02]  /*21190*/  LDL R5, [R1+0x18dc] ;  /* 0x0018dc0001057983 */ /* 0x000ee40000100800 */
[----:B------:R-:W3:Y:S02]  /*211a0*/  LDL R4, [R1+0x18e8] ;  /* 0x0018e80001047983 */ /* 0x000ee40000100800 */
[----:B----4-:R-:W-:Y:S02]  /*211b0*/  @!P0 IMAD.MOV.U32 R11, RZ, RZ, R3 ;  /* 0x000000ffff0b8224 */ /* 0x010fe400078e0003 */
[----:B------:R-:W-:-:S05]  /*211c0*/  @!P0 IMAD.MOV.U32 R10, RZ, RZ, R2 ;  /* 0x000000ffff0a8224 */ /* 0x000fca00078e0002 */
[----:B------:R2:W4:Y:S02]  /*211d0*/  @!P0 LDG.E.U16 R18, [R10.64] ;  /* 0x000000080a128981 */ /* 0x000524000c1e1500 */
[----:B--2---:R-:W-:Y:S02]  /*211e0*/  @!P0 IMAD.MOV.U32 R11, RZ, RZ, R7 ;  /* 0x000000ffff0b8224 */ /* 0x004fe400078e0007 */
[----:B------:R-:W-:-:S05]  /*211f0*/  @!P0 IMAD.MOV.U32 R10, RZ, RZ, R6 ;  /* 0x000000ffff0a8224 */ /* 0x000fca00078e0006 */
[----:B------:R1:W2:Y:S04]  /*21200*/  @!P0 LDG.E.U16 R28, [R10.64] ;  /* 0x000000080a1c8981 */ /* 0x0002a8000c1e1500 */
[----:B---3--:R-:W-:Y:S01]  /*21210*/  STL [R1+0x245c], R16 ;  /* 0x00245c1001007387 */ /* 0x008fe20000100800 */
[----:B0-----:R-:W3:Y:S02]  /*21220*/  LDL R9, [R1+0x18ec] ;  /* 0x0018ec0001097983 */ /* 0x001ee40000100800 */
[----:B------:R-:W3:Y:S02]  /*21230*/  LDL R8, [R1+0x18f8] ;  /* 0x0018f80001087983 */ /* 0x000ee40000100800 */
[----:B------:R-:W3:Y:S01]  /*21240*/  LDL R3, [R1+0x18fc] ;  /* 0x0018fc0001037983 */ /* 0x000ee20000100800 */
[----:B------:R-:W3:Y:S01]  /*21250*/  LDL R2, [R1+0x1908] ;  /* 0x0019080001027983 */ /* 0x000ee20000100800 */
[----:B-1----:R-:W-:-:S02]  /*21260*/  @!P0 IMAD.MOV.U32 R10, RZ, RZ, R4 ;  /* 0x000000ffff0a8224 */ /* 0x002fc400078e0004 */
[----:B------:R-:W-:Y:S01]  /*21270*/  @!P0 IMAD.MOV.U32 R11, RZ, RZ, R5 ;  /* 0x000000ffff0b8224 */ /* 0x000fe200078e0005 */
[----:B----4-:R0:W-:Y:S01]  /*21280*/  STL [R1+0x2460], R18 ;  /* 0x0024601201007387 */ /* 0x0101e20000100800 */
[----:B------:R-:W4:Y:S02]  /*21290*/  LDL R7, [R1+0x192c] ;  /* 0x00192c0001077983 */ /* 0x000f240000100800 */
[----:B------:R-:W4:Y:S01]  /*212a0*/  LDL R6, [R1+0x1938] ;  /* 0x0019380001067983 */ /* 0x000f220000100800 */
[----:B------:R-:W-:Y:S02]  /*212b0*/  PRMT R27, RZ, 0x7610, R27 ;  /* 0x00007610ff1b7816 */ /* 0x000fe4000000001b */
[----:B------:R-:W-:-:S04]  /*212c0*/  PRMT R26, RZ, 0x7610, R26 ;  /* 0x00007610ff1a7816 */ /* 0x000fc8000000001a */
[----:B------:R3:W4:Y:S04]  /*212d0*/  @!P0 LDG.E.U16 R27, [R10.64] ;  /* 0x000000080a1b8981 */ /* 0x000728000c1e1500 */
[----:B--2---:R-:W-:Y:S01]  /*212e0*/  STL [R1+0x2464], R28 ;  /* 0x0024641c01007387 */ /* 0x004fe20000100800 */
[----:B------:R-:W2:Y:S02]  /*212f0*/  LDL R5, [R1+0x193c] ;  /* 0x00193c0001057983 */ /* 0x000ea40000100800 */
[----:B------:R-:W2:Y:S02]  /*21300*/  LDL R4, [R1+0x1948] ;  /* 0x0019480001047983 */ /* 0x000ea40000100800 */
[----:B---3--:R-:W-:Y:S02]  /*21310*/  @!P0 IMAD.MOV.U32 R11, RZ, RZ, R9 ;  /* 0x000000ffff0b8224 */ /* 0x008fe400078e0009 */
[----:B------:R-:W-:-:S05]  /*21320*/  @!P0 IMAD.MOV.U32 R10, RZ, RZ, R8 ;  /* 0x000000ffff0a8224 */ /* 0x000fca00078e0008 */
[----:B------:R1:W3:Y:S01]  /*21330*/  @!P0 LDG.E.U16 R26, [R10.64] ;  /* 0x000000080a1a8981 */ /* 0x0002e2000c1e1500 */
[----:B------:R-:W-:Y:S01]  /*21340*/  PRMT R22, RZ, 0x7610, R22 ;  /* 0x00007610ff167816 */ /* 0x000fe20000000016 */
[----:B------:R-:W-:Y:S02]  /*21350*/  @!P0 IMAD.MOV.U32 R12, RZ, RZ, R2 ;  /* 0x000000ffff0c8224 */ /* 0x000fe400078e0002 */
[----:B------:R-:W-:-:S05]  /*21360*/  @!P0 IMAD.MOV.U32 R13, RZ, RZ, R3 ;  /* 0x000000ffff0d8224 */ /* 0x000fca00078e0003 */
[----:B------:R4:W3:Y:S01]  /*21370*/  @!P0 LDG.E.U16 R22, [R12.64] ;  /* 0x000000080c168981 */ /* 0x0008e2000c1e1500 */
[----:B-1----:R-:W-:Y:S01]  /*21380*/  PRMT R10, RZ, 0x7610, R10 ;  /* 0x00007610ff0a7816 */ /* 0x002fe2000000000a */
[----:B----4-:R-:W-:Y:S02]  /*21390*/  @!P0 IMAD.MOV.U32 R13, RZ, RZ, R7 ;  /* 0x000000ffff0d8224 */ /* 0x010fe400078e0007 */
[----:B------:R-:W-:-:S05]  /*213a0*/  @!P0 IMAD.MOV.U32 R12, RZ, RZ, R6 ;  /* 0x000000ffff0c8224 */ /* 0x000fca00078e0006 */
[----:B------:R2:W4:Y:S01]  /*213b0*/  @!P0 LDG.E.U16 R10, [R12.64] ;  /* 0x000000080c0a8981 */ /* 0x000522000c1e1500 */
[----:B------:R-:W-:-:S03]  /*213c0*/  PRMT R11, RZ, 0x7610, R11 ;  /* 0x00007610ff0b7816 */ /* 0x000fc6000000000b */
[----:B------:R-:W-:Y:S01]  /*213d0*/  STL [R1+0x2468], R27 ;  /* 0x0024681b01007387 */ /* 0x000fe20000100800 */
[----:B--2---:R-:W-:Y:S02]  /*213e0*/  @!P0 IMAD.MOV.U32 R13, RZ, RZ, R5 ;  /* 0x000000ffff0d8224 */ /* 0x004fe400078e0005 */
[----:B------:R-:W-:-:S05]  /*213f0*/  @!P0 IMAD.MOV.U32 R12, RZ, RZ, R4 ;  /* 0x000000ffff0c8224 */ /* 0x000fca00078e0004 */
[----:B------:R-:W2:Y:S04]  /*21400*/  @!P0 LDG.E.U16 R11, [R12.64] ;  /* 0x000000080c0b8981 */ /* 0x000ea8000c1e1500 */
[----:B---3--:R-:W-:Y:S01]  /*21410*/  STL [R1+0x246c], R26 ;  /* 0x00246c1a01007387 */ /* 0x008fe20000100800 */
[----:B------:R-:W3:Y:S02]  /*21420*/  LDL R3, [R1+0x190c] ;  /* 0x00190c0001037983 */ /* 0x000ee40000100800 */
[----:B------:R-:W3:Y:S01]  /*21430*/  LDL R2, [R1+0x1918] ;  /* 0x0019180001027983 */ /* 0x000ee20000100800 */
[----:B------:R-:W-:Y:S01]  /*21440*/  STL [R1+0x2470], R22 ;  /* 0x0024701601007387 */ /* 0x000fe20000100800 */
[----:B0-----:R-:W3:Y:S02]  /*21450*/  LDL R18, [R1+0x194c] ;  /* 0x00194c0001127983 */ /* 0x001ee40000100800 */
[----:B------:R-:W3:Y:S01]  /*21460*/  LDL R16, [R1+0x1958] ;  /* 0x0019580001107983 */ /* 0x000ee20000100800 */
[----:B----4-:R-:W-:Y:S01]  /*21470*/  STL [R1+0x2474], R10 ;  /* 0x0024740a01007387 */ /* 0x010fe20000100800 */
[----:B------:R-:W4:Y:S02]  /*21480*/  LDL R9, [R1+0x195c] ;  /* 0x00195c0001097983 */ /* 0x000f240000100800 */
[----:B------:R-:W4:Y:S02]  /*21490*/  LDL R8, [R1+0x1968] ;  /* 0x0019680001087983 */ /* 0x000f240000100800 */
[----:B------:R-:W4:Y:S01]  /*214a0*/  LDL R7, [R1+0x196c] ;  /* 0x00196c0001077983 */ /* 0x000f220000100800 */
[----:B------:R-:W4:Y:S04]  /*214b0*/  LDL R6, [R1+0x1978] ;  /* 0x0019780001067983 */ /* 0x000f280000100800 */
[----:B--2---:R-:W-:Y:S01]  /*214c0*/  STL [R1+0x2478], R11 ;  /* 0x0024780b01007387 */ /* 0x004fe20000100800 */
[----:B------:R-:W2:Y:S02]  /*214d0*/  LDL R5, [R1+0x191c] ;  /* 0x00191c0001057983 */ /* 0x000ea40000100800 */
[----:B------:R-:W2:Y:S02]  /*214e0*/  LDL R4, [R1+0x1928] ;  /* 0x0019280001047983 */ /* 0x000ea40000100800 */
[----:B---3--:R-:W-:-:S02]  /*214f0*/  @!P0 IMAD.MOV.U32 R15, RZ, RZ, R3 ;  /* 0x000000ffff0f8224 */ /* 0x008fc400078e0003 */
[----:B------:R-:W-:Y:S01]  /*21500*/  @!P0 IMAD.MOV.U32 R14, RZ, RZ, R2 ;  /* 0x000000ffff0e8224 */ /* 0x000fe200078e0002 */
[----:B------:R-:W3:Y:S04]  /*21510*/  LDL R3, [R1+0x197c] ;  /* 0x00197c0001037983 */ /* 0x000ee80000100800 */
[----:B------:R-:W3:Y:S01]  /*21520*/  LDL R2, [R1+0x1988] ;  /* 0x0019880001027983 */ /* 0x000ee20000100800 */
[----:B------:R-:W-:Y:S02]  /*21530*/  PRMT R20, RZ, 0x7610, R20 ;  /* 0x00007610ff147816 */ /* 0x000fe40000000014 */
[----:B------:R-:W-:-:S04]  /*21540*/  PRMT R12, RZ, 0x7610, R12 ;  /* 0x00007610ff0c7816 */ /* 0x000fc8000000000c */
[----:B------:R0:W3:Y:S01]  /*21550*/  @!P0 LDG.E.U16 R20, [R14.64] ;  /* 0x000000080e148981 */ /* 0x0000e2000c1e1500 */
[----:B------:R-:W-:Y:S01]  /*21560*/  PRMT R13, RZ, 0x7610, R13 ;  /* 0x00007610ff0d7816 */ /* 0x000fe2000000000d */
[----:B0-----:R-:W-:Y:S02]  /*21570*/  @!P0 IMAD.MOV.U32 R14, RZ, RZ, R16 ;  /* 0x000000ffff0e8224 */ /* 0x001fe400078e0010 */
[----:B------:R-:W-:-:S05]  /*21580*/  @!P0 IMAD.MOV.U32 R15, RZ, RZ, R18 ;  /* 0x000000ffff0f8224 */ /* 0x000fca00078e0012 */
[----:B------:R4:W3:Y:S01]  /*21590*/  @!P0 LDG.E.U16 R12, [R14.64] ;  /* 0x000000080e0c8981 */ /* 0x0008e2000c1e1500 */
[----:B------:R-:W-:Y:S01]  /*215a0*/  PRMT R17, RZ, 0x7610, R17 ;  /* 0x00007610ff117816 */ /* 0x000fe20000000011 */
[----:B----4-:R-:W-:Y:S02]  /*215b0*/  @!P0 IMAD.MOV.U32 R14, RZ, RZ, R8 ;  /* 0x000000ffff0e8224 */ /* 0x010fe400078e0008 */
[----:B------:R-:W-:-:S05]  /*215c0*/  @!P0 IMAD.MOV.U32 R15, RZ, RZ, R9 ;  /* 0x000000ffff0f8224 */ /* 0x000fca00078e0009 */
[----:B------:R0:W4:Y:S01]  /*215d0*/  @!P0 LDG.E.U16 R13, [R14.64] ;  /* 0x000000080e0d8981 */ /* 0x000122000c1e1500 */
[----:B------:R-:W-:Y:S01]  /*215e0*/  PRMT R19, RZ, 0x7610, R19 ;  /* 0x00007610ff137816 */ /* 0x000fe20000000013 */
[----:B0-----:R-:W-:Y:S02]  /*215f0*/  @!P0 IMAD.MOV.U32 R14, RZ, RZ, R6 ;  /* 0x000000ffff0e8224 */ /* 0x001fe400078e0006 */
[----:B------:R-:W-:-:S05]  /*21600*/  @!P0 IMAD.MOV.U32 R15, RZ, RZ, R7 ;  /* 0x000000ffff0f8224 */ /* 0x000fca00078e0007 */
[----:B------:R2:W4:Y:S01]  /*21610*/  @!P0 LDG.E.U16 R17, [R14.64] ;  /* 0x000000080e118981 */ /* 0x000522000c1e1500 */
[----:B------:R-:W-:Y:S01]  /*21620*/  PRMT R21, RZ, 0x7610, R21 ;  /* 0x00007610ff157816 */ /* 0x000fe20000000015 */
[----:B--2---:R-:W-:Y:S02]  /*21630*/  @!P0 IMAD.MOV.U32 R15, RZ, RZ, R5 ;  /* 0x000000ffff0f8224 */ /* 0x004fe400078e0005 */
[----:B------:R-:W-:-:S05]  /*21640*/  @!P0 IMAD.MOV.U32 R14, RZ, RZ, R4 ;  /* 0x000000ffff0e8224 */ /* 0x000fca00078e0004 */
[----:B------:R3:W2:Y:S02]  /*21650*/  @!P0 LDG.E.U16 R19, [R14.64] ;  /* 0x000000080e138981 */ /* 0x0006a4000c1e1500 */
[----:B---3--:R-:W-:Y:S02]  /*21660*/  @!P0 IMAD.MOV.U32 R14, RZ, RZ, R2 ;  /* 0x000000ffff0e8224 */ /* 0x008fe400078e0002 */
[----:B------:R-:W-:-:S05]  /*21670*/  @!P0 IMAD.MOV.U32 R15, RZ, RZ, R3 ;  /* 0x000000ffff0f8224 */ /* 0x000fca00078e0003 */
[----:B------:R0:W3:Y:S04]  /*21680*/  @!P0 LDG.E.U16 R21, [R14.64] ;  /* 0x000000080e158981 */ /* 0x0000e8000c1e1500 */
[----:B------:R-:W-:Y:S04]  /*21690*/  STL [R1+0x247c], R20 ;  /* 0x00247c1401007387 */ /* 0x000fe80000100800 */
[----:B------:R-:W-:Y:S04]  /*216a0*/  STL [R1+0x2480], R12 ;  /* 0x0024800c01007387 */ /* 0x000fe80000100800 */
[----:B----4-:R-:W-:Y:S04]  /*216b0*/  STL [R1+0x2484], R13 ;  /* 0x0024840d01007387 */ /* 0x010fe80000100800 */
[----:B------:R1:W-:Y:S04]  /*216c0*/  STL [R1+0x2488], R17 ;  /* 0x0024881101007387 */ /* 0x0003e80000100800 */
[----:B--2---:R2:W-:Y:S01]  /*216d0*/  STL [R1+0x248c], R19 ;  /* 0x00248c1301007387 */ /* 0x0045e20000100800 */
[----:B-1----:R-:W4:Y:S02]  /*216e0*/  LDL R17, [R1+0x199c] ;  /* 0x00199c0001117983 */ /* 0x002f240000100800 */
[----:B------:R-:W4:Y:S01]  /*216f0*/  LDL R13, [R1+0x19a8] ;  /* 0x0019a800010d7983 */ /* 0x000f220000100800 */
[----:B--2---:R-:W2:Y:S01]  /*21700*/  LDL R19, [R1+0x19ac] ;  /* 0x0019ac0001137983 */ /* 0x004ea20000100800 */
        /* <DEDUP_REMOVED lines=19> */
[----:B0-----:R-:W2:Y:S04]  /*21840*/  LDL R14, [R1+0x198c] ;  /* 0x00198c00010e7983 */ /* 0x001ea80000100800 */
[----:B------:R-:W2:Y:S04]  /*21850*/  LDL R15, [R1+0x1998] ;  /* 0x00199800010f7983 */ /* 0x000ea80000100800 */
[----:B---3--:R0:W-:Y:S04]  /*21860*/  STL [R1+0x2490], R21 ;  /* 0x0024901501007387 */ /* 0x0081e80000100800 */
[----:B0-----:R-:W3:Y:S01]  /*21870*/  LDL R21, [R1+0x19a4] ;  /* 0x0019a40001157983 */ /* 0x001ee20000100800 */
[----:B------:R-:W-:-:S02]  /*21880*/  PRMT R23, RZ, 0x7610, R23 ;  /* 0x00007610ff177816 */ /* 0x000fc40000000017 */
[----:B------:R-:W-:Y:S02]  /*21890*/  PRMT R24, RZ, 0x7610, R24 ;  /* 0x00007610ff187816 */ /* 0x000fe40000000018 */
[----:B------:R-:W-:Y:S02]  /*218a0*/  PRMT R25, RZ, 0x7610, R25 ;  /* 0x00007610ff197816 */ /* 0x000fe40000000019 */
[----:B--2---:R-:W-:-:S04]  /*218b0*/  @!P0 LOP3.LUT R15, R15, R14, RZ, 0x3c, !PT ;  /* 0x0000000e0f0f8212 */ /* 0x004fc800078e3cff */
[----:B------:R-:W-:-:S04]  /*218c0*/  @!P0 LOP3.LUT R14, R15, R14, RZ, 0x3c, !PT ;  /* 0x0000000e0f0e8212 */ /* 0x000fc800078e3cff */
[----:B------:R-:W-:-:S05]  /*218d0*/  @!P0 LOP3.LUT R15, R15, R14, RZ, 0x3c, !PT ;  /* 0x0000000e0f0f8212 */ /* 0x000fca00078e3cff */
[----:B------:R0:W2:Y:S02]  /*218e0*/  @!P0 LDG.E.U16 R23, [R14.64] ;  /* 0x000000080e178981 */ /* 0x0000a4000c1e1500 */
[----:B0-----:R-:W-:Y:S02]  /*218f0*/  @!P1 IMAD.MOV.U32 R14, RZ, RZ, R19 ;  /* 0x000000ffff0e9224 */ /* 0x001fe400078e0013 */
[----:B---3--:R-:W-:-:S05]  /*21900*/  @!P1 IMAD.MOV.U32 R15, RZ, RZ, R21 ;  /* 0x000000ffff0f9224 */ /* 0x008fca00078e0015 */
[----:B------:R4:W3:Y:S02]  /*21910*/  @!P1 LDG.E.U16 R24, [R14.64] ;  /* 0x000000080e189981 */ /* 0x0008e4000c1e1500 */
[----:B----4-:R-:W-:Y:S02]  /*21920*/  @!P0 IMAD.MOV.U32 R14, RZ, RZ, R13 ;  /* 0x000000ffff0e8224 */ /* 0x010fe400078e000d */
[----:B------:R-:W-:-:S05]  /*21930*/  @!P0 IMAD.MOV.U32 R15, RZ, RZ, R17 ;  /* 0x000000ffff0f8224 */ /* 0x000fca00078e0011 */
[----:B------:R-:W4:Y:S04]  /*21940*/  @!P0 LDG.E.U16 R25, [R14.64] ;  /* 0x000000080e198981 */ /* 0x000f28000c1e1500 */
[----:B------:R-:W-:Y:S01]  /*21950*/  STS.U16 [R0+0x4c80], R12 ;  /* 0x004c800c00007388 */ /* 0x000fe20000000400 */
        /* <DEDUP_REMOVED lines=12> */
[----:B------:R-:W-:Y:S02]  /*21a20*/  STS.U16 [R0+0x7d00], R8 ;  /* 0x007d000800007388 */ /* 0x000fe40000000400 */
[----:B------:R-:W-:Y:S02]  /*21a30*/  STS.U16 [R0+0x7d80], R7 ;  /* 0x007d800700007388 */ /* 0x000fe40000000400 */
[----:B------:R0:W-:Y:S01]  /*21a40*/  STS.U16 [R0+0x8c00], R3 ;  /* 0x008c000300007388 */ /* 0x0001e20000000400 */
[----:B------:R-:W-:Y:S01]  /*21a50*/  STS.U16 [R0+0x8c80], R6 ;  /* 0x008c800600007388 */ /* 0x000fe20000000400 */
[----:B------:R-:W-:Y:S02]  /*21a60*/  STS.U16 [R0+0x8d00], R29 ;  /* 0x008d001d00007388 */ /* 0x000fe40000000400 */
[----:B------:R0:W-:Y:S01]  /*21a70*/  STS.U16 [R0+0x8d80], R2 ;  /* 0x008d800200007388 */ /* 0x0001e20000000400 */
[----:B--2---:R-:W-:Y:S04]  /*21a80*/  STL [R1+0x2494], R23 ;  /* 0x0024941701007387 */ /* 0x004fe80000100800 */
[----:B---3--:R-:W-:Y:S04]  /*21a90*/  STL [R1+0x2498], R24 ;  /* 0x0024981801007387 */ /* 0x008fe80000100800 */
[----:B----4-:R2:W-:Y:S01]  /*21aa0*/  STL [R1+0x249c], R25 ;  /* 0x00249c1901007387 */ /* 0x0105e20000100800 */
[----:B0-----:R-:W3:Y:S02]  /*21ab0*/  LDL.LU R5, [R1+0x480] ;  /* 0x0004800001057983 */ /* 0x001ee40000300800 */
[----:B-1----:R-:W4:Y:S02]  /*21ac0*/  LDL.LU R4, [R1+0x478] ;  /* 0x0004780001047983 */ /* 0x002f240000300800 */
[----:B------:R-:W4:Y:S01]  /*21ad0*/  LDL.LU R3, [R1+0x470] ;  /* 0x0004700001037983 */ /* 0x000f220000300800 */
[----:B------:R-:W4:Y:S04]  /*21ae0*/  LDL.LU R2, [R1+0x468] ;  /* 0x0004680001027983 */ /* 0x000f280000300800 */
[----:B--2---:R-:W2:Y:S01]  /*21af0*/  LDL.LU R25, [R1+0x400] ;  /* 0x0004000001197983 */ /* 0x004ea20000300800 */
        /* <DEDUP_REMOVED lines=23> */
[----:B---3--:R0:W-:Y:S01]  /*21c70*/  STS.U16 [R0+0x9c00], R5 ;  /* 0x009c000500007388 */ /* 0x0081e20000000400 */
[----:B----4-:R1:W-:Y:S03]  /*21c80*/  STS.U16 [R0+0x9c80], R4 ;  /* 0x009c800400007388 */ /* 0x0103e60000000400 */
[----:B------:R3:W-:Y:S01]  /*21c90*/  STS.U16 [R0+0x9d00], R3 ;  /* 0x009d000300007388 */ /* 0x0007e20000000400 */
[----:B------:R-:W-:Y:S03]  /*21ca0*/  STS.U16 [R0+0x9d80], R2 ;  /* 0x009d800200007388 */ /* 0x000fe60000000400 */
        /* <DEDUP_REMOVED lines=18> */
[----:B------:R-:W-:Y:S01]  /*21dd0*/  STS.U16 [R0+0xed00], R18 ;  /* 0x00ed001200007388 */ /* 0x000fe20000000400 */
[----:B0-----:R-:W4:Y:S01]  /*21de0*/  LDL.LU R5, [R1+0x8c8] ;  /* 0x0008c80001057983 */ /* 0x001f220000300800 */
[----:B------:R-:W-:Y:S02]  /*21df0*/  STS.U16 [R0+0xed80], R16 ;  /* 0x00ed801000007388 */ /* 0x000fe40000000400 */
[----:B-1----:R-:W4:Y:S02]  /*21e00*/  LDL.LU R4, [R1+0x8c4] ;  /* 0x0008c40001047983 */ /* 0x002f240000300800 */
[----:B------:R-:W-:Y:S01]  /*21e10*/  STS.U16 [R0+0xfc00], R9 ;  /* 0x00fc000900007388 */ /* 0x000fe20000000400 */
[----:B---3--:R-:W3:Y:S04]  /*21e20*/  LDL.LU R3, [R1+0x8c0] ;  /* 0x0008c00001037983 */ /* 0x008ee80000300800 */
[----:B------:R-:W-:Y:S01]  /*21e30*/  STS.U16 [R0+0xfc80], R8 ;  /* 0x00fc800800007388 */ /* 0x000fe20000000400 */
[----:B--2---:R-:W2:Y:S02]  /*21e40*/  LDL.LU R29, [R1+0x8bc] ;  /* 0x0008bc00011d7983 */ /* 0x004ea40000300800 */
[----:B------:R-:W-:Y:S02]  /*21e50*/  STS.U16 [R0+0xfd00], R7 ;  /* 0x00fd000700007388 */ /* 0x000fe40000000400 */
[----:B------:R-:W-:Y:S01]  /*21e60*/  STS.U16 [R0+0xfd80], R6 ;  /* 0x00fd800600007388 */ /* 0x000fe20000000400 */
[----:B------:R0:W-:Y:S04]  /*21e70*/  STL [R1+0x24a0], R0 ;  /* 0x0024a00001007387 */ /* 0x0001e80000100800 */
[----:B0-----:R-:W2:Y:S04]  /*21e80*/  LDL.LU R0, [R1+0x874] ;  /* 0x0008740001007983 */ /* 0x001ea80000300800 */
[----:B--2---:R0:W-:Y:S04]  /*21e90*/  STL [R1+0x24ac], R0 ;  /* 0x0024ac0001007387 */ /* 0x0041e80000100800 */
[----:B0-----:R-:W2:Y:S04]  /*21ea0*/  LDL.LU R0, [R1+0x87c] ;  /* 0x00087c0001007983 */ /* 0x001ea80000300800 */
[----:B------:R-:W0:Y:S02]  /*21eb0*/  S2R R2, SR_TID.X ;  /* 0x0000000000027919 */ /* 0x000e240000002100 */
[----:B0-----:R-:W-:-:S05]  /*21ec0*/  LOP3.LUT R2, R2, 0x3f, RZ, 0xc0, !PT ;  /* 0x0000003f02027812 */ /* 0x001fca00078ec0ff */
[----:B------:R-:W-:Y:S01]  /*21ed0*/  IMAD.SHL.U32 R2, R2, 0x2, RZ ;  /* 0x0000000202027824 */ /* 0x000fe200078e00ff */
[----:B--2---:R0:W-:Y:S04]  /*21ee0*/  STL [R1+0x24b0], R0 ;  /* 0x0024b00001007387 */ /* 0x0041e80000100800 */
[----:B0-----:R-:W2:Y:S01]  /*21ef0*/  LDL.LU R0, [R1+0x884] ;  /* 0x0008840001007983 */ /* 0x001ea20000300800 */
[----:B------:R-:W-:Y:S02]  /*21f00*/  LOP3.LUT R14, R2, 0x70, RZ, 0x3c, !PT ;  /* 0x00000070020e7812 */ /* 0x000fe400078e3cff */
[----:B------:R-:W2:Y:S02]  /*21f10*/  LDL.LU R2, [R1+0x86c] ;  /* 0x00086c0001027983 */ /* 0x000ea40000300800 */
[----:B------:R-:W2:Y:S01]  /*21f20*/  LDL.LU R25, [R1+0x804] ;  /* 0x0008040001197983 */ /* 0x000ea20000300800 */
[----:B------:R-:W2:Y:S01]  /*21f30*/  LDL.LU R15, [R1+0x7fc] ;  /* 0x0007fc00010f7983 */ /* 0x000ea20000300800 */
[----:B------:R-:W2:Y:S03]  /*21f40*/  LDL.LU R24, [R1+0x7f4] ;  /* 0x0007f40001187983 */ /* 0x000ea60000300800 */
[----:B----4-:R-:W-:Y:S01]  /*21f50*/  STS.U16 [R14+0xe00], R5 ;  /* 0x000e00050e007388 */ /* 0x010fe20000000400 */
[----:B------:R-:W4:Y:S02]  /*21f60*/  LDL.LU R23, [R1+0x7ec] ;  /* 0x0007ec0001177983 */ /* 0x000f240000300800 */
[----:B------:R-:W-:Y:S02]  /*21f70*/  STS.U16 [R14+0xe80], R4 ;  /* 0x000e80040e007388 */ /* 0x000fe40000000400 */
[----:B------:R-:W4:Y:S01]  /*21f80*/  LDL.LU R21, [R1+0x780] ;  /* 0x0007800001157983 */ /* 0x000f220000300800 */
[----:B---3--:R0:W-:Y:S04]  /*21f90*/  STS.U16 [R14+0xf00], R3 ;  /* 0x000f00030e007388 */ /* 0x0081e80000000400 */
[----:B------:R-:W3:Y:S04]  /*21fa0*/  LDL.LU R19, [R1+0x778] ;  /* 0x0007780001137983 */ /* 0x000ee80000300800 */
[----:B0-----:R-:W3:Y:S01]  /*21fb0*/  LDL.LU R3, [R1+0x770] ;  /* 0x0007700001037983 */ /* 0x001ee20000300800 */
        /* <DEDUP_REMOVED lines=16> */
[----:B------:R-:W3:Y:S03]  /*220c0*/  LDL.LU R5, [R1+0x548] ;  /* 0x0005480001057983 */ /* 0x000ee60000300800 */
[----:B------:R0:W-:Y:S01]  /*220d0*/  STS.U16 [R14+0xf80], R29 ;  /* 0x000f801d0e007388 */ /* 0x0001e20000000400 */
[----:B------:R-:W3:Y:S03]  /*220e0*/  LDL.LU R4, [R1+0x4e0] ;  /* 0x0004e00001047983 */ /* 0x000ee60000300800 */
[----:B0-----:R-:W3:Y:S04]  /*220f0*/  LDL.LU R29, [R1+0x4d8] ;  /* 0x0004d800011d7983 */ /* 0x001ee80000300800 */
[----:B--2---:R0:W-:Y:S04]  /*22100*/  STS.U16 [R14+0x1e00], R0 ;  /* 0x001e00000e007388 */ /* 0x0041e80000000400 */
[----:B0-----:R-:W2:Y:S04]  /*22110*/  LDL.LU R0, [R1+0x24b0] ;  /* 0x0024b00001007983 */ /* 0x001ea80000300800 */
[----:B--2---:R0:W-:Y:S04]  /*22120*/  STS.U16 [R14+0x1e80], R0 ;  /* 0x001e80000e007388 */ /* 0x0041e80000000400 */
[----:B0-----:R-:W2:Y:S04]  /*22130*/  LDL.LU R0, [R1+0x24ac] ;  /* 0x0024ac0001007983 */ /* 0x001ea80000300800 */
[----:B--2---:R-:W-:Y:S01]  /*22140*/  STS.U16 [R14+0x1f00], R0 ;  /* 0x001f00000e007388 */ /* 0x004fe20000000400 */
[----:B------:R-:W-:Y:S02]  /*22150*/  STS.U16 [R14+0x1f80], R2 ;  /* 0x001f80020e007388 */ /* 0x000fe40000000400 */
[----:B------:R-:W-:Y:S02]  /*22160*/  STS.U16 [R14+0x2e00], R25 ;  /* 0x002e00190e007388 */ /* 0x000fe40000000400 */
[----:B------:R-:W-:Y:S01]  /*22170*/  STS.U16 [R14+0x2e80], R15 ;  /* 0x002e800f0e007388 */ /* 0x000fe20000000400 */
[----:B------:R-:W-:Y:S01]  /*22180*/  STS.U16 [R14+0x2f00], R24 ;  /* 0x002f00180e007388 */ /* 0x000fe20000000400 */
[----:B----4-:R-:W-:Y:S02]  /*22190*/  STS.U16 [R14+0x2f80], R23 ;  /* 0x002f80170e007388 */ /* 0x010fe40000000400 */
[----:B------:R-:W-:Y:S02]  /*221a0*/  STS.U16 [R14+0x3e00], R21 ;  /* 0x003e00150e007388 */ /* 0x000fe40000000400 */
[----:B---3--:R-:W-:Y:S01]  /*221b0*/  STS.U16 [R14+0x3e80], R19 ;  /* 0x003e80130e007388 */ /* 0x008fe20000000400 */
[----:B------:R0:W-:Y:S04]  /*221c0*/  STS.U16 [R14+0x3f00], R3 ;  /* 0x003f00030e007388 */ /* 0x0001e80000000400 */
[----:B0-----:R-:W2:Y:S01]  /*221d0*/  LDL.LU R3, [R1+0x4d0] ;  /* 0x0004d00001037983 */ /* 0x001ea20000300800 */
[----:B------:R-:W3:Y:S03]  /*221e0*/  LDL.LU R0, [R1+0x458] ;  /* 0x0004580001007983 */ /* 0x000ee60000300800 */
[----:B---3--:R0:W-:Y:S04]  /*221f0*/  STL [R1+0x24a4], R0 ;  /* 0x0024a40001007387 */ /* 0x0081e80000100800 */
[----:B0-----:R-:W3:Y:S01]  /*22200*/  LDL.LU R0, [R1+0x460] ;  /* 0x0004600001007983 */ /* 0x001ee20000300800 */
        /* <DEDUP_REMOVED lines=19> */
[----:B---3--:R0:W-:Y:S04]  /*22340*/  STL [R1+0x24a8], R0 ;  /* 0x0024a80001007387 */ /* 0x0081e80000100800 */
[----:B0-----:R-:W3:Y:S01]  /*22350*/  LDL.LU R0, [R1+0x4c8] ;  /* 0x0004c80001007983 */ /* 0x001ee20000300800 */
        /* <DEDUP_REMOVED lines=23> */
[----:B--2---:R0:W-:Y:S04]  /*224d0*/  STS.U16 [R14+0x8f00], R3 ;  /* 0x008f00030e007388 */ /* 0x0041e80000000400 */
[----:B------:R-:W4:Y:S04]  /*224e0*/  LDL.LU R4, [R1+0x38] ;  /* 0x0000380001047983 */ /* 0x000f280000300800 */
[----:B0-----:R-:W4:Y:S01]  /*224f0*/  LDL.LU R3, [R1+0x30] ;  /* 0x0000300001037983 */ /* 0x001f220000300800 */
[----:B------:R-:W4:Y:S02]  /*22500*/  LDL.LU R2, [R1+0x28] ;  /* 0x0000280001027983 */ /* 0x000f240000300800 */
[----:B------:R-:W4:Y:S01]  /*22510*/  LDL.LU R15, [R1+0x20] ;  /* 0x00002000010f7983 */ /* 0x000f220000300800 */
[----:B---3--:R0:W-:Y:S04]  /*22520*/  STS.U16 [R14+0x8f80], R0 ;  /* 0x008f80000e007388 */ /* 0x0081e80000000400 */
[----:B0-----:R-:W3:Y:S04]  /*22530*/  LDL.LU R0, [R1+0x24a8] ;  /* 0x0024a80001007983 */ /* 0x001ee80000300800 */
[----:B---3--:R0:W-:Y:S04]  /*22540*/  STS.U16 [R14+0x9e00], R0 ;  /* 0x009e00000e007388 */ /* 0x0081e80000000400 */
[----:B0-----:R-:W3:Y:S04]  /*22550*/  LDL.LU R0, [R1+0x24a4] ;  /* 0x0024a40001007983 */ /* 0x001ee80000300800 */
[----:B---3--:R0:W-:Y:S01]  /*22560*/  STS.U16 [R14+0x9e80], R0 ;  /* 0x009e80000e007388 */ /* 0x0081e20000000400 */
[----:B----4-:R1:W-:Y:S02]  /*22570*/  STS.U16 [R14+0x9f00], R25 ;  /* 0x009f00190e007388 */ /* 0x0103e40000000400 */
[----:B------:R3:W-:Y:S02]  /*22580*/  STS.U16 [R14+0x9f80], R24 ;  /* 0x009f80180e007388 */ /* 0x0007e40000000400 */
[----:B------:R4:W-:Y:S01]  /*22590*/  STS.U16 [R14+0xae00], R23 ;  /* 0x00ae00170e007388 */ /* 0x0009e20000000400 */
[----:B------:R4:W-:Y:S01]  /*225a0*/  STS.U16 [R14+0xae80], R21 ;  /* 0x00ae80150e007388 */ /* 0x0009e20000000400 */
[----:B------:R4:W-:Y:S03]  /*225b0*/  STS.U16 [R14+0xaf00], R19 ;  /* 0x00af00130e007388 */ /* 0x0009e60000000400 */
[----:B0-----:R-:W2:Y:S01]  /*225c0*/  LDL.LU R0, [R1+0x24a0] ;  /* 0x0024a00001007983 */ /* 0x001ea20000300800 */
[----:B-1----:R-:W2:Y:S02]  /*225d0*/  LDL.LU R25, [R1+0x249c] ;  /* 0x00249c0001197983 */ /* 0x002ea40000300800 */
[----:B---3--:R-:W3:Y:S02]  /*225e0*/  LDL.LU R24, [R1+0x2498] ;  /* 0x0024980001187983 */ /* 0x008ee40000300800 */
[----:B----4-:R-:W4:Y:S01]  /*225f0*/  LDL.LU R23, [R1+0x2494] ;  /* 0x0024940001177983 */ /* 0x010f220000300800 */
[----:B------:R-:W2:Y:S01]  /*22600*/  LDL.LU R21, [R1+0x2490] ;  /* 0x0024900001157983 */ /* 0x000ea20000300800 */
[----:B------:R-:W2:Y:S03]  /*22610*/  LDL.LU R19, [R1+0x248c] ;  /* 0x00248c0001137983 */ /* 0x000ea60000300800 */
[----:B------:R0:W-:Y:S01]  /*22620*/  STS.U16 [R14+0xaf80], R29 ;  /* 0x00af801d0e007388 */ /* 0x0001e20000000400 */
[----:B------:R1:W-:Y:S02]  /*22630*/  STS.U16 [R14+0xbe00], R17 ;  /* 0x00be00110e007388 */ /* 0x0003e40000000400 */
[----:B------:R1:W-:Y:S02]  /*22640*/  STS.U16 [R14+0xbe80], R13 ;  /* 0x00be800d0e007388 */ /* 0x0003e40000000400 */
[----:B------:R1:W-:Y:S01]  /*22650*/  STS.U16 [R14+0xbf00], R12 ;  /* 0x00bf000c0e007388 */ /* 0x0003e20000000400 */
[----:B------:R1:W-:Y:S01]  /*22660*/  STS.U16 [R14+0xbf80], R20 ;  /* 0x00bf80140e007388 */ /* 0x0003e20000000400 */
[----:B------:R1:W-:Y:S03]  /*22670*/  STS.U16 [R14+0xce00], R11 ;  /* 0x00ce000b0e007388 */ /* 0x0003e60000000400 */
[----:B0-----:R-:W2:Y:S01]  /*22680*/  LDL.LU R29, [R1+0x1c] ;  /* 0x00001c00011d7983 */ /* 0x001ea20000300800 */
[----:B-1----:R-:W2:Y:S03]  /*22690*/  LDL.LU R17, [R1+0x2488] ;  /* 0x0024880001117983 */ /* 0x002ea60000300800 */
[----:B------:R-:W2:Y:S01]  /*226a0*/  LDL.LU R13, [R1+0x2484] ;  /* 0x00248400010d7983 */ /* 0x000ea20000300800 */
[----:B------:R-:W2:Y:S03]  /*226b0*/  LDL.LU R12, [R1+0x2480] ;  /* 0x00248000010c7983 */ /* 0x000ea60000300800 */
        /* <DEDUP_REMOVED lines=9> */
[----:B-1----:R-:W3:Y:S03]  /*22750*/  LDL.LU R22, [R1+0x2470] ;  /* 0x0024700001167983 */ /* 0x002ee60000300800 */
[----:B------:R-:W3:Y:S01]  /*22760*/  LDL.LU R26, [R1+0x246c] ;  /* 0x00246c00011a7983 */ /* 0x000ee20000300800 */
[----:B------:R-:W3:Y:S03]  /*22770*/  LDL.LU R27, [R1+0x2468] ;  /* 0x00246800011b7983 */ /* 0x000ee60000300800 */
[----:B------:R-:W3:Y:S01]  /*22780*/  LDL.LU R28, [R1+0x2464] ;  /* 0x00246400011c7983 */ /* 0x000ee20000300800 */
[----:B------:R-:W3:Y:S03]  /*22790*/  LDL.LU R18, [R1+0x2460] ;  /* 0x0024600001127983 */ /* 0x000ee60000300800 */
[----:B------:R0:W-:Y:S01]  /*227a0*/  STS.U16 [R14+0xdf80], R16 ;  /* 0x00df80100e007388 */ /* 0x0001e20000000400 */
[----:B------:R1:W-:Y:S02]  /*227b0*/  STS.U16 [R14+0xee00], R9 ;  /* 0x00ee00090e007388 */ /* 0x0003e40000000400 */
[----:B------:R1:W-:Y:S02]  /*227c0*/  STS.U16 [R14+0xee80], R8 ;  /* 0x00ee80080e007388 */ /* 0x0003e40000000400 */
[----:B------:R1:W-:Y:S01]  /*227d0*/  STS.U16 [R14+0xef00], R7 ;  /* 0x00ef00070e007388 */ /* 0x0003e20000000400 */
[----:B------:R1:W-:Y:S01]  /*227e0*/  STS.U16 [R14+0xef80], R6 ;  /* 0x00ef80060e007388 */ /* 0x0003e20000000400 */
[----:B------:R1:W-:Y:S03]  /*227f0*/  STS.U16 [R14+0xfe00], R5 ;  /* 0x00fe00050e007388 */ /* 0x0003e60000000400 */
[----:B0-----:R-:W3:Y:S01]  /*22800*/  LDL.LU R16, [R1+0x245c] ;  /* 0x00245c0001107983 */ /* 0x001ee20000300800 */
[----:B-1----:R-:W3:Y:S03]  /*22810*/  LDL.LU R9, [R1+0x2458] ;  /* 0x0024580001097983 */ /* 0x002ee60000300800 */
[----:B------:R-:W3:Y:S01]  /*22820*/  LDL.LU R8, [R1+0x2454] ;  /* 0x0024540001087983 */ /* 0x000ee20000300800 */
[----:B------:R-:W3:Y:S03]  /*22830*/  LDL.LU R7, [R1+0x2450] ;  /* 0x0024500001077983 */ /* 0x000ee60000300800 */
[----:B------:R-:W3:Y:S01]  /*22840*/  LDL.LU R6, [R1+0x244c] ;  /* 0x00244c0001067983 */ /* 0x000ee20000300800 */
[----:B------:R-:W3:Y:S03]  /*22850*/  LDL.LU R5, [R1+0x2448] ;  /* 0x0024480001057983 */ /* 0x000ee60000300800 */
[----:B------:R0:W-:Y:S01]  /*22860*/  STS.U16 [R14+0xfe80], R4 ;  /* 0x00fe80040e007388 */ /* 0x0001e20000000400 */
[----:B------:R1:W-:Y:S03]  /*22870*/  STS.U16 [R14+0xff00], R3 ;  /* 0x00ff00030e007388 */ /* 0x0003e60000000400 */
[----:B0-----:R-:W3:Y:S01]  /*22880*/  LDL.LU R4, [R1+0x2444] ;  /* 0x0024440001047983 */ /* 0x001ee20000300800 */
[----:B-1----:R-:W3:Y:S02]  /*22890*/  LDL.LU R3, [R1+0x2440] ;  /* 0x0024400001037983 */ /* 0x002ee40000300800 */
[----:B------:R0:W-:Y:S02]  /*228a0*/  STS.U16 [R14+0xff80], R2 ;  /* 0x00ff80020e007388 */ /* 0x0001e40000000400 */
[----:B0-----:R-:W0:Y:S02]  /*228b0*/  S2R R2, SR_TID.X ;  /* 0x0000000000027919 */ /* 0x001e240000002100 */
[----:B0-----:R-:W-:-:S05]  /*228c0*/  LOP3.LUT R2, R2, 0x3f, RZ, 0xc0, !PT ;  /* 0x0000003f02027812 */ /* 0x001fca00078ec0ff */
[----:B------:R-:W-:-:S05]  /*228d0*/  IMAD.SHL.U32 R2, R2, 0x2, RZ ;  /* 0x0000000202027824 */ /* 0x000fca00078e00ff */
[----:B------:R0:W-:Y:S02]  /*228e0*/  STS.U16 [R2+0x10080], R15 ;  /* 0x0100800f02007388 */ /* 0x0001e40000000400 */
[----:B0-----:R-:W-:Y:S02]  /*228f0*/  LOP3.LUT R15, R2, 0x10, RZ, 0x3c, !PT ;  /* 0x00000010020f7812 */ /* 0x001fe400078e3cff */
[----:B--2---:R-:W-:Y:S04]  /*22900*/  STS.U16 [R2+0x10800], R10 ;  /* 0x0108000a02007388 */ /* 0x004fe80000000400 */
[----:B---3--:R0:W-:Y:S04]  /*22910*/  STS.U16 [R2+0x10880], R3 ;  /* 0x0108800302007388 */ /* 0x0081e80000000400 */
[----:B0-----:R-:W0:Y:S04]  /*22920*/  S2R R3, SR_TID.X ;  /* 0x0000000000037919 */ /* 0x001e280000002100 */
[----:B------:R1:W-:Y:S01]  /*22930*/  STS.U16 [R2+0x10000], R16 ;  /* 0x0100001002007388 */ /* 0x0003e20000000400 */
[----:B------:R2:W-:Y:S02]  /*22940*/  STS.U16 [R15+0x10100], R18 ;  /* 0x010100120f007388 */ /* 0x0005e40000000400 */
[----:B------:R3:W-:Y:S02]  /*22950*/  STS.U16 [R15+0x10180], R29 ;  /* 0x0101801d0f007388 */ /* 0x0007e40000000400 */
[----:B------:R3:W-:Y:S01]  /*22960*/  STS.U16 [R15+0x10980], R4 ;  /* 0x010980040f007388 */ /* 0x0007e20000000400 */
[----:B-1----:R-:W4:Y:S01]  /*22970*/  LDL.LU R16, [R1+0x243c] ;  /* 0x00243c0001107983 */ /* 0x002f220000300800 */
[----:B------:R-:W4:Y:S02]  /*22980*/  LDL.LU R10, [R1+0x14] ;  /* 0x00001400010a7983 */ /* 0x000f240000300800 */
[----:B--2---:R-:W2:Y:S02]  /*22990*/  LDL.LU R18, [R1+0x2438] ;  /* 0x0024380001127983 */ /* 0x004ea40000300800 */
[----:B---3--:R-:W3:Y:S01]  /*229a0*/  LDL.LU R29, [R1+0x2434] ;  /* 0x00243400011d7983 */ /* 0x008ee20000300800 */
[----:B------:R-:W2:Y:S01]  /*229b0*/  LDL.LU R4, [R1+0x18] ;  /* 0x0000180001047983 */ /* 0x000ea20000300800 */
[----:B0-----:R-:W-:-:S05]  /*229c0*/  LOP3.LUT R2, R3, 0x3f, RZ, 0xc0, !PT ;  /* 0x0000003f03027812 */ /* 0x001fca00078ec0ff */
[----:B------:R-:W-:Y:S01]  /*229d0*/  IMAD.SHL.U32 R3, R2, 0x2, RZ ;  /* 0x0000000202037824 */ /* 0x000fe200078e00ff */
[----:B------:R-:W-:Y:S04]  /*229e0*/  STS.U16 [R15+0x10900], R11 ;  /* 0x0109000b0f007388 */ /* 0x000fe80000000400 */
[----:B------:R-:W-:-:S05]  /*229f0*/  LOP3.LUT R3, R3, 0x20, RZ, 0x3c, !PT ;  /* 0x0000002003037812 */ /* 0x000fca00078e3cff */
[----:B------:R0:W-:Y:S04]  /*22a00*/  STS.U16 [R3+0x10200], R28 ;  /* 0x0102001c03007388 */ /* 0x0001e80000000400 */
[----:B0-----:R-:W3:Y:S04]  /*22a10*/  LDL.LU R28, [R1+0x2430] ;  /* 0x00243000011c7983 */ /* 0x001ee80000300800 */
[----:B------:R-:W0:Y:S01]  /*22a20*/  S2R R15, SR_TID.X ;  /* 0x00000000000f7919 */ /* 0x000e220000002100 */
[----:B------:R-:W-:-:S05]  /*22a30*/  IMAD.SHL.U32 R2, R2, 0x2, RZ ;  /* 0x0000000202027824 */ /* 0x000fca00078e00ff */
[----:B------:R-:W-:Y:S02]  /*22a40*/  LOP3.LUT R2, R2, 0x30, RZ, 0x3c, !PT ;  /* 0x0000003002027812 */ /* 0x000fe400078e3cff */
[----:B0-----:R-:W-:Y:S01]  /*22a50*/  LOP3.LUT R15, R15, 0x3f, RZ, 0xc0, !PT ;  /* 0x0000003f0f0f7812 */ /* 0x001fe200078ec0ff */
[----:B--2---:R-:W-:Y:S01]  /*22a60*/  STS.U16 [R3+0x10280], R4 ;  /* 0x0102800403007388 */ /* 0x004fe20000000400 */
[----:B------:R-:W-:Y:S02]  /*22a70*/  STS.U16 [R3+0x10a80], R5 ;  /* 0x010a800503007388 */ /* 0x000fe40000000400 */
[----:B------:R0:W-:Y:S02]  /*22a80*/  STS.U16 [R3+0x10a00], R12 ;  /* 0x010a000c03007388 */ /* 0x0001e40000000400 */
[----:B------:R-:W-:Y:S01]  /*22a90*/  STS.U16 [R2+0x10300], R27 ;  /* 0x0103001b02007388 */ /* 0x000fe20000000400 */
[----:B----4-:R-:W-:Y:S01]  /*22aa0*/  STS.U16 [R2+0x10380], R10 ;  /* 0x0103800a02007388 */ /* 0x010fe20000000400 */
[----:B0-----:R-:W-:-:S02]  /*22ab0*/  IMAD.SHL.U32 R3, R15, 0x2, RZ ;  /* 0x000000020f037824 */ /* 0x001fc400078e00ff */
[----:B------:R-:W-:Y:S01]  /*22ac0*/  IMAD.SHL.U32 R15, R15, 0x2, RZ ;  /* 0x000000020f0f7824 */ /* 0x000fe200078e00ff */
[----:B------:R-:W-:Y:S02]  /*22ad0*/  STS.U16 [R2+0x10b80], R6 ;  /* 0x010b800602007388 */ /* 0x000fe40000000400 */
[----:B------:R-:W-:Y:S02]  /*22ae0*/  LOP3.LUT R3, R3, 0x40, RZ, 0x3c, !PT ;  /* 0x0000004003037812 */ /* 0x000fe400078e3cff */
[----:B------:R-:W-:Y:S01]  /*22af0*/  STS.U16 [R2+0x10b00], R13 ;  /* 0x010b000d02007388 */ /* 0x000fe20000000400 */
[----:B------:R-:W-:-:S03]  /*22b00*/  LOP3.LUT R15, R15, 0x50, RZ, 0x3c, !PT ;  /* 0x000000500f0f7812 */ /* 0x000fc600078e3cff */
[----:B------:R-:W-:Y:S04]  /*22b10*/  STS.U16 [R3+0x10400], R26 ;  /* 0x0104001a03007388 */ /* 0x000fe80000000400 */
[----:B---3--:R0:W-:Y:S01]  /*22b20*/  STS.U16 [R3+0x10480], R28 ;  /* 0x0104801c03007388 */ /* 0x0081e20000000400 */
[----:B------:R-:W-:Y:S02]  /*22b30*/  STS.U16 [R3+0x10c80], R7 ;  /* 0x010c800703007388 */ /* 0x000fe40000000400 */
[----:B------:R-:W-:Y:S02]  /*22b40*/  STS.U16 [R3+0x10c00], R17 ;  /* 0x010c001103007388 */ /* 0x000fe40000000400 */
[----:B------:R-:W-:Y:S01]  /*22b50*/  STS.U16 [R15+0x10500], R22 ;  /* 0x010500160f007388 */ /* 0x000fe20000000400 */
[----:B------:R1:W-:Y:S04]  /*22b60*/  STS.U16 [R15+0x10580], R29 ;  /* 0x0105801d0f007388 */ /* 0x0003e80000000400 */
[----:B0-----:R-:W2:Y:S04]  /*22b70*/  LDL.LU R28, [R1+0x242c] ;  /* 0x00242c00011c7983 */ /* 0x001ea80000300800 */
[----:B-1----:R-:W3:Y:S01]  /*22b80*/  LDL.LU R29, [R1+0x2428] ;  /* 0x00242800011d7983 */ /* 0x002ee20000300800 */
[----:B------:R-:W-:Y:S02]  /*22b90*/  STS.U16 [R15+0x10d80], R8 ;  /* 0x010d80080f007388 */ /* 0x000fe40000000400 */
[----:B------:R-:W-:Y:S02]  /*22ba0*/  STS.U16 [R15+0x10d00], R21 ;  /* 0x010d00150f007388 */ /* 0x000fe40000000400 */
[----:B------:R-:W-:Y:S01]  /*22bb0*/  STS.U16 [R0+0x10600], R20 ;  /* 0x0106001400007388 */ /* 0x000fe20000000400 */
[----:B------:R-:W-:Y:S01]  /*22bc0*/  STS.U16 [R0+0x10680], R18 ;  /* 0x0106801200007388 */ /* 0x000fe20000000400 */
[----:B------:R-:W-:Y:S02]  /*22bd0*/  STS.U16 [R0+0x10e80], R9 ;  /* 0x010e800900007388 */ /* 0x000fe40000000400 */
[----:B------:R0:W-:Y:S02]  /*22be0*/  STS.U16 [R0+0x10e00], R23 ;  /* 0x010e001700007388 */ /* 0x0001e40000000400 */
[----:B0-----:R-:W0:Y:S01]  /*22bf0*/  S2R R0, SR_TID.X ;  /* 0x0000000000007919 */ /* 0x001e220000002100 */
[----:B------:R-:W-:Y:S02]  /*22c00*/  STS.U16 [R14+0x10700], R19 ;  /* 0x010700130e007388 */ /* 0x000fe40000000400 */
[----:B------:R-:W-:Y:S02]  /*22c10*/  STS.U16 [R14+0x10780], R16 ;  /* 0x010780100e007388 */ /* 0x000fe40000000400 */
[----:B------:R-:W-:Y:S01]  /*22c20*/  STS.U16 [R14+0x10f80], R24 ;  /* 0x010f80180e007388 */ /* 0x000fe20000000400 */
[----:B------:R-:W-:Y:S01]  /*22c30*/  STS.U16 [R14+0x10f00], R25 ;  /* 0x010f00190e007388 */ /* 0x000fe20000000400 */
[----:B------:R-:W-:Y:S02]  /*22c40*/  BAR.SYNC.DEFER_BLOCKING 0x0 ;  /* 0x0000000000007b1d */ /* 0x000fe40000010000 */
[C---:B0-----:R-:W-:Y:S01]  /*22c50*/  IMAD.SHL.U32 R2, R0.reuse, 0x2, RZ ;  /* 0x0000000200027824 */ /* 0x041fe200078e00ff */
[----:B------:R-:W-:-:S05]  /*22c60*/  LOP3.LUT R0, R0, 0x7, RZ, 0xc0, !PT ;  /* 0x0000000700007812 */ /* 0x000fca00078ec0ff */
[----:B------:R-:W-:-:S05]  /*22c70*/  IMAD R0, R0, 0x110, RZ ;  /* 0x0000011000007824 */ /* 0x000fca00078e02ff */
[----:B------:R-:W-:-:S05]  /*22c80*/  LOP3.LUT R0, R0, 0x30, R2, 0x78, !PT ;  /* 0x0000003000007812 */ /* 0x000fca00078e7802 */
[----:B------:R-:W0:Y:S04]  /*22c90*/  LDSM.16.M88.4 R12, [R0+0x10000] ;  /* 0x01000000000c783b */ /* 0x000e280000000200 */
[----:B------:R-:W1:Y:S04]  /*22ca0*/  LDSM.16.M88.4 R20, [R0+0x10800] ;  /* 0x010800000014783b */ /* 0x000e680000000200 */
[----:B0-----:R-:W-:Y:S01]  /*22cb0*/  STL [R1+0x23a8], R14 ;  /* 0x0023a80e01007387 */ /* 0x001fe20000100800 */
[----:B------:R-:W-:Y:S02]  /*22cc0*/  STL [R1+0x23a4], R15 ;  /* 0x0023a40f01007387 */ /* 0x000fe40000100800 */
[----:B------:R-:W4:Y:S02]  /*22cd0*/  LDL.LU.64 R24, [R1+0x2d0] ;  /* 0x0002d00001187983 */ /* 0x000f240000300a00 */
[----:B------:R-:W4:Y:S01]  /*22ce0*/  LDL.LU.64 R26, [R1+0x2d8] ;  /* 0x0002d800011a7983 */ /* 0x000f220000300a00 */
[----:B-1----:R-:W-:Y:S01]  /*22cf0*/  STL [R1+0x23ac], R22 ;  /* 0x0023ac1601007387 */ /* 0x002fe20000100800 */
[----:B------:R-:W-:Y:S02]  /*22d00*/  STL [R1+0x23a0], R23 ;  /* 0x0023a01701007387 */ /* 0x000fe40000100800 */
[----:B------:R-:W-:Y:S01]  /*22d10*/  STL.64 [R1+0x2420], R20 ;  /* 0x0024201401007387 */ /* 0x000fe20000100a00 */
[----:B---3--:R-:W0:Y:S04]  /*22d20*/  LDSM.16.MT88.4 R4, [R29+0x80] ;  /* 0x000080001d04783b */ /* 0x008e280000004200 */
[----:B------:R-:W1:Y:S04]  /*22d30*/  LDSM.16.MT88.4 R8, [R29+0x100] ;  /* 0x000100001d08783b */ /* 0x000e680000004200 */
[----:B------:R-:W3:Y:S01]  /*22d40*/  LDSM.16.MT88.4 R20, [R29+0x180] ;  /* 0x000180001d14783b */ /* 0x000ee20000004200 */
[----:B------:R-:W-:-:S03]  /*22d50*/  LOP3.LUT R0, R29, 0x40, RZ, 0x3c, !PT ;  /* 0x000000401d007812 */ /* 0x000fc600078e3cff */
[----:B------:R-:W-:Y:S04]  /*22d60*/  LDSM.16.MT88.4 R16, [R29] ;  /* 0x000000001d10783b */ /* 0x000fe80000004200 */
[----:B0-----:R-:W-:Y:S01]  /*22d70*/  STL.64 [R1+0x2418], R6 ;  /* 0x0024180601007387 */ /* 0x001fe20000100a00 */
[----:B------:R0:W-:Y:S03]  /*22d80*/  STL.64 [R1+0x2410], R4 ;  /* 0x0024100401007387 */ /* 0x0001e60000100a00 */
[----:B0-----:R-:W2:Y:S01]  /*22d90*/  LDL.LU.64 R4, [R1+0x300] ;  /* 0x0003000001047983 */ /* 0x001ea20000300a00 */
[----:B------:R-:W2:Y:S02]  /*22da0*/  LDL.LU.64 R6, [R1+0x308] ;  /* 0x0003080001067983 */ /* 0x000ea40000300a00 */
[----:B-1----:R-:W-:Y:S02]  /*22db0*/  STL.64 [R1+0x2408], R10 ;  /* 0x0024080a01007387 */ /* 0x002fe40000100a00 */
[----:B------:R0:W-:Y:S02]  /*22dc0*/  STL.64 [R1+0x2400], R8 ;  /* 0x0024000801007387 */ /* 0x0001e40000100a00 */
[----:B0-----:R-:W2:Y:S01]  /*22dd0*/  LDL.LU.64 R8, [R1+0x310] ;  /* 0x0003100001087983 */ /* 0x001ea20000300a00 */
[----:B------:R-:W2:Y:S02]  /*22de0*/  LDL.LU.64 R10, [R1+0x318] ;  /* 0x00031800010a7983 */ /* 0x000ea40000300a00 */
[----:B---3--:R-:W-:Y:S02]  /*22df0*/  STL.64 [R1+0x40], R20 ;  /* 0x0000401401007387 */ /* 0x008fe40000100a00 */
[----:B------:R-:W-:Y:S02]  /*22e00*/  STL.64 [R1+0x48], R22 ;  /* 0x0000481601007387 */ /* 0x000fe40000100a00 */
[----:B------:R-:W0:Y:S04]  /*22e10*/  LDSM.16.MT88.4 R20, [R0] ;  /* 0x000000000014783b */ /* 0x000e280000004200 */
[----:B0-----:R-:W-:Y:S01]  /*22e20*/  STL.64 [R1+0x30], R20 ;  /* 0x0000301401007387 */ /* 0x001fe20000100a00 */
[----:B------:R-:W-:Y:S02]  /*22e30*/  STL.64 [R1+0x38], R22 ;  /* 0x0000381601007387 */ /* 0x000fe40000100a00 */
[----:B------:R-:W0:Y:S01]  /*22e40*/  LDSM.16.MT88.4 R20, [R0+0x80] ;  /* 0x000080000014783b */ /* 0x000e220000004200 */
[C---:B----4-:R-:W-:Y:S11]  /*22e50*/  HMMA.16816.F32 R24, R16.reuse, R12, R24 ;  /* 0x0000000c1018723c */ /* 0x050ff60000001818 */
[----:B------:R-:W-:Y:S11]  /*22e60*/  @!UPT UIADD3 URZ, URZ, URZ, URZ ;  /* 0x0000003f3f3ff290 */ /* 0x000ff6000fffe03f */
[----:B------:R-:W-:Y:S01]  /*22e70*/  @!UPT UIADD3 URZ, URZ, URZ, URZ ;  /* 0x0000003f3f3ff290 */ /* 0x000fe2000fffe03f */
[----:B------:R1:W-:Y:S01]  /*22e80*/  STL.64 [R1+0xe0], R24 ;  /* 0x0000e01801007387 */ /* 0x0003e20000100a00 */
[----:B------:R3:W-:Y:S03]  /*22e90*/  STL.64 [R1+0xe8], R26 ;  /* 0x0000e81a01007387 */ /* 0x0007e60000100a00 */
[----:B-1----:R-:W4:Y:S01]  /*22ea0*/  LDL.LU.64 R24, [R1+0x270] ;  /* 0x0002700001187983 */ /* 0x002f220000300a00 */
[----:B---3--:R-:W4:Y:S03]  /*22eb0*/  LDL.LU.64 R26, [R1+0x278] ;  /* 0x00027800011a7983 */ /* 0x008f260000300a00 */
[----:B0-----:R-:W-:Y:S01]  /*22ec0*/  STL.64 [R1+0x20], R20 ;  /* 0x0000201401007387 */ /* 0x001fe20000100a00 */
[----:B------:R-:W-:Y:S02]  /*22ed0*/  STL.64 [R1+0x28], R22 ;  /* 0x0000281601007387 */ /* 0x000fe40000100a00 */
[----:B------:R-:W0:Y:S02]  /*22ee0*/  LDSM.16.MT88.4 R20, [R0+0x100] ;  /* 0x000100000014783b */ /* 0x000e240000004200 */
[----:B0-----:R-:W-:Y:S02]  /*22ef0*/  STL.64 [R1+0x10], R20 ;  /* 0x0000101401007387 */ /* 0x001fe40000100a00 */
[----:B------:R-:W-:Y:S02]  /*22f00*/  STL.64 [R1+0x18], R22 ;  /* 0x0000181601007387 */ /* 0x000fe40000100a00 */
[----:B------:R-:W0:Y:S02]  /*22f10*/  LDSM.16.MT88.4 R20, [R0+0x180] ;  /* 0x000180000014783b */ /* 0x000e240000004200 */
[----:B0-----:R0:W-:Y:S02]  /*22f20*/  STL.64 [R1], R20 ;  /* 0x0000001401007387 */ /* 0x0011e40000100a00 */
[----:B------:R-:W-:Y:S02]  /*22f30*/  STL.64 [R1+0x8], R22 ;  /* 0x0000081601007387 */ /* 0x000fe40000100a00 */
[----:B0-----:R-:W2:Y:S02]  /*22f40*/  LDL.LU.64 R20, [R1+0x2420] ;  /* 0x0024200001147983 */ /* 0x001ea40000300a00 */
[----:B--2---:R-:W-:Y:S02]  /*22f50*/  HMMA.16816.F32 R4, R16, R20, R4 ;  /* 0x000000141004723c */ /* 0x004fe40000001804 */
[----:B------:R-:W2:Y:S01]  /*22f60*/  LDL.LU.64 R16, [R1+0x2f0] ;  /* 0x0002f00001107983 */ /* 0x000ea20000300a00 */
[----:B------:R-:W2:Y:S11]  /*22f70*/  LDL.LU.64 R18, [R1+0x2f8] ;  /* 0x0002f80001127983 */ /* 0x000eb60000300a00 */
[----:B------:R-:W-:Y:S09]  /*22f80*/  @!UPT UIADD3 URZ, URZ, URZ, URZ ;  /* 0x0000003f3f3ff290 */ /* 0x000ff2000fffe03f */
[----:B------:R-:W-:Y:S01]  /*22f90*/  STL.64 [R1+0xd0], R4 ;  /* 0x0000d00401007387 */ /* 0x000fe20000100a00 */
[----:B------:R-:W-:Y:S02]  /*22fa0*/  STL.64 [R1+0xd8], R6 ;  /* 0x0000d80601007387 */ /* 0x000fe40000100a00 */
[----:B------:R-:W0:Y:S02]  /*22fb0*/  LDSM.16.MT88.4 R4, [R29+0x2000] ;  /* 0x002000001d04783b */ /* 0x000e240000004200 */
[----:B0-----:R-:W-:Y:S02]  /*22fc0*/  STL.64 [R1+0x50], R4 ;  /* 0x0000500401007387 */ /* 0x001fe40000100a00 */
[----:B------:R0:W-:Y:S02]  /*22fd0*/  STL.64 [R1+0x58], R6 ;  /* 0x0000580601007387 */ /* 0x0001e40000100a00 */
[----:B0-----:R-:W3:Y:S01]  /*22fe0*/  LDL.LU.64 R6, [R1+0x2418] ;  /* 0x0024180001067983 */ /* 0x001ee20000300a00 */
[----:B------:R-:W3:Y:S02]  /*22ff0*/  LDL.LU.64 R4, [R1+0x2410] ;  /* 0x0024100001047983 */ /* 0x000ee40000300a00 */
[----:B------:R-:W-:Y:S01]  /*23000*/  IMAD.MOV.U32 R3, RZ, RZ, R28 ;  /* 0x000000ffff037224 */ /* 0x000fe200078e001c */
[C---:B---3--:R-:W-:Y:S11]  /*23010*/  HMMA.16816.F32 R8, R4.reuse, R12, R8 ;  /* 0x0000000c0408723c */ /* 0x048ff60000001808 */
[----:B------:R-:W-:Y:S11]  /*23020*/  @!UPT UIADD3 URZ, URZ, URZ, URZ ;  /* 0x0000003f3f3ff290 */ /* 0x000ff6000fffe03f */
[----:B------:R-:W-:Y:S02]  /*23030*/  @!UPT UIADD3 URZ, URZ, URZ, URZ ;  /* 0x0000003f3f3ff290 */ /* 0x000fe4000fffe03f */
[----:B------:R-:W-:Y:S02]  /*23040*/  IMAD.MOV.U32 R28, RZ, RZ, R10 ;  /* 0x000000ffff1c7224 */ /* 0x000fe400078e000a */
[----:B------:R-:W-:Y:S02]  /*23050*/  IMAD.MOV.U32 R2, RZ, RZ, R11 ;  /* 0x000000ffff027224 */ /* 0x000fe400078e000b */
[----:B------:R-:W-:Y:S02]  /*23060*/  IMAD.MOV.U32 R15, RZ, RZ, R8 ;  /* 0x000000ffff0f7224 */ /* 0x000fe400078e0008 */
[----:B------:R-:W-:Y:S01]  /*23070*/  IMAD.MOV.U32 R23, RZ, RZ, R9 ;  /* 0x000000ffff177224 */ /* 0x000fe200078e0009 */
[----:B------:R-:W4:Y:S01]  /*23080*/  LDL.LU.64 R10, [R1+0x2408] ;  /* 0x00240800010a7983 */ /* 0x000f220000300a00 */
[----:B------:R-:W4:Y:S01]  /*23090*/  LDL.LU.64 R8, [R1+0x2400] ;  /* 0x0024000001087983 */ /* 0x000f220000300a00 */
[----:B--2---:R-:W-:Y:S01]  /*230a0*/  HMMA.16816.F32 R4, R4, R20, R16 ;  /* 0x000000140404723c */ /* 0x004fe20000001810 */
[----:B------:R-:W-:Y:S01]  /*230b0*/  STL [R1+0x23bc], R2 ;  /* 0x0023bc0201007387 */ /* 0x000fe20000100800 */
[----:B------:R-:W-:Y:S01]  /*230c0*/  STL [R1+0x23b8], R28 ;  /* 0x0023b81c01007387 */ /* 0x000fe20000100800 */
[----:B------:R-:W-:Y:S02]  /*230d0*/  STL [R1+0x23b4], R23 ;  /* 0x0023b41701007387 */ /* 0x000fe40000100800 */
[----:B------:R-:W-:Y:S01]  /*230e0*/  STL [R1+0x23b0], R15 ;  /* 0x0023b00f01007387 */ /* 0x000fe20000100800 */
[----:B------:R-:W-:Y:S11]  /*230f0*/  LDSM.16.MT88.4 R16, [R29+0x2180] ;  /* 0x002180001d10783b */ /* 0x000ff60000004200 */
[----:B------:R-:W-:Y:S06]  /*23100*/  @!UPT UIADD3 URZ, URZ, URZ, URZ ;  /* 0x0000003f3f3ff290 */ /* 0x000fec000fffe03f */
[----:B------:R4:W-:Y:S01]  /*23110*/  STL.64 [R1+0xc0], R4 ;  /* 0x0000c00401007387 */ /* 0x0009e20000100a00 */
[----:B------:R-:W-:Y:S02]  /*23120*/  IMAD.MOV.U32 R22, RZ, RZ, R6 ;  /* 0x000000ffff167224 */ /* 0x000fe400078e0006 */
[----:B------:R-:W-:Y:S02]  /*23130*/  IMAD.MOV.U32 R14, RZ, RZ, R7 ;  /* 0x000000ffff0e7224 */ /* 0x000fe400078e0007 */
[C---:B----4-:R-:W-:Y:S01]  /*23140*/  HMMA.16816.F32 R4, R8.reuse, R12, R24 ;  /* 0x0000000c0804723c */ /* 0x050fe20000001818 */
[----:B------:R-:W0:Y:S04]  /*23150*/  LDSM.16.MT88.4 R24, [R29+0x2080] ;  /* 0x002080001d18783b */ /* 0x000e280000004200 */
[----:B0-----:R-:W-:Y:S01]  /*23160*/  STL.64 [R1+0x2370], R26 ;  /* 0x0023701a01007387 */ /* 0x001fe20000100a00 */
[----:B------:R0:W-:Y:S03]  /*23170*/  STL.64 [R1+0x2368], R24 ;  /* 0x0023681801007387 */ /* 0x0001e60000100a00 */
[----:B0-----:R-:W2:Y:S01]  /*23180*/  LDL.LU.64 R24, [R1+0x290] ;  /* 0x0002900001187983 */ /* 0x001ea20000300a00 */
[----:B------:R-:W2:Y:S11]  /*23190*/  LDL.LU.64 R26, [R1+0x298] ;  /* 0x00029800011a7983 */ /* 0x000eb60000300a00 */
[----:B------:R-:W-:Y:S03]  /*231a0*/  @!UPT UIADD3 URZ, URZ, URZ, URZ ;  /* 0x0000003f3f3ff290 */ /* 0x000fe6000fffe03f */
[----:B------:R-:W-:Y:S02]  /*231b0*/  IMAD.MOV.U32 R2, RZ, RZ, R4 ;  /* 0x000000ffff027224 */ /* 0x000fe400078e0004 */
[----:B------:R-:W-:Y:S02]  /*231c0*/  IMAD.MOV.U32 R28, RZ, RZ, R5 ;  /* 0x000000ffff1c7224 */ /* 0x000fe400078e0005 */
[----:B------:R-:W-:Y:S02]  /*231d0*/  IMAD.MOV.U32 R23, RZ, RZ, R6 ;  /* 0x000000ffff177224 */ /* 0x000fe400078e0006 */
[----:B------:R-:W-:Y:S02]  /*231e0*/  IMAD.MOV.U32 R15, RZ, RZ, R7 ;  /* 0x000000ffff0f7224 */ /* 0x000fe400078e0007 */
[----:B------:R-:W0:Y:S04]  /*231f0*/  LDSM.16.MT88.4 R4, [R29+0x2100] ;  /* 0x002100001d04783b */ /* 0x000e280000004200 */
[----:B0-----:R-:W-:Y:S01]  /*23200*/  STL [R1+0x2344], R4 ;  /* 0x0023440401007387 */ /* 0x001fe20000100800 */
[----:B------:R-:W-:Y:S02]  /*23210*/  STL [R1+0x2340], R5 ;  /* 0x0023400501007387 */ /* 0x000fe40000100800 */
[----:B------:R-:W-:Y:S02]  /*23220*/  STL [R1+0x233c], R6 ;  /* 0x00233c0601007387 */ /* 0x000fe40000100800 */
[----:B------:R-:W-:Y:S01]  /*23230*/  STL [R1+0x2338], R7 ;  /* 0x0023380701007387 */ /* 0x000fe20000100800 */
[----:B------:R0:W-:Y:S01]  /*23240*/  STL [R1+0x2320], R16 ;  /* 0x0023201001007387 */ /* 0x0001e20000100800 */
[----:B------:R1:W-:Y:S02]  /*23250*/  STL [R1+0x231c], R17 ;  /* 0x00231c1101007387 */ /* 0x0003e40000100800 */
[----:B------:R3:W-:Y:S02]  /*23260*/  STL [R1+0x2318], R18 ;  /* 0x0023181201007387 */ /* 0x0007e40000100800 */
[----:B------:R4:W-:Y:S01]  /*23270*/  STL [R1+0x2314], R19 ;  /* 0x0023141301007387 */ /* 0x0009e20000100800 */
[----:B0-----:R-:W2:Y:S01]  /*23280*/  LDL.LU R16, [R1+0x40] ;  /* 0x0000400001107983 */ /* 0x001ea20000300800 */
[----:B-1----:R-:W2:Y:S02]  /*23290*/  LDL.LU R17, [R1+0x44] ;  /* 0x0000440001117983 */ /* 0x002ea40000300800 */
[----:B---3--:R-:W3:Y:S02]  /*232a0*/  LDL.LU R18, [R1+0x48] ;  /* 0x0000480001127983 */ /* 0x008ee40000300800 */
[----:B----4-:R-:W3:Y:S01]  /*232b0*/  LDL.LU R19, [R1+0x4c] ;  /* 0x00004c0001137983 */ /* 0x010ee20000300800 */
[----:B------:R-:W-:Y:S01]  /*232c0*/  STL [R1+0x22e8], R29 ;  /* 0x0022e81d01007387 */ /* 0x000fe20000100800 */
[----:B------:R-:W-:Y:S02]  /*232d0*/  STL.64 [R1+0x23f8], R22 ;  /* 0x0023f81601007387 */ /* 0x000fe40000100a00 */
[----:B------:R0:W-:Y:S01]  /*232e0*/  STL.64 [R1+0x23f0], R20 ;  /* 0x0023f01401007387 */ /* 0x0001e20000100a00 */
[----:B--2---:R-:W-:Y:S01]  /*232f0*/  HMMA.16816.F32 R4, R8, R20, R24 ;  /* 0x000000140804723c */ /* 0x004fe20000001818 */
[----:B------:R-:W1:Y:S11]  /*23300*/  LDSM.16.MT88.4 R8, [R0+0x2000] ;  /* 0x002000000008783b */ /* 0x000e760000004200 */
[----:B------:R-:W-:Y:S11]  /*23310*/  @!UPT UIADD3 URZ, URZ, URZ, URZ ;  /* 0x0000003f3f3ff290 */ /* 0x000ff6000fffe03f */
[----:B------:R2:W-:Y:S01]  /*23320*/  STL.64 [R1+0x90], R4 ;  /* 0x0000900401007387 */ /* 0x0005e20000100a00 */
[----:B------:R4:W-:Y:S02]  /*23330*/  STL.64 [R1+0x98], R6 ;  /* 0x0000980601007387 */ /* 0x0009e40000100a00 */
[----:B0-----:R-:W3:Y:S02]  /*23340*/  LDL.LU.64 R20, [R1+0x2a0] ;  /* 0x0002a00001147983 */ /* 0x001ee40000300a00 */
[----:B------:R-:W3:Y:S01]  /*23350*/  LDL.LU.64 R22, [R1+0x2a8] ;  /* 0x0002a80001167983 */ /* 0x000ee20000300a00 */
[----:B--2---:R-:W2:Y:S01]  /*23360*/  LDL.LU R4, [R1+0x10] ;  /* 0x0000100001047983 */ /* 0x004ea20000300800 */
[----:B------:R-:W2:Y:S02]  /*23370*/  LDL.LU R5, [R1+0x14] ;  /* 0x0000140001057983 */ /* 0x000ea40000300800 */
[----:B----4-:R-:W4:Y:S02]  /*23380*/  LDL.LU R6, [R1+0x18] ;  /* 0x0000180001067983 */ /* 0x010f240000300800 */
[----:B------:R-:W4:Y:S01]  /*23390*/  LDL.LU R7, [R1+0x1c] ;  /* 0x00001c0001077983 */ /* 0x000f220000300800 */
[----:B------:R-:W2:Y:S01]  /*233a0*/  LDL.LU.64 R24, [R1+0x2e0] ;  /* 0x0002e00001187983 */ /* 0x000ea20000300a00 */
[----:B------:R-:W2:Y:S03]  /*233b0*/  LDL.LU.64 R26, [R1+0x2e8] ;  /* 0x0002e800011a7983 */ /* 0x000ea60000300a00 */
[----:B--2---:R-:W-:Y:S01]  /*233c0*/  STL.64 [R1+0x23d8], R26 ;  /* 0x0023d81a01007387 */ /* 0x004fe20000100a00 */
[----:B------:R-:W-:Y:S02]  /*233d0*/  STL.64 [R1+0x23d0], R24 ;  /* 0x0023d01801007387 */ /* 0x000fe40000100a00 */
[----:B----4-:R-:W-:Y:S02]  /*233e0*/  STL.64 [R1+0x23c8], R6 ;  /* 0x0023c80601007387 */ /* 0x010fe40000100a00 */
[----:B------:R0:W-:Y:S02]  /*233f0*/  STL.64 [R1+0x23c0], R4 ;  /* 0x0023c00401007387 */ /* 0x0001e40000100a00 */
[----:B0-----:R-:W2:Y:S01]  /*23400*/  LDL.LU R4, [R1+0x20] ;  /* 0x0000200001047983 */ /* 0x001ea20000300800 */
[----:B------:R-:W2:Y:S02]  /*23410*/  LDL.LU R5, [R1+0x24] ;  /* 0x0000240001057983 */ /* 0x000ea40000300800 */
[----:B------:R-:W4:Y:S02]  /*23420*/  LDL.LU R6, [R1+0x28] ;  /* 0x0000280001067983 */ /* 0x000f240000300800 */
[----:B------:R-:W4:Y:S01]  /*23430*/  LDL.LU R7, [R1+0x2c] ;  /* 0x00002c0001077983 */ /* 0x000f220000300800 */
[C---:B---3--:R-:W-:Y:S01]  /*23440*/  HMMA.16816.F32 R20, R16.reuse, R12, R20 ;  /* 0x0000000c1014723c */ /* 0x048fe20000001814 */
[----:B----4-:R-:W-:Y:S01]  /*23450*/  STL.64 [R1+0x23e8], R6 ;  /* 0x0023e80601007387 */ /* 0x010fe20000100a00 */
[----:B--2---:R0:W-:Y:S03]  /*23460*/  STL.64 [R1+0x23e0], R4 ;  /* 0x0023e00401007387 */ /* 0x0041e60000100a00 */
[----:B0-----:R-:W2:Y:S01]  /*23470*/  LDL.LU.64 R4, [R1+0x320] ;  /* 0x0003200001047983 */ /* 0x001ea20000300a00 */
[----:B------:R-:W2:Y:S02]  /*23480*/  LDL.LU.64 R6, [R1+0x328] ;  /* 0x0003280001067983 */ /* 0x000ea40000300a00 */
[----:B------:R-:W3:Y:S02]  /*23490*/  LDL.LU.64 R24, [R1+0x2c0] ;  /* 0x0002c00001187983 */ /* 0x000ee40000300a00 */
[----:B------:R-:W3:Y:S01]  /*234a0*/  LDL.LU.64 R26, [R1+0x2c8] ;  /* 0x0002c800011a7983 */ /* 0x000ee20000300a00 */
[----:B-1----:R-:W-:Y:S01]  /*234b0*/  STL [R1+0x22f8], R8 ;  /* 0x0022f80801007387 */ /* 0x002fe20000100800 */
[----:B------:R0:W-:Y:S02]  /*234c0*/  STL [R1+0x22f4], R9 ;  /* 0x0022f40901007387 */ /* 0x0001e40000100800 */
[----:B------:R-:W-:Y:S02]  /*234d0*/  STL [R1+0x22f0], R10 ;  /* 0x0022f00a01007387 */ /* 0x000fe40000100800 */
[----:B------:R1:W-:Y:S01]  /*234e0*/  STL [R1+0x22ec], R11 ;  /* 0x0022ec0b01007387 */ /* 0x0003e20000100800 */
[----:B0-----:R-:W4:Y:S01]  /*234f0*/  LDL.LU.64 R8, [R1+0x280] ;  /* 0x0002800001087983 */ /* 0x001f220000300a00 */
[----:B-1----:R-:W4:Y:S05]  /*23500*/  LDL.LU.64 R10, [R1+0x288] ;  /* 0x00028800010a7983 */ /* 0x002f2a0000300a00 */
[----:B------:R-:W-:Y:S02]  /*23510*/  STL.64 [R1+0x80], R20 ;  /* 0x0000801401007387 */ /* 0x000fe40000100a00 */
[----:B------:R0:W-:Y:S02]  /*23520*/  STL.64 [R1+0x88], R22 ;  /* 0x0000881601007387 */ /* 0x0001e40000100a00 */
[----:B0-----:R-:W2:Y:S01]  /*23530*/  LDL.LU.64 R22, [R1+0x23f8] ;  /* 0x0023f80001167983 */ /* 0x001ea20000300a00 */
[----:B------:R-:W4:Y:S02]  /*23540*/  LDL.LU.64 R20, [R1+0x23f0] ;  /* 0x0023f00001147983 */ /* 0x000f240000300a00 */
[----:B----4-:R-:W-:Y:S11]  /*23550*/  HMMA.16816.F32 R8, R16, R20, R8 ;  /* 0x000000141008723c */ /* 0x010ff60000001808 */
[----:B------:R-:W-:Y:S11]  /*23560*/  @!UPT UIADD3 URZ, URZ, URZ, URZ ;  /* 0x0000003f3f3ff290 */ /* 0x000ff6000fffe03f */
[----:B------:R-:W-:Y:S02]  /*23570*/  @!UPT UIADD3 URZ, URZ, URZ, URZ ;  /* 0x0000003f3f3ff290 */ /* 0x000fe4000fffe03f */
[----:B------:R-:W-:Y:S02]  /*23580*/  IMAD.MOV.U32 R16, RZ, RZ, R10 ;  /* 0x000000ffff107224 */ /* 0x000fe400078e000a */
[----:B------:R-:W-:Y:S01]  /*23590*/  IMAD.MOV.U32 R17, RZ, RZ, R11 ;  /* 0x000000ffff117224 */ /* 0x000fe200078e000b */
[----:B------:R0:W-:Y:S04]  /*235a0*/  STL.64 [R1+0x40], R8 ;  /* 0x0000400801007387 */ /* 0x0001e80000100a00 */
[----:B0-----:R-:W4:Y:S01]  /*235b0*/  LDL.LU.64 R8, [R1+0x2b0] ;  /* 0x0002b00001087983 */ /* 0x001f220000300a00 */
[----:B------:R-:W4:Y:S02]  /*235c0*/  LDL.LU.64 R10, [R1+0x2b8] ;  /* 0x0002b800010a7983 */ /* 0x000f240000300a00 */
[----:B------:R0:W-:Y:S02]  /*235d0*/  STL.64 [R1+0x2388], R16 ;  /* 0x0023881001007387 */ /* 0x0001e40000100a00 */
[----:B0-----:R-:W2:Y:S01]  /*235e0*/  LDL.LU R16, [R1+0x30] ;  /* 0x0000300001107983 */ /* 0x001ea20000300800 */
[----:B------:R-:W2:Y:S02]  /*235f0*/  LDL.LU R17, [R1+0x34] ;  /* 0x0000340001117983 */ /* 0x000ea40000300800 */
[----:B------:R-:W2:Y:S02]  /*23600*/  LDL.LU R18, [R1+0x38] ;  /* 0x0000380001127983 */ /* 0x000ea40000300800 */
[----:B------:R-:W2:Y:S02]  /*23610*/  LDL.LU R19, [R1+0x3c] ;  /* 0x00003c0001137983 */ /* 0x000ea40000300800 */
[C---:B--2---:R-:W-:Y:S08]  /*23620*/  HMMA.16816.F32 R4, R16.reuse, R12, R4 ;  /* 0x0000000c1004723c */ /* 0x044ff00000001804 */
[----:B---3--:R-:W-:Y:S11]  /*23630*/  HMMA.16816.F32 R16, R16, R20, R24 ;  /* 0x000000141010723c */ /* 0x008ff60000001818 */
[----:B------:R-:W-:Y:S04]  /*23640*/  @!UPT UIADD3 URZ, URZ, URZ, URZ ;  /* 0x0000003f3f3ff290 */ /* 0x000fe8000fffe03f */
[----:B------:R-:W-:Y:S01]  /*23650*/  STL.64 [R1+0x70], R4 ;  /* 0x0000700401007387 */ /* 0x000fe20000100a00 */
[----:B------:R0:W-:Y:S03]  /*23660*/  STL.64 [R1+0x78], R6 ;  /* 0x0000780601007387 */ /* 0x0001e60000100a00 */
[----:B0-----:R-:W2:Y:S01]  /*23670*/  LDL.LU.64 R6, [R1+0x23e8] ;  /* 0x0023e80001067983 */ /* 0x001ea20000300a00 */
[----:B------:R-:W2:Y:S02]  /*23680*/  LDL.LU.64 R4, [R1+0x23e0] ;  /* 0x0023e00001047983 */ /* 0x000ea40000300a00 */
[----:B------:R-:W2:Y:S02]  /*23690*/  LDL.LU.64 R26, [R1+0x23d8] ;  /* 0x0023d800011a7983 */ /* 0x000ea40000300a00 */
[----:B------:R-:W2:Y:S01]  /*236a0*/  LDL.LU.64 R24, [R1+0x23d0] ;  /* 0x0023d00001187983 */ /* 0x000ea20000300a00 */
[----:B------:R-:W-:Y:S01]  /*236b0*/  STL.64 [R1+0x30], R16 ;  /* 0x0000301001007387 */ /* 0x000fe20000100a00 */
[----:B------:R-:W-:Y:S02]  /*236c0*/  STL.64 [R1+0x38], R18 ;  /* 0x0000381201007387 */ /* 0x000fe40000100a00 */
[----:B------:R-:W0:Y:S02]  /*236d0*/  LDSM.16.MT88.4 R16, [R0+0x2080] ;  /* 0x002080000010783b */ /* 0x000e240000004200 */
[----:B0-----:R-:W-:Y:S02]  /*236e0*/  STL.64 [R1+0x60], R16 ;  /* 0x0000601001007387 */ /* 0x001fe40000100a00 */
[----:B------:R2:W-:Y:S02]  /*236f0*/  STL.64 [R1+0x68], R18 ;  /* 0x0000681201007387 */ /* 0x0005e40000100a00 */
[C---:B--2---:R-:W-:Y:S08]  /*23700*/  HMMA.16816.F32 R16, R4.reuse, R12, R24 ;  /* 0x0000000c0410723c */ /* 0x044ff00000001818 */
[----:B----4-:R-:W-:Y:S11]  /*23710*/  HMMA.16816.F32 R4, R4, R20, R8 ;  /* 0x000000140404723c */ /* 0x010ff60000001808 */
[----:B------:R-:W-:Y:S04]  /*23720*/  @!UPT UIADD3 URZ, URZ, URZ, URZ ;  /* 0x0000003f3f3ff290 */ /* 0x000fe8000fffe03f */
[----:B------:R0:W-:Y:S01]  /*23730*/  STL.64 [R1+0xb0], R16 ;  /* 0x0000b01001007387 */ /* 0x0001e20000100a00 */
[----:B------:R1:W-:Y:S02]  /*23740*/  STL [R1+0xbc], R19 ;  /* 0x0000bc1301007387 */ /* 0x0003e40000100800 */
[----:B------:R-:W2:Y:S02]  /*23750*/  LDL.LU.64 R24, [R1+0x260] ;  /* 0x0002600001187983 */ /* 0x000ea40000300a00 */
[----:B------:R-:W-:Y:S01]  /*23760*/  IMAD.MOV.U32 R29, RZ, RZ, R18 ;  /* 0x000000ffff1d7224 */ /* 0x000fe200078e0012 */
[----:B------:R-:W2:Y:S03]  /*23770*/  LDL.LU.64 R26, [R1+0x268] ;  /* 0x00026800011a7983 */ /* 0x000ea60000300a00 */
[----:B------:R-:W-:Y:S02]  /*23780*/  IMAD.MOV.U32 R10, RZ, RZ, R6 ;  /* 0x000000ffff0a7224 */ /* 0x000fe400078e0006 */
[----:B------:R-:W-:-:S02]  /*23790*/  IMAD.MOV.U32 R11, RZ, RZ, R7 ;  /* 0x000000ffff0b7224 */ /* 0x000fc400078e0007 */
[----:B------:R-:W-:Y:S01]  /*237a0*/  IMAD.MOV.U32 R8, RZ, RZ, R4 ;  /* 0x000000ffff087224 */ /* 0x000fe200078e0004 */
[----:B0-----:R-:W3:Y:S01]  /*237b0*/  LDL.LU R16, [R1] ;  /* 0x0000000001107983 */ /* 0x001ee20000300800 */
[----:B------:R-:W3:Y:S02]  /*237c0*/  LDL.LU R17, [R1+0x4] ;  /* 0x0000040001117983 */ /* 0x000ee40000300800 */
[----:B------:R-:W3:Y:S02]  /*237d0*/  LDL.LU R18, [R1+0x8] ;  /* 0x0000080001127983 */ /* 0x000ee40000300800 */
[----:B-1----:R-:W3:Y:S01]  /*237e0*/  LDL.LU R19, [R1+0xc] ;  /* 0x00000c0001137983 */ /* 0x002ee20000300800 */
[----:B------:R-:W-:Y:S01]  /*237f0*/  STL [R1+0x22fc], R29 ;  /* 0x0022fc1d01007387 */ /* 0x000fe20000100800 */
[----:B------:R-:W-:Y:S02]  /*23800*/  IMAD.MOV.U32 R9, RZ, RZ, R5 ;  /* 0x000000ffff097224 */ /* 0x000fe400078e0005 */
[----:B------:R-:W2:Y:S02]  /*23810*/  LDL.LU.64 R6, [R1+0x23c8] ;  /* 0x0023c80001067983 */ /* 0x000ea40000300a00 */
[----:B------:R-:W2:Y:S01]  /*23820*/  LDL.LU.64 R4, [R1+0x23c0] ;  /* 0x0023c00001047983 */ /* 0x000ea20000300a00 */
[----:B------:R-:W-:Y:S01]  /*23830*/  STL [R1+0x230c], R11 ;  /* 0x00230c0b01007387 */ /* 0x000fe20000100800 */
[----:B------:R-:W-:Y:S02]  /*23840*/  STL [R1+0x2308], R10 ;  /* 0x0023080a01007387 */ /* 0x000fe40000100800 */
[----:B------:R-:W-:Y:S02]  /*23850*/  STL [R1+0x2304], R9 ;  /* 0x0023040901007387 */ /* 0x000fe40000100800 */
[----:B------:R0:W-:Y:S02]  /*23860*/  STL [R1+0x2300], R8 ;  /* 0x0023000801007387 */ /* 0x0001e40000100800 */
[----:B0-----:R-:W4:Y:S01]  /*23870*/  LDL.LU.64 R8, [R1+0x250] ;  /* 0x0002500001087983 */ /* 0x001f220000300a00 */
[----:B------:R-:W4:Y:S01]  /*23880*/  LDL.LU.64 R10, [R1+0x258] ;  /* 0x00025800010a7983 */ /* 0x000f220000300a00 */
[C---:B--2---:R-:W-:Y:S11]  /*23890*/  HMMA.16816.F32 R24, R4.reuse, R12, R24 ;  /* 0x0000000c0418723c */ /* 0x044ff60000001818 */
[----:B------:R-:W-:Y:S11]  /*238a0*/  @!UPT UIADD3 URZ, URZ, URZ, URZ ;  /* 0x0000003f3f3ff290 */ /* 0x000ff6000fffe03f */
[----:B------:R-:W-:Y:S01]  /*238b0*/  @!UPT UIADD3 URZ, URZ, URZ, URZ ;  /* 0x0000003f3f3ff290 */ /* 0x000fe2000fffe03f */
[----:B------:R0:W-:Y:S01]  /*238c0*/  STL.64 [R1+0x120], R24 ;  /* 0x0001201801007387 */ /* 0x0001e20000100a00 */
[----:B------:R1:W-:Y:S02]  /*238d0*/  STL [R1+0x128], R26 ;  /* 0x0001281a01007387 */ /* 0x0003e40000100800 */
[----:B------:R-:W-:Y:S01]  /*238e0*/  IMAD.MOV.U32 R29, RZ, RZ, R27 ;  /* 0x000000ffff1d7224 */ /* 0x000fe200078e001b */
[----:B0-----:R-:W2:Y:S01]  /*238f0*/  LDL.LU R24, [R1+0x50] ;  /* 0x0000500001187983 */ /* 0x001ea20000300800 */
[----:B------:R-:W2:Y:S02]  /*23900*/  LDL.LU R25, [R1+0x54] ;  /* 0x0000540001197983 */ /* 0x000ea40000300800 */
[----:B-1----:R-:W2:Y:S02]  /*23910*/  LDL.LU R26, [R1+0x58] ;  /* 0x00005800011a7983 */ /* 0x002ea40000300800 */
[----:B------:R-:W2:Y:S01]  /*23920*/  LDL.LU R27, [R1+0x5c] ;  /* 0x00005c00011b7983 */ /* 0x000ea20000300800 */
[----:B----4-:R-:W-:Y:S11]  /*23930*/  HMMA.16816.F32 R4, R4, R20, R8 ;  /* 0x000000140404723c */ /* 0x010ff60000001808 */
[----:B------:R-:W-:Y:S11]  /*23940*/  @!UPT UIADD3 URZ, URZ, URZ, URZ ;  /* 0x0000003f3f3ff290 */ /* 0x000ff6000fffe03f */
[----:B------:R-:W-:Y:S02]  /*23950*/  @!UPT UIADD3 URZ, URZ, URZ, URZ ;  /* 0x0000003f3f3ff290 */ /* 0x000fe4000fffe03f */
[----:B------:R-:W-:Y:S02]  /*23960*/  IMAD.MOV.U32 R11, RZ, RZ, R4 ;  /* 0x000000ffff0b7224 */ /* 0x000fe400078e0004 */
[----:B------:R-:W-:Y:S02]  /*23970*/  IMAD.MOV.U32 R10, RZ, RZ, R5 ;  /* 0x000000ffff0a7224 */ /* 0x000fe400078e0005 */
[----:B------:R-:W-:Y:S02]  /*23980*/  IMAD.MOV.U32 R9, RZ, RZ, R6 ;  /* 0x000000ffff097224 */ /* 0x000fe400078e0006 */
[----:B------:R-:W-:Y:S01]  /*23990*/  IMAD.MOV.U32 R8, RZ, RZ, R7 ;  /* 0x000000ffff087224 */ /* 0x000fe200078e0007 */
[----:B--2---:R-:W-:Y:S01]  /*239a0*/  STL.64 [R1+0x2398], R26 ;  /* 0x0023981a01007387 */ /* 0x004fe20000100a00 */
[----:B------:R0:W-:Y:S02]  /*239b0*/  STL.64 [R1+0x2390], R24 ;  /* 0x0023901801007387 */ /* 0x0001e40000100a00 */
[----:B------:R-:W-:Y:S01]  /*239c0*/  STL [R1+0x2310], R29 ;  /* 0x0023101d01007387 */ /* 0x000fe20000100800 */
[----:B0-----:R-:W3:Y:S01]  /*239d0*/  LDL.LU.64 R24, [R1+0x130] ;  /* 0x0001300001187983 */ /* 0x001ee20000300a00 */
[----:B------:R-:W3:Y:S02]  /*239e0*/  LDL.LU.64 R26, [R1+0x138] ;  /* 0x00013800011a7983 */ /* 0x000ee40000300a00 */
[----:B------:R-:W2:Y:S02]  /*239f0*/  LDL.LU R4, [R1+0xd0] ;  /* 0x0000d00001047983 */ /* 0x000ea40000300800 */
[----:B------:R-:W2:Y:S01]  /*23a00*/  LDL.LU R5, [R1+0xd4] ;  /* 0x0000d40001057983 */ /* 0x000ea20000300800 */
[----:B------:R-:W4:Y:S01]  /*23a10*/  LDL.LU R6, [R1+0xd8] ;  /* 0x0000d80001067983 */ /* 0x000f220000300800 */
[----:B------:R-:W4:Y:S01]  /*23a20*/  LDL.LU R7, [R1+0xdc] ;  /* 0x0000dc0001077983 */ /* 0x000f220000300800 */
[----:B---3--:R-:W-:Y:S02]  /*23a30*/  HMMA.16816.F32 R24, R16, R12, R24 ;  /* 0x0000000c1018723c */ /* 0x008fe40000001818 */
[----:B----4-:R-:W-:Y:S01]  /*23a40*/  STL.64 [R1+0x2380], R6 ;  /* 0x0023800601007387 */ /* 0x010fe20000100a00 */
[----:B--2---:R0:W-:Y:S03]  /*23a50*/  STL.64 [R1+0x2378], R4 ;  /* 0x0023780401007387 */ /* 0x0041e60000100a00 */
[----:B0-----:R-:W2:Y:S01]  /*23a60*/  LDL.LU R4, [R1+0xe0] ;  /* 0x0000e00001047983 */ /* 0x001ea20000300800 */
[----:B------:R-:W2:Y:S02]  /*23a70*/  LDL.LU R5, [R1+0xe4] ;  /* 0x0000e40001057983 */ /* 0x000ea40000300800 */
[----:B------:R-:W2:Y:S02]  /*23a80*/  LDL.LU R6, [R1+0xe8] ;  /* 0x0000e80001067983 */ /* 0x000ea40000300800 */
[----:B------:R-:W2:Y:S01]  /*23a90*/  LDL.LU R7, [R1+0xec] ;  /* 0x0000ec0001077983 */ /* 0x000ea20000300800 */
[----:B------:R-:W-:Y:S01]  /*23aa0*/  STL.64 [R1+0x2330], R10 ;  /* 0x0023300a01007387 */ /* 0x000fe20000100a00 */
[----:B------:R-:W-:Y:S10]  /*23ab0*/  STL.64 [R1+0x2328], R8 ;  /* 0x0023280801007387 */ /* 0x000ff40000100a00 */
[----:B------:R0:W-:Y:S02]  /*23ac0*/  STL [R1+0x130], R24 ;  /* 0x0001301801007387 */ /* 0x0001e40000100800 */
[----:B------:R-:W-:-:S02]  /*23ad0*/  IMAD.MOV.U32 R29, RZ, RZ, R25 ;  /* 0x000000ffff1d7224 */ /* 0x000fc400078e0019 */
[----:B------:R-:W-:Y:S02]  /*23ae0*/  IMAD.MOV.U32 R13, RZ, RZ, R26 ;  /* 0x000000ffff0d7224 */ /* 0x000fe400078e001a */
[----:B------:R-:W-:Y:S01]  /*23af0*/  IMAD.MOV.U32 R12, RZ, RZ, R27 ;  /* 0x000000ffff0c7224 */ /* 0x000fe200078e001b */
[----:B0-----:R-:W3:Y:S01]  /*23b00*/  LDL.LU.64 R24, [R1+0x140] ;  /* 0x0001400001187983 */ /* 0x001ee20000300a00 */
[----:B------:R-:W3:Y:S02]  /*23b10*/  LDL.LU.64 R26, [R1+0x148] ;  /* 0x00014800011a7983 */ /* 0x000ee40000300a00 */
[----:B------:R-:W-:Y:S02]  /*23b20*/  IMAD.MOV.U32 R8, RZ, RZ, R2 ;  /* 0x000000ffff087224 */ /* 0x000fe400078e0002 */
[----:B------:R-:W-:Y:S02]  /*23b30*/  IMAD.MOV.U32 R10, RZ, RZ, R23 ;  /* 0x000000ffff0a7224 */ /* 0x000fe400078e0017 */
[----:B------:R-:W-:Y:S01]  /*23b40*/  IMAD.MOV.U32 R11, RZ, RZ, R15 ;  /* 0x000000ffff0b7224 */ /* 0x000fe200078e000f */
[----:B------:R-:W4:Y:S01]  /*23b50*/  LDL.LU R2, [R1+0x23bc] ;  /* 0x0023bc0001027983 */ /* 0x000f220000300800 */
[----:B------:R-:W-:-:S02]  /*23b60*/  IMAD.MOV.U32 R9, RZ, RZ, R28 ;  /* 0x000000ffff097224 */ /* 0x000fc400078e001c */
[----:B------:R-:W2:Y:S02]  /*23b70*/  LDL.LU R28, [R1+0x23b8] ;  /* 0x0023b800011c7983 */ /* 0x000ea40000300800 */
[----:B------:R-:W2:Y:S01]  /*23b80*/  LDL.LU R23, [R1+0x23b4] ;  /* 0x0023b40001177983 */ /* 0x000ea20000300800 */
[----:B------:R-:W2:Y:S01]  /*23b90*/  LDL.LU R15, [R1+0x23b0] ;  /* 0x0023b000010f7983 */ /* 0x000ea20000300800 */
[----:B------:R-:W-:Y:S02]  /*23ba0*/  STL.64 [R1+0x2350], R10 ;  /* 0x0023500a01007387 */ /* 0x000fe40000100a00 */
[----:B------:R0:W-:Y:S02]  /*23bb0*/  STL.64 [R1+0x2348], R8 ;  /* 0x0023480801007387 */ /* 0x0001e40000100a00 */
[----:B0-----:R-:W2:Y:S01]  /*23bc0*/  LDL.LU R8, [R1+0xc0] ;  /* 0x0000c00001087983 */ /* 0x001ea20000300800 */
[----:B------:R-:W2:Y:S02]  /*23bd0*/  LDL.LU R9, [R1+0xc4] ;  /* 0x0000c40001097983 */ /* 0x000ea40000300800 */
[----:B------:R-:W-:-:S02]  /*23be0*/  IMAD.MOV.U32 R10, RZ, RZ, R22 ;  /* 0x000000ffff0a7224 */ /* 0x000fc400078e0016 */
[----:B------:R-:W-:Y:S01]  /*23bf0*/  IMAD.MOV.U32 R11, RZ, RZ, R14 ;  /* 0x000000ffff0b7224 */ /* 0x000fe200078e000e */
[----:B------:R-:W4:Y:S01]  /*23c00*/  LDL.LU R22, [R1+0x23ac] ;  /* 0x0023ac0001167983 */ /* 0x000f220000300800 */
[----:B------:R-:W4:Y:S03]  /*23c10*/  LDL.LU R14, [R1+0x23a8] ;  /* 0x0023a800010e7983 */ /* 0x000f260000300800 */
[----:B------:R-:W-:Y:S01]  /*23c20*/  STL.64 [R1+0x2360], R10 ;  /* 0x0023600a01007387 */ /* 0x000fe20000100a00 */
[----:B---3--:R-:W-:Y:S03]  /*23c30*/  HMMA.16816.F32 R16, R16, R20, R24 ;  /* 0x000000141010723c */ /* 0x008fe60000001818 */
[----:B--2---:R0:W-:Y:S02]  /*23c40*/  STL.64 [R1+0x2358], R8 ;  /* 0x0023580801007387 */ /* 0x0041e40000100a00 */
[----:B0-----:R-:W-:-:S02]  /*23c50*/  IMAD.MOV.U32 R8, RZ, RZ, R15 ;  /* 0x000000ffff087224 */ /* 0x001fc400078e000f */
[----:B------:R-:W-:Y:S01]  /*23c60*/  IMAD.MOV.U32 R9, RZ, RZ, R23 ;  /* 0x000000ffff097224 */ /* 0x000fe200078e0017 */
[----:B------:R-:W4:Y:S01]  /*23c70*/  LDL.LU R15, [R1+0x23a4] ;  /* 0x0023a400010f7983 */ /* 0x000f220000300800 */
[----:B------:R-:W2:Y:S02]  /*23c80*/  LDL.LU R23, [R1+0x23a0] ;  /* 0x0023a00001177983 */ /* 0x000ea40000300800 */
[----:B------:R-:W4:Y:S02]  /*23c90*/  LDL.LU.64 R26, [R1+0x2398] ;  /* 0x00239800011a7983 */ /* 0x000f240000300a00 */
[----:B------:R-:W4:Y:S10]  /*23ca0*/  LDL.LU.64 R24, [R1+0x2390] ;  /* 0x0023900001187983 */ /* 0x000f340000300a00 */
[----:B------:R0:W-:Y:S01]  /*23cb0*/  STL.64 [R1+0x190], R16 ;  /* 0x0001901001007387 */ /* 0x0001e20000100a00 */
[----:B------:R-:W-:Y:S03]  /*23cc0*/  STL.64 [R1+0x198], R18 ;  /* 0x0001981201007387 */ /* 0x000fe60000100a00 */
[----:B0-----:R-:W3:Y:S01]  /*23cd0*/  LDL.LU.64 R16, [R1+0x2388] ;  /* 0x0023880001107983 */ /* 0x001ee20000300a00 */
[----:B----4-:R-:W-:Y:S11]  /*23ce0*/  HMMA.16816.F32 R4, R24, R14, R4 ;  /* 0x0000000e1804723c */ /* 0x010ff60000001804 */
[----:B------:R-:W-:Y:S11]  /*23cf0*/  @!UPT UIADD3 URZ, URZ, URZ, URZ ;  /* 0x0000003f3f3ff290 */ /* 0x000ff6000fffe03f */
[----:B------:R-:W-:Y:S01]  /*23d00*/  @!UPT UIADD3 URZ, URZ, URZ, URZ ;  /* 0x0000003f3f3ff290 */ /* 0x000fe2000fffe03f */
[----:B------:R-:W-:Y:S01]  /*23d10*/  STL.64 [R1+0x1d8], R6 ;  /* 0x0001d80601007387 */ /* 0x000fe20000100a00 */
[----:B------:R-:W-:Y:S02]  /*23d20*/  IMAD.MOV.U32 R20, RZ, RZ, R4 ;  /* 0x000000ffff147224 */ /* 0x000fe400078e0004 */
[----:B------:R-:W-:Y:S02]  /*23d30*/  IMAD.MOV.U32 R21, RZ, RZ, R5 ;  /* 0x000000ffff157224 */ /* 0x000fe400078e0005 */
[----:B------:R-:W0:Y:S04]  /*23d40*/  LDSM.16.MT88.4 R4, [R0+0x2100] ;  /* 0x002100000004783b */ /* 0x000e280000004200 */
[----:B------:R0:W-:Y:S01]  /*23d50*/  STL [R1+0x2260], R21 ;  /* 0x0022601501007387 */ /* 0x0001e20000100800 */
[----:B------:R1:W-:Y:S02]  /*23d60*/  STL [R1+0x225c], R20 ;  /* 0x00225c1401007387 */ /* 0x0003e40000100800 */
[----:B0-----:R-:W-:-:S02]  /*23d70*/  IMAD.MOV.U32 R21, RZ, RZ, R6 ;  /* 0x000000ffff157224 */ /* 0x001fc400078e0006 */
[----:B-1----:R-:W-:Y:S02]  /*23d80*/  IMAD.MOV.U32 R20, RZ, RZ, R7 ;  /* 0x000000ffff147224 */ /* 0x002fe400078e0007 */
[----:B------:R-:W-:Y:S02]  /*23d90*/  IMAD.MOV.U32 R18, RZ, RZ, R4 ;  /* 0x000000ffff127224 */ /* 0x000fe400078e0004 */
[----:B------:R-:W-:Y:S01]  /*23da0*/  IMAD.MOV.U32 R19, RZ, RZ, R5 ;  /* 0x000000ffff137224 */ /* 0x000fe200078e0005 */
[----:B------:R-:W2:Y:S01]  /*23db0*/  LDL.LU.64 R6, [R1+0x2380] ;  /* 0x0023800001067983 */ /* 0x000ea20000300a00 */
[----:B------:R-:W2:Y:S02]  /*23dc0*/  LDL.LU.64 R4, [R1+0x2378] ;  /* 0x0023780001047983 */ /* 0x000ea40000300a00 */
[----:B------:R-:W-:Y:S01]  /*23dd0*/  IMAD.MOV.U32 R10, RZ, RZ, R28 ;  /* 0x000000ffff0a7224 */ /* 0x000fe200078e001c */
[----:B--2---:R-:W-:Y:S01]  /*23de0*/  HMMA.16816.F32 R4, R24, R22, R4 ;  /* 0x000000161804723c */ /* 0x004fe20000001804 */
[----:B------:R-:W0:Y:S11]  /*23df0*/  LDSM.16.MT88.4 R24, [R0+0x2180] ;  /* 0x002180000018783b */ /* 0x000e360000004200 */
[----:B------:R-:W-:Y:S11]  /*23e00*/  @!UPT UIADD3 URZ, URZ, URZ, URZ ;  /* 0x0000003f3f3ff290 */ /* 0x000ff6000fffe03f */
[----:B------:R-:W-:Y:S01]  /*23e10*/  @!UPT UIADD3 URZ, URZ, URZ, URZ ;  /* 0x0000003f3f3ff290 */ /* 0x000fe2000fffe03f */
[----:B------:R-:W-:Y:S01]  /*23e20*/  IMAD.MOV.U32 R28, RZ, RZ, R7 ;  /* 0x000000ffff1c7224 */ /* 0x000fe200078e0007 */
[----:B------:R-:W-:Y:S01]  /*23e30*/  STL.64 [R1+0x1c0], R4 ;  /* 0x0001c00401007387 */ /* 0x000fe20000100a00 */
[----:B------:R0:W-:Y:S03]  /*23e40*/  STL [R1+0x1c8], R6 ;  /* 0x0001c80601007387 */ /* 0x0001e60000100800 */
[----:B------:R1:W-:Y:S01]  /*23e50*/  STL [R1+0x2258], R28 ;  /* 0x0022581c01007387 */ /* 0x0003e20000100800 */
[----:B0-----:R-:W-:Y:S02]  /*23e60*/  IMAD.MOV.U32 R6, RZ, RZ, R26 ;  /* 0x000000ffff067224 */ /* 0x001fe400078e001a */
[----:B------:R-:W-:Y:S02]  /*23e70*/  IMAD.MOV.U32 R7, RZ, RZ, R27 ;  /* 0x000000ffff077224 */ /* 0x000fe400078e001b */
[----:B------:R-:W-:-:S02]  /*23e80*/  IMAD.MOV.U32 R4, RZ, RZ, R24 ;  /* 0x000000ffff047224 */ /* 0x000fc400078e0018 */
[----:B------:R-:W-:Y:S01]  /*23e90*/  IMAD.MOV.U32 R5, RZ, RZ, R25 ;  /* 0x000000ffff057224 */ /* 0x000fe200078e0019 */
[----:B------:R-:W2:Y:S01]  /*23ea0*/  LDL.LU.64 R26, [R1+0x2370] ;  /* 0x00237000011a7983 */ /* 0x000ea20000300a00 */
[----:B------:R-:W2:Y:S02]  /*23eb0*/  LDL.LU.64 R24, [R1+0x2368] ;  /* 0x0023680001187983 */ /* 0x000ea40000300a00 */
[----:B------:R-:W-:-:S07]  /*23ec0*/  IMAD.MOV.U32 R11, RZ, RZ, R2 ;  /* 0x000000ffff0b7224 */ /* 0x000fce00078e0002 */
[C---:B--2---:R-:W-:Y:S11]  /*23ed0*/  HMMA.16816.F32 R8, R24.reuse, R14, R8 ;  /* 0x0000000e1808723c */ /* 0x044ff60000001808 */
[----:B------:R-:W-:Y:S11]  /*23ee0*/  @!UPT UIADD3 URZ, URZ, URZ, URZ ;  /* 0x0000003f3f3ff290 */ /* 0x000ff6000fffe03f */
[----:B------:R-:W-:Y:S01]  /*23ef0*/  @!UPT UIADD3 URZ, URZ, URZ, URZ ;  /* 0x0000003f3f3ff290 */ /* 0x000fe2000fffe03f */
[----:B------:R-:W-:Y:S01]  /*23f00*/  STL.64 [R1+0x1e0], R8 ;  /* 0x0001e00801007387 */ /* 0x000fe20000100a00 */
[----:B------:R0:W-:Y:S02]  /*23f10*/  STL [R1+0x1e8], R10 ;  /* 0x0001e80a01007387 */ /* 0x0001e40000100800 */
[----:B-1----:R-:W-:Y:S02]  /*23f20*/  IMAD.MOV.U32 R28, RZ, RZ, R11 ;  /* 0x000000ffff1c7224 */ /* 0x002fe400078e000b */
[----:B0-----:R-:W2:Y:S01]  /*23f30*/  LDL.LU.64 R10, [R1+0x2360] ;  /* 0x00236000010a7983 */ /* 0x001ea20000300a00 */
[----:B------:R-:W2:Y:S02]  /*23f40*/  LDL.LU.64 R8, [R1+0x2358] ;  /* 0x0023580001087983 */ /* 0x000ea40000300a00 */
[----:B------:R-:W-:Y:S01]  /*23f50*/  IMAD.MOV.U32 R2, RZ, RZ, R3 ;  /* 0x000000ffff027224 */ /* 0x000fe200078e0003 */
[----:B--2---:R-:W-:Y:S01]  /*23f60*/  HMMA.16816.F32 R24, R24, R22, R8 ;  /* 0x000000161818723c */ /* 0x004fe20000001808 */
[----:B------:R-:W2:Y:S01]  /*23f70*/  LDL.LU.64 R10, [R1+0x2350] ;  /* 0x00235000010a7983 */ /* 0x000ea20000300a00 */
[----:B------:R-:W2:Y:S11]  /*23f80*/  LDL.LU.64 R8, [R1+0x2348] ;  /* 0x0023480001087983 */ /* 0x000eb60000300a00 */
[----:B------:R-:W-:Y:S10]  /*23f90*/  @!UPT UIADD3 URZ, URZ, URZ, URZ ;  /* 0x0000003f3f3ff290 */ /* 0x000ff4000fffe03f */
[----:B------:R-:W-:Y:S01]  /*23fa0*/  STL.64 [R1+0x1b0], R24 ;  /* 0x0001b01801007387 */ /* 0x000fe20000100a00 */
[----:B------:R0:W-:Y:S02]  /*23fb0*/  STL [R1+0x1b8], R26 ;  /* 0x0001b81a01007387 */ /* 0x0001e40000100800 */
[----:B------:R-:W-:Y:S02]  /*23fc0*/  IMAD.MOV.U32 R3, RZ, RZ, R27 ;  /* 0x000000ffff037224 */ /* 0x000fe400078e001b */
[----:B------:R-:W-:Y:S02]  /*23fd0*/  IMAD.MOV.U32 R27, RZ, RZ, R7 ;  /* 0x000000ffff1b7224 */ /* 0x000fe400078e0007 */
[----:B0-----:R-:W-:Y:S02]  /*23fe0*/  IMAD.MOV.U32 R26, RZ, RZ, R6 ;  /* 0x000000ffff1a7224 */ /* 0x001fe400078e0006 */
[----:B------:R-:W-:Y:S02]  /*23ff0*/  IMAD.MOV.U32 R24, RZ, RZ, R4 ;  /* 0x000000ffff187224 */ /* 0x000fe400078e0004 */
[----:B------:R-:W-:Y:S01]  /*24000*/  IMAD.MOV.U32 R25, RZ, RZ, R5 ;  /* 0x000000ffff197224 */ /* 0x000fe200078e0005 */
[----:B------:R-:W2:Y:S01]  /*24010*/  LDL.LU R4, [R1+0x2344] ;  /* 0x0023440001047983 */ /* 0x000ea20000300800 */
[----:B------:R-:W2:Y:S02]  /*24020*/  LDL.LU R5, [R1+0x2340] ;  /* 0x0023400001057983 */ /* 0x000ea40000300800 */
[----:B------:R-:W2:Y:S02]  /*24030*/  LDL.LU R6, [R1+0x233c] ;  /* 0x00233c0001067983 */ /* 0x000ea40000300800 */
[----:B------:R-:W2:Y:S01]  /*24040*/  LDL.LU R7, [R1+0x2338] ;  /* 0x0023380001077983 */ /* 0x000ea20000300800 */
[----:B------:R-:W-:Y:S01]  /*24050*/  STL.64 [R1+0x2270], R26 ;  /* 0x0022701a01007387 */ /* 0x000fe20000100a00 */
[----:B------:R0:W-:Y:S03]  /*24060*/  STL.64 [R1+0x2268], R24 ;  /* 0x0022681801007387 */ /* 0x0001e60000100a00 */
[----:B0-----:R-:W4:Y:S01]  /*24070*/  LDL.LU R24, [R1+0x90] ;  /* 0x0000900001187983 */ /* 0x001f220000300800 */
[----:B------:R-:W4:Y:S02]  /*24080*/  LDL.LU R25, [R1+0x94] ;  /* 0x0000940001197983 */ /* 0x000f240000300800 */
[----:B------:R-:W4:Y:S02]  /*24090*/  LDL.LU R26, [R1+0x98] ;  /* 0x00009800011a7983 */ /* 0x000f240000300800 */
[----:B------:R-:W4:Y:S01]  /*240a0*/  LDL.LU R27, [R1+0x9c] ;  /* 0x00009c00011b7983 */ /* 0x000f220000300800 */
[C---:B--2---:R-:W-:Y:S08]  /*240b0*/  HMMA.16816.F32 R8, R4.reuse, R14, R8 ;  /* 0x0000000e0408723c */ /* 0x044ff00000001808 */
[----:B----4-:R-:W-:Y:S11]  /*240c0*/  HMMA.16816.F32 R24, R4, R22, R24 ;  /* 0x000000160418723c */ /* 0x010ff60000001818 */
[----:B------:R-:W-:Y:S04]  /*240d0*/  @!UPT UIADD3 URZ, URZ, URZ, URZ ;  /* 0x0000003f3f3ff290 */ /* 0x000fe8000fffe03f */
[----:B------:R-:W-:Y:S01]  /*240e0*/  STL.64 [R1+0x1a0], R8 ;  /* 0x0001a00801007387 */ /* 0x000fe20000100a00 */
[----:B------:R0:W-:Y:S02]  /*240f0*/  STL.64 [R1+0x1a8], R10 ;  /* 0x0001a80a01007387 */ /* 0x0001e40000100a00 */
[----:B---3--:R-:W-:Y:S02]  /*24100*/  IMAD.MOV.U32 R6, RZ, RZ, R16 ;  /* 0x000000ffff067224 */ /* 0x008fe400078e0010 */
[----:B------:R-:W-:Y:S01]  /*24110*/  IMAD.MOV.U32 R7, RZ, RZ, R17 ;  /* 0x000000ffff077224 */ /* 0x000fe200078e0011 */
[----:B0-----:R-:W2:Y:S01]  /*24120*/  LDL.LU.64 R10, [R1+0x2330] ;  /* 0x00233000010a7983 */ /* 0x001ea20000300a00 */
[----:B------:R-:W3:Y:S02]  /*24130*/  LDL.LU.64 R8, [R1+0x2328] ;  /* 0x0023280001087983 */ /* 0x000ee40000300a00 */
[----:B------:R-:W4:Y:S01]  /*24140*/  LDL.LU R4, [R1+0x40] ;  /* 0x0000400001047983 */ /* 0x000f220000300800 */
[----:B------:R0:W-:Y:S01]  /*24150*/  STL.64 [R1+0x180], R24 ;  /* 0x0001801801007387 */ /* 0x0001e20000100a00 */
[----:B------:R1:W-:Y:S02]  /*24160*/  STL.64 [R1+0x188], R26 ;  /* 0x0001881a01007387 */ /* 0x0003e40000100a00 */
[----:B------:R-:W4:Y:S02]  /*24170*/  LDL.LU R5, [R1+0x44] ;  /* 0x0000440001057983 */ /* 0x000f240000300800 */
[----:B------:R-:W4:Y:S01]  /*24180*/  LDL.LU R16, [R1+0x2320] ;  /* 0x0023200001107983 */ /* 0x000f220000300800 */
[----:B------:R-:W4:Y:S01]  /*24190*/  LDL.LU R17, [R1+0x231c] ;  /* 0x00231c0001117983 */ /* 0x000f220000300800 */
[----:B0-----:R-:W-:-:S02]  /*241a0*/  IMAD.MOV.U32 R24, RZ, RZ, R18 ;  /* 0x000000ffff187224 */ /* 0x001fc400078e0012 */
[----:B-1----:R-:W-:Y:S02]  /*241b0*/  IMAD.MOV.U32 R26, RZ, RZ, R21 ;  /* 0x000000ffff1a7224 */ /* 0x002fe400078e0015 */
[----:B------:R-:W-:Y:S02]  /*241c0*/  IMAD.MOV.U32 R27, RZ, RZ, R20 ;  /* 0x000000ffff1b7224 */ /* 0x000fe400078e0014 */
[----:B------:R-:W-:Y:S01]  /*241d0*/  IMAD.MOV.U32 R25, RZ, RZ, R19 ;  /* 0x000000ffff197224 */ /* 0x000fe200078e0013 */
[----:B------:R-:W4:Y:S01]  /*241e0*/  LDL.LU R18, [R1+0x2318] ;  /* 0x0023180001127983 */ /* 0x000f220000300800 */
[----:B------:R-:W4:Y:S02]  /*241f0*/  LDL.LU R19, [R1+0x2314] ;  /* 0x0023140001137983 */ /* 0x000f240000300800 */
[----:B------:R-:W-:Y:S01]  /*24200*/  STL.64 [R1+0x22a0], R26 ;  /* 0x0022a01a01007387 */ /* 0x000fe20000100a00 */
[----:B------:R0:W-:Y:S04]  /*24210*/  STL.64 [R1+0x2298], R24 ;  /* 0x0022981801007387 */ /* 0x0001e80000100a00 */
[----:B0-----:R-:W2:Y:S01]  /*24220*/  LDL.LU R24, [R1+0x80] ;  /* 0x0000800001187983 */ /* 0x001ea20000300800 */
[----:B------:R-:W2:Y:S02]  /*24230*/  LDL.LU R25, [R1+0x84] ;  /* 0x0000840001197983 */ /* 0x000ea40000300800 */
[----:B------:R-:W2:Y:S02]  /*24240*/  LDL.LU R26, [R1+0x88] ;  /* 0x00008800011a7983 */ /* 0x000ea40000300800 */
[----:B------:R-:W2:Y:S01]  /*24250*/  LDL.LU R27, [R1+0x8c] ;  /* 0x00008c00011b7983 */ /* 0x000ea20000300800 */
[C---:B----4-:R-:W-:Y:S08]  /*24260*/  HMMA.16816.F32 R4, R16.reuse, R22, R4 ;  /* 0x000000161004723c */ /* 0x050ff00000001804 */
[----:B--2---:R-:W-:Y:S11]  /*24270*/  HMMA.16816.F32 R24, R16, R14, R24 ;  /* 0x0000000e1018723c */ /* 0x004ff60000001818 */
[----:B------:R-:W-:Y:S11]  /*24280*/  @!UPT UIADD3 URZ, URZ, URZ, URZ ;  /* 0x0000003f3f3ff290 */ /* 0x000ff6000fffe03f */
[----:B------:R-:W-:Y:S01]  /*24290*/  @!UPT UIADD3 URZ, URZ, URZ, URZ ;  /* 0x0000003f3f3ff290 */ /* 0x000fe2000fffe03f */
[----:B------:R0:W-:Y:S01]  /*242a0*/  STL.64 [R1+0x170], R24 ;  /* 0x0001701801007387 */ /* 0x0001e20000100a00 */
[----:B------:R1:W-:Y:S03]  /*242b0*/  STL.64 [R1+0x178], R26 ;  /* 0x0001781a01007387 */ /* 0x0003e60000100a00 */
[----:B0-----:R-:W2:Y:S01]  /*242c0*/  LDL.LU R24, [R1+0x60] ;  /* 0x0000600001187983 */ /* 0x001ea20000300800 */
[----:B------:R0:W-:Y:S02]  /*242d0*/  STL.64 [R1+0x140], R4 ;  /* 0x0001400401007387 */ /* 0x0001e40000100a00 */
[----:B------:R4:W-:Y:S02]  /*242e0*/  STL.64 [R1+0x148], R6 ;  /* 0x0001480601007387 */ /* 0x0009e40000100a00 */
[----:B------:R-:W2:Y:S01]  /*242f0*/  LDL.LU R25, [R1+0x64] ;  /* 0x0000640001197983 */ /* 0x000ea20000300800 */
[----:B-1----:R-:W2:Y:S01]  /*24300*/  LDL.LU R26, [R1+0x68] ;  /* 0x00006800011a7983 */ /* 0x002ea20000300800 */
[----:B------:R-:W2:Y:S02]  /*24310*/  LDL.LU R27, [R1+0x6c] ;  /* 0x00006c00011b7983 */ /* 0x000ea40000300800 */
[----:B------:R-:W-:Y:S01]  /*24320*/  IMAD.MOV.U32 R17, RZ, RZ, R29 ;  /* 0x000000ffff117224 */ /* 0x000fe200078e001d */
[----:B--2---:R-:W-:Y:S01]  /*24330*/  STL.64 [R1+0x22d0], R26 ;  /* 0x0022d01a01007387 */ /* 0x004fe20000100a00 */
[----:B------:R1:W-:Y:S02]  /*24340*/  STL.64 [R1+0x22c8], R24 ;  /* 0x0022c81801007387 */ /* 0x0003e40000100a00 */
[----:B------:R-:W2:Y:S02]  /*24350*/  LDL.LU R16, [R1+0x130] ;  /* 0x0001300001107983 */ /* 0x000ea40000300800 */
[----:B------:R-:W2:Y:S01]  /*24360*/  LDL.LU R29, [R1+0x2310] ;  /* 0x00231000011d7983 */ /* 0x000ea20000300800 */
[----:B0-----:R-:W2:Y:S01]  /*24370*/  LDL.LU R4, [R1+0x70] ;  /* 0x0000700001047983 */ /* 0x001ea20000300800 */
[----:B------:R-:W2:Y:S02]  /*24380*/  LDL.LU R5, [R1+0x74] ;  /* 0x0000740001057983 */ /* 0x000ea40000300800 */
[----:B----4-:R-:W4:Y:S02]  /*24390*/  LDL.LU R6, [R1+0x78] ;  /* 0x0000780001067983 */ /* 0x010f240000300800 */
[----:B------:R-:W4:Y:S01]  /*243a0*/  LDL.LU R7, [R1+0x7c] ;  /* 0x00007c0001077983 */ /* 0x000f220000300800 */
[----:B-1----:R-:W2:Y:S01]  /*243b0*/  LDL.LU R24, [R1+0x30] ;  /* 0x0000300001187983 */ /* 0x002ea20000300800 */
[----:B------:R-:W2:Y:S02]  /*243c0*/  LDL.LU R25, [R1+0x34] ;  /* 0x0000340001197983 */ /* 0x000ea40000300800 */
[----:B------:R-:W2:Y:S02]  /*243d0*/  LDL.LU R26, [R1+0x38] ;  /* 0x00003800011a7983 */ /* 0x000ea40000300800 */
[----:B------:R-:W2:Y:S02]  /*243e0*/  LDL.LU R27, [R1+0x3c] ;  /* 0x00003c00011b7983 */ /* 0x000ea40000300800 */
[----:B------:R-:W-:-:S02]  /*243f0*/  IMAD.MOV.U32 R18, RZ, RZ, R13 ;  /* 0x000000ffff127224 */ /* 0x000fc400078e000d */
[----:B------:R-:W-:Y:S01]  /*24400*/  IMAD.MOV.U32 R19, RZ, RZ, R12 ;  /* 0x000000ffff137224 */ /* 0x000fe200078e000c */
[----:B--2---:R-:W-:Y:S01]  /*24410*/  STL.64 [R1+0x22e0], R26 ;  /* 0x0022e01a01007387 */ /* 0x004fe20000100a00 */
[----:B------:R-:W-:Y:S03]  /*24420*/  STL.64 [R1+0x22d8], R24 ;  /* 0x0022d81801007387 */ /* 0x000fe60000100a00 */
[----:B------:R3:W-:Y:S02]  /*24430*/  STL.64 [R1+0x2280], R18 ;  /* 0x0022801201007387 */ /* 0x0007e40000100a00 */
[----:B------:R0:W-:Y:S02]  /*24440*/  STL.64 [R1+0x2278], R16 ;  /* 0x0022781001007387 */ /* 0x0001e40000100a00 */
[----:B---3--:R-:W-:Y:S02]  /*24450*/  IMAD.MOV.U32 R18, RZ, RZ, R9 ;  /* 0x000000ffff127224 */ /* 0x008fe400078e0009 */
[----:B0-----:R-:W-:-:S02]  /*24460*/  IMAD.MOV.U32 R16, RZ, RZ, R11 ;  /* 0x000000ffff107224 */ /* 0x001fc400078e000b */
[----:B------:R-:W-:Y:S01]  /*24470*/  IMAD.MOV.U32 R19, RZ, RZ, R8 ;  /* 0x000000ffff137224 */ /* 0x000fe200078e0008 */
[----:B------:R-:W2:Y:S01]  /*24480*/  LDL.LU R11, [R1+0x230c] ;  /* 0x00230c00010b7983 */ /* 0x000ea20000300800 */
[----:B------:R-:W-:Y:S02]  /*24490*/  IMAD.MOV.U32 R17, RZ, RZ, R10 ;  /* 0x000000ffff117224 */ /* 0x000fe400078e000a */
[----:B------:R-:W3:Y:S02]  /*244a0*/  LDL.LU R10, [R1+0x2308] ;  /* 0x00230800010a7983 */ /* 0x000ee40000300800 */
[----:B------:R-:W2:Y:S01]  /*244b0*/  LDL.LU R9, [R1+0x2304] ;  /* 0x0023040001097983 */ /* 0x000ea20000300800 */
[----:B------:R-:W2:Y:S01]  /*244c0*/  LDL.LU R8, [R1+0x2300] ;  /* 0x0023000001087983 */ /* 0x000ea20000300800 */
[----:B------:R-:W-:Y:S02]  /*244d0*/  STL.64 [R1+0x2290], R18 ;  /* 0x0022901201007387 */ /* 0x000fe40000100a00 */
[----:B------:R0:W-:Y:S02]  /*244e0*/  STL.64 [R1+0x2288], R16 ;  /* 0x0022881001007387 */ /* 0x0001e40000100a00 */
[----:B0-----:R-:W2:Y:S01]  /*244f0*/  LDL.LU R16, [R1+0x120] ;  /* 0x0001200001107983 */ /* 0x001ea20000300800 */
[----:B------:R-:W2:Y:S02]  /*24500*/  LDL.LU R17, [R1+0x124] ;  /* 0x0001240001117983 */ /* 0x000ea40000300800 */
[----:B------:R-:W2:Y:S02]  /*24510*/  LDL.LU R18, [R1+0x128] ;  /* 0x0001280001127983 */ /* 0x000ea40000300800 */
[----:B------:R-:W-:-:S02]  /*24520*/  IMAD.MOV.U32 R19, RZ, RZ, R29 ;  /* 0x000000ffff137224 */ /* 0x000fc400078e001d */
[----:B------:R-:W3:Y:S04]  /*24530*/  LDL.LU R29, [R1+0x22fc] ;  /* 0x0022fc00011d7983 */ /* 0x000ee80000300800 */
[----:B--2---:R-:W-:Y:S01]  /*24540*/  STL.64 [R1+0x22b0], R18 ;  /* 0x0022b01201007387 */ /* 0x004fe20000100a00 */
[----:B------:R0:W-:Y:S02]  /*24550*/  STL.64 [R1+0x22a8], R16 ;  /* 0x0022a81001007387 */ /* 0x0001e40000100a00 */
[----:B0-----:R-:W-:Y:S02]  /*24560*/  IMAD.MOV.U32 R16, RZ, RZ, R8 ;  /* 0x000000ffff107224 */ /* 0x001fe400078e0008 */
[----:B------:R-:W-:Y:S01]  /*24570*/  IMAD.MOV.U32 R17, RZ, RZ, R9 ;  /* 0x000000ffff117224 */ /* 0x000fe200078e0009 */
[----:B------:R-:W4:Y:S01]  /*24580*/  LDL.LU R8, [R1+0x22f8] ;  /* 0x0022f80001087983 */ /* 0x000f220000300800 */
[----:B------:R-:W4:Y:S02]  /*24590*/  LDL.LU R9, [R1+0x22f4] ;  /* 0x0022f40001097983 */ /* 0x000f240000300800 */
[----:B---3--:R-:W-:-:S02]  /*245a0*/  IMAD.MOV.U32 R18, RZ, RZ, R10 ;  /* 0x000000ffff127224 */ /* 0x008fc400078e000a */
[----:B------:R-:W-:Y:S01]  /*245b0*/  IMAD.MOV.U32 R19, RZ, RZ, R11 ;  /* 0x000000ffff137224 */ /* 0x000fe200078e000b */
[----:B------:R-:W4:Y:S01]  /*245c0*/  LDL.LU R10, [R1+0x22f0] ;  /* 0x0022f000010a7983 */ /* 0x000f220000300800 */
[----:B------:R-:W4:Y:S03]  /*245d0*/  LDL.LU R11, [R1+0x22ec] ;  /* 0x0022ec00010b7983 */ /* 0x000f260000300800 */
[----:B------:R0:W-:Y:S01]  /*245e0*/  STL.64 [R1+0x22c0], R18 ;  /* 0x0022c01201007387 */ /* 0x0001e20000100a00 */
[----:B------:R1:W-:Y:S02]  /*245f0*/  STL.64 [R1+0x22b8], R16 ;  /* 0x0022b81001007387 */ /* 0x0003e40000100a00 */
[----:B0-----:R-:W-:Y:S01]  /*24600*/  IMAD.MOV.U32 R18, RZ, RZ, R29 ;  /* 0x000000ffff127224 */ /* 0x001fe200078e001d */
[----:B-1----:R-:W2:Y:S01]  /*24610*/  LDL.LU R16, [R1+0xb0] ;  /* 0x0000b00001107983 */ /* 0x002ea20000300800 */
[----:B------:R-:W2:Y:S02]  /*24620*/  LDL.LU R17, [R1+0xb4] ;  /* 0x0000b40001117983 */ /* 0x000ea40000300800 */
[----:B------:R-:W3:Y:S02]  /*24630*/  LDL.LU R29, [R1+0x22e8] ;  /* 0x0022e800011d7983 */ /* 0x000ee40000300800 */
[----:B------:R-:W2:Y:S01]  /*24640*/  LDL.LU R19, [R1+0xbc] ;  /* 0x0000bc0001137983 */ /* 0x000ea20000300800 */
[----:B------:R-:W0:Y:S01]  /*24650*/  S2R R13, SR_TID.X ;  /* 0x00000000000d7919 */ /* 0x000e220000002100 */
[----:B----4-:R-:W-:Y:S11]  /*24660*/  HMMA.16816.F32 R24, R8, R14, R4 ;  /* 0x0000000e0818723c */ /* 0x010ff60000001804 */
[----:B------:R-:W-:Y:S11]  /*24670*/  @!UPT UIADD3 URZ, URZ, URZ, URZ ;  /* 0x0000003f3f3ff290 */ /* 0x000ff6000fffe03f */
[----:B------:R-:W-:Y:S01]  /*24680*/  @!UPT UIADD3 URZ, URZ, URZ, URZ ;  /* 0x0000003f3f3ff290 */ /* 0x000fe2000fffe03f */
[----:B------:R-:W-:Y:S01]  /*24690*/  STL.64 [R1+0x160], R24 ;  /* 0x0001601801007387 */ /* 0x000fe20000100a00 */
[----:B------:R-:W-:Y:S02]  /*246a0*/  STL.64 [R1+0x168], R26 ;  /* 0x0001681a01007387 */ /* 0x000fe40000100a00 */
[----:B---3--:R-:W1:Y:S04]  /*246b0*/  LDSM.16.MT88.4 R24, [R29+0x4000] ;  /* 0x004000001d18783b */ /* 0x008e680000004200 */
[C---:B0-----:R-:W-:Y:S01]  /*246c0*/  IMAD.SHL.U32 R5, R13.reuse, 0x2, RZ ;  /* 0x000000020d057824 */ /* 0x041fe200078e00ff */
[----:B------:R-:W-:Y:S01]  /*246d0*/  LOP3.LUT R4, R13, 0x7, RZ, 0xc0, !PT ;  /* 0x000000070d047812 */ /* 0x000fe200078ec0ff */
[----:B-1----:R-:W-:Y:S02]  /*246e0*/  IMAD.MOV.U32 R13, RZ, RZ, R26 ;  /* 0x000000ffff0d7224 */ /* 0x002fe400078e001a */
[----:B------:R-:W-:-:S02]  /*246f0*/  IMAD.MOV.U32 R12, RZ, RZ, R27 ;  /* 0x000000ffff0c7224 */ /* 0x000fc400078e001b */
[----:B------:R-:W-:Y:S02]  /*24700*/  IMAD.MOV.U32 R21, RZ, RZ, R24 ;  /* 0x000000ffff157224 */ /* 0x000fe400078e0018 */
[----:B------:R-:W-:Y:S01]  /*24710*/  IMAD.MOV.U32 R20, RZ, RZ, R25 ;  /* 0x000000ffff147224 */ /* 0x000fe200078e0019 */
[----:B------:R-:W3:Y:S01]  /*24720*/  LDL.LU.64 R26, [R1+0x22e0] ;  /* 0x0022e000011a7983 */ /* 0x000ee20000300a00 */
[----:B------:R-:W3:Y:S02]  /*24730*/  LDL.LU.64 R24, [R1+0x22d8] ;  /* 0x0022d80001187983 */ /* 0x000ee40000300a00 */
[----:B------:R-:W-:-:S05]  /*24740*/  IMAD R4, R4, 0x110, RZ ;  /* 0x0000011004047824 */ /* 0x000fca00078e02ff */
[----:B------:R-:W-:-:S04]  /*24750*/  LOP3.LUT R4, R4, 0x30, R5, 0x78, !PT ;  /* 0x0000003004047812 */ /* 0x000fc800078e7805 */
[----:B------:R-:W-:-:S06]  /*24760*/  LOP3.LUT R4, R4, 0x40, RZ, 0x3c, !PT ;  /* 0x0000004004047812 */ /* 0x000fcc00078e3cff */
[----:B------:R-:W0:Y:S04]  /*24770*/  LDSM.16.M88.4 R4, [R4+0x10000] ;  /* 0x010000000404783b */ /* 0x000e280000000200 */
[----:B0-----:R0:W-:Y:S04]  /*24780*/  STL [R1+0x2134], R6 ;  /* 0x0021340601007387 */ /* 0x0011e80000100800 */
[----:B0-----:R-:W4:Y:S01]  /*24790*/  LDL R6, [R1+0x19e0] ;  /* 0x0019e00001067983 */ /* 0x001f220000100800 */
[----:B------:R-:W-:Y:S01]  /*247a0*/  STL [R1+0x2130], R7 ;  /* 0x0021300701007387 */ /* 0x000fe20000100800 */
[----:B---3--:R-:W-:Y:S02]  /*247b0*/  HMMA.16816.F32 R8, R8, R22, R24 ;  /* 0x000000160808723c */ /* 0x008fe40000001818 */
[----:B------:R-:W2:Y:S01]  /*247c0*/  LDL.LU.64 R26, [R1+0x22d0] ;  /* 0x0022d000011a7983 */ /* 0x000ea20000300a00 */
[----:B------:R-:W2:Y:S11]  /*247d0*/  LDL.LU.64 R24, [R1+0x22c8] ;  /* 0x0022c80001187983 */ /* 0x000eb60000300a00 */
[----:B------:R-:W-:Y:S09]  /*247e0*/  @!UPT UIADD3 URZ, URZ, URZ, URZ ;  /* 0x0000003f3f3ff290 */ /* 0x000ff2000fffe03f */
[----:B------:R-:W-:Y:S01]  /*247f0*/  STL.64 [R1+0x70], R8 ;  /* 0x0000700801007387 */ /* 0x000fe20000100a00 */
[----:B------:R-:W-:Y:S03]  /*24800*/  STL.64 [R1+0x78], R10 ;  /* 0x0000780a01007387 */ /* 0x000fe60000100a00 */
[----:B----4-:R-:W0:Y:S04]  /*24810*/  LDSM.16.M88.4 R8, [R6+0x10800] ;  /* 0x010800000608783b */ /* 0x010e280000000200 */
[----:B0-----:R-:W-:Y:S01]  /*24820*/  STL [R1+0x212c], R10 ;  /* 0x00212c0a01007387 */ /* 0x001fe20000100800 */
[----:B------:R-:W-:Y:S01]  /*24830*/  STL [R1+0x2128], R11 ;  /* 0x0021280b01007387 */ /* 0x000fe20000100800 */
[----:B--2---:R-:W-:Y:S11]  /*24840*/  HMMA.16816.F32 R16, R24, R14, R16 ;  /* 0x0000000e1810723c */ /* 0x004ff60000001810 */
[----:B------:R-:W-:Y:S11]  /*24850*/  @!UPT UIADD3 URZ, URZ, URZ, URZ ;  /* 0x0000003f3f3ff290 */ /* 0x000ff6000fffe03f */
[----:B------:R-:W-:Y:S01]  /*24860*/  @!UPT UIADD3 URZ, URZ, URZ, URZ ;  /* 0x0000003f3f3ff290 */ /* 0x000fe2000fffe03f */
[----:B------:R-:W-:Y:S01]  /*24870*/  STL.64 [R1+0x150], R16 ;  /* 0x0001501001007387 */ /* 0x000fe20000100a00 */
[----:B------:R-:W-:Y:S02]  /*24880*/  STL.64 [R1+0x158], R18 ;  /* 0x0001581201007387 */ /* 0x000fe40000100a00 */
[----:B------:R-:W0:Y:S04]  /*24890*/  LDSM.16.MT88.4 R16, [R29+0x4080] ;  /* 0x004080001d10783b */ /* 0x000e280000004200 */
[----:B0-----:R-:W-:Y:S02]  /*248a0*/  IMAD.MOV.U32 R11, RZ, RZ, R16 ;  /* 0x000000ffff0b7224 */ /* 0x001fe400078e0010 */
[----:B------:R-:W-:Y:S02]  /*248b0*/  IMAD.MOV.U32 R10, RZ, RZ, R17 ;  /* 0x000000ffff0a7224 */ /* 0x000fe400078e0011 */
[----:B------:R-:W-:-:S02]  /*248c0*/  IMAD.MOV.U32 R7, RZ, RZ, R18 ;  /* 0x000000ffff077224 */ /* 0x000fc400078e0012 */
[----:B------:R-:W-:Y:S02]  /*248d0*/  IMAD.MOV.U32 R6, RZ, RZ, R19 ;  /* 0x000000ffff067224 */ /* 0x000fe400078e0013 */
[----:B------:R-:W0:Y:S04]  /*248e0*/  LDSM.16.MT88.4 R16, [R29+0x4100] ;  /* 0x004100001d10783b */ /* 0x000e280000004200 */
[----:B0-----:R-:W-:Y:S01]  /*248f0*/  STL.64 [R1+0x30], R16 ;  /* 0x0000301001007387 */ /* 0x001fe20000100a00 */
[----:B------:R-:W-:Y:S02]  /*24900*/  STL.64 [R1+0x38], R18 ;  /* 0x0000381201007387 */ /* 0x000fe40000100a00 */
[----:B------:R-:W0:Y:S02]  /*24910*/  LDSM.16.MT88.4 R16, [R29+0x4180] ;  /* 0x004180001d10783b */ /* 0x000e240000004200 */
[----:B0-----:R-:W-:Y:S02]  /*24920*/  STL.64 [R1+0x20], R16 ;  /* 0x0000201001007387 */ /* 0x001fe40000100a00 */
[----:B------:R0:W-:Y:S02]  /*24930*/  STL.64 [R1+0x28], R18 ;  /* 0x0000281201007387 */ /* 0x0001e40000100a00 */
[----:B0-----:R-:W2:Y:S01]  /*24940*/  LDL.LU.64 R18, [R1+0x22c0] ;  /* 0x0022c00001127983 */ /* 0x001ea20000300a00 */
[----:B------:R-:W2:Y:S02]  /*24950*/  LDL.LU.64 R16, [R1+0x22b8] ;  /* 0x0022b80001107983 */ /* 0x000ea40000300a00 */
[----:B--2---:R-:W-:Y:S01]  /*24960*/  HMMA.16816.F32 R24, R24, R22, R16 ;  /* 0x000000161818723c */ /* 0x004fe20000001810 */
[----:B------:R-:W2:Y:S01]  /*24970*/  LDL.LU.64 R18, [R1+0x22b0] ;  /* 0x0022b00001127983 */ /* 0x000ea20000300a00 */
[----:B------:R-:W2:Y:S11]  /*24980*/  LDL.LU.64 R16, [R1+0x22a8] ;  /* 0x0022a80001107983 */ /* 0x000eb60000300a00 */
[----:B------:R-:W-:Y:S10]  /*24990*/  @!UPT UIADD3 URZ, URZ, URZ, URZ ;  /* 0x0000003f3f3ff290 */ /* 0x000ff4000fffe03f */
[----:B------:R-:W-:Y:S01]  /*249a0*/  STL.64 [R1+0xf0], R24 ;  /* 0x0000f01801007387 */ /* 0x000fe20000100a00 */
[----:B------:R-:W-:Y:S02]  /*249b0*/  STL.64 [R1+0xf8], R26 ;  /* 0x0000f81a01007387 */ /* 0x000fe40000100a00 */
[----:B------:R-:W0:Y:S02]  /*249c0*/  LDSM.16.MT88.4 R24, [R0+0x4000] ;  /* 0x004000000018783b */ /* 0x000e240000004200 */
[----:B0-----:R-:W-:Y:S02]  /*249d0*/  STL.64 [R1+0x60], R24 ;  /* 0x0000601801007387 */ /* 0x001fe40000100a00 */
[----:B------:R0:W-:Y:S02]  /*249e0*/  STL.64 [R1+0x68], R26 ;  /* 0x0000681a01007387 */ /* 0x0001e40000100a00 */
[----:B0-----:R-:W2:Y:S01]  /*249f0*/  LDL.LU.64 R26, [R1+0x22a0] ;  /* 0x0022a000011a7983 */ /* 0x001ea20000300a00 */
[----:B------:R-:W2:Y:S02]  /*24a00*/  LDL.LU.64 R24, [R1+0x2298] ;  /* 0x0022980001187983 */ /* 0x000ea40000300a00 */
[C---:B--2---:R-:W-:Y:S11]  /*24a10*/  HMMA.16816.F32 R16, R24.reuse, R14, R16 ;  /* 0x0000000e1810723c */ /* 0x044ff60000001810 */
[----:B------:R-:W-:Y:S11]  /*24a20*/  @!UPT UIADD3 URZ, URZ, URZ, URZ ;  /* 0x0000003f3f3ff290 */ /* 0x000ff6000fffe03f */
[----:B------:R-:W-:Y:S01]  /*24a30*/  @!UPT UIADD3 URZ, URZ, URZ, URZ ;  /* 0x0000003f3f3ff290 */ /* 0x000fe2000fffe03f */
[----:B------:R-:W-:Y:S01]  /*24a40*/  STL.64 [R1+0xe0], R16 ;  /* 0x0000e01001007387 */ /* 0x000fe20000100a00 */
[----:B------:R0:W-:Y:S03]  /*24a50*/  STL.64 [R1+0xe8], R18 ;  /* 0x0000e81201007387 */ /* 0x0001e60000100a00 */
[----:B0-----:R-:W2:Y:S01]  /*24a60*/  LDL.LU.64 R18, [R1+0x2290] ;  /* 0x0022900001127983 */ /* 0x001ea20000300a00 */
[----:B------:R-:W2:Y:S02]  /*24a70*/  LDL.LU.64 R16, [R1+0x2288] ;  /* 0x0022880001107983 */ /* 0x000ea40000300a00 */
[----:B--2---:R-:W-:Y:S01]  /*24a80*/  HMMA.16816.F32 R24, R24, R22, R16 ;  /* 0x000000161818723c */ /* 0x004fe20000001810 */
[----:B------:R-:W2:Y:S01]  /*24a90*/  LDL.LU.64 R18, [R1+0x2280] ;  /* 0x0022800001127983 */ /* 0x000ea20000300a00 */
[----:B------:R-:W2:Y:S11]  /*24aa0*/  LDL.LU.64 R16, [R1+0x2278] ;  /* 0x0022780001107983 */ /* 0x000eb60000300a00 */
[----:B------:R-:W-:Y:S10]  /*24ab0*/  @!UPT UIADD3 URZ, URZ, URZ, URZ ;  /* 0x0000003f3f3ff290 */ /* 0x000ff4000fffe03f */
[----:B------:R-:W-:Y:S01]  /*24ac0*/  STL.64 [R1+0xd0], R24 ;  /* 0x0000d01801007387 */ /* 0x000fe20000100a00 */
[----:B------:R0:W-:Y:S03]  /*24ad0*/  STL.64 [R1+0xd8], R26 ;  /* 0x0000d81a01007387 */ /* 0x0001e60000100a00 */
[----:B0-----:R-:W2:Y:S01]  /*24ae0*/  LDL.LU.64 R26, [R1+0x2270] ;  /* 0x00227000011a7983 */ /* 0x001ea20000300a00 */
[----:B------:R-:W2:Y:S02]  /*24af0*/  LDL.LU.64 R24, [R1+0x2268] ;  /* 0x0022680001187983 */ /* 0x000ea40000300a00 */
[----:B--2---:R-:W-:Y:S11]  /*24b00*/  HMMA.16816.F32 R16, R24, R14, R16 ;  /* 0x0000000e1810723c */ /* 0x004ff60000001810 */
[----:B------:R-:W-:Y:S11]  /*24b10*/  @!UPT UIADD3 URZ, URZ, URZ, URZ ;  /* 0x0000003f3f3ff290 */ /* 0x000ff6000fffe03f */
[----:B------:R-:W-:Y:S01]  /*24b20*/  @!UPT UIADD3 URZ, URZ, URZ, URZ ;  /* 0x0000003f3f3ff290 */ /* 0x000fe2000fffe03f */
[----:B------:R-:W-:Y:S01]  /*24b30*/  STL.64 [R1+0xc0], R16 ;  /* 0x0000c01001007387 */ /* 0x000fe20000100a00 */
[----:B------:R-:W-:Y:S02]  /*24b40*/  STL.64 [R1+0xc8], R18 ;  /* 0x0000c81201007387 */ /* 0x000fe40000100a00 */
[----:B------:R-:W0:Y:S02]  /*24b50*/  LDSM.16.MT88.4 R16, [R0+0x4080] ;  /* 0x004080000010783b */ /* 0x000e240000004200 */
[----:B0-----:R-:W-:Y:S02]  /*24b60*/  STL.64 [R1], R16 ;  /* 0x0000001001007387 */ /* 0x001fe40000100a00 */
[----:B------:R-:W-:Y:S02]  /*24b70*/  STL.64 [R1+0x8], R18 ;  /* 0x0000081201007387 */ /* 0x000fe40000100a00 */
[----:B------:R-:W0:Y:S02]  /*24b80*/  LDSM.16.MT88.4 R16, [R0+0x4100] ;  /* 0x004100000010783b */ /* 0x000e240000004200 */
[----:B0-----:R0:W-:Y:S02]  /*24b90*/  STL.64 [R1+0x2190], R18 ;  /* 0x0021901201007387 */ /* 0x0011e40000100a00 */
[----:B------:R-:W-:Y:S02]  /*24ba0*/  STL.64 [R1+0x2188], R16 ;  /* 0x0021881001007387 */ /* 0x000fe40000100a00 */
[----:B0-----:R-:W-:-:S02]  /*24bb0*/  IMAD.MOV.U32 R18, RZ, RZ, R7 ;  /* 0x000000ffff127224 */ /* 0x001fc400078e0007 */
[----:B------:R-:W-:-:S05]  /*24bc0*/  IMAD.MOV.U32 R19, RZ, RZ, R6 ;  /* 0x000000ffff137224 */ /* 0x000fca00078e0006 */
[----:B------:R0:W-:Y:S02]  /*24bd0*/  STL.64 [R1+0x2250], R18 ;  /* 0x0022501201007387 */ /* 0x0001e40000100a00 */
[----:B0-----:R-:W-:Y:S02]  /*24be0*/  IMAD.MOV.U32 R18, RZ, RZ, R13 ;  /* 0x000000ffff127224 */ /* 0x001fe400078e000d */
[----:B------:R-:W-:Y:S02]  /*24bf0*/  IMAD.MOV.U32 R19, RZ, RZ, R12 ;  /* 0x000000ffff137224 */ /* 0x000fe400078e000c */
[----:B------:R-:W0:Y:S01]  /*24c00*/  LDSM.16.MT88.4 R12, [R0+0x4180] ;  /* 0x00418000000c783b */ /* 0x000e220000004200 */
[----:B------:R-:W-:Y:S02]  /*24c10*/  IMAD.MOV.U32 R16, RZ, RZ, R11 ;  /* 0x000000ffff107224 */ /* 0x000fe400078e000b */
[----:B------:R-:W-:-:S05]  /*24c20*/  IMAD.MOV.U32 R17, RZ, RZ, R10 ;  /* 0x000000ffff117224 */ /* 0x000fca00078e000a */
[----:B------:R1:W-:Y:S02]  /*24c30*/  STL.64 [R1+0x2248], R16 ;  /* 0x0022481001007387 */ /* 0x0003e40000100a00 */
[----:B-1----:R-:W-:Y:S02]  /*24c40*/  IMAD.MOV.U32 R16, RZ, RZ, R21 ;  /* 0x000000ffff107224 */ /* 0x002fe400078e0015 */
[----:B------:R-:W-:Y:S01]  /*24c50*/  IMAD.MOV.U32 R17, RZ, RZ, R20 ;  /* 0x000000ffff117224 */ /* 0x000fe200078e0014 */
[----:B------:R-:W2:Y:S01]  /*24c60*/  LDL.LU R21, [R1+0x2260] ;  /* 0x0022600001157983 */ /* 0x000ea20000300800 */
[----:B------:R-:W2:Y:S03]  /*24c70*/  LDL.LU R20, [R1+0x225c] ;  /* 0x00225c0001147983 */ /* 0x000ea60000300800 */
[----:B0-----:R-:W-:Y:S01]  /*24c80*/  STL.64 [R1+0x2170], R14 ;  /* 0x0021700e01007387 */ /* 0x001fe20000100a00 */
[----:B------:R0:W-:Y:S03]  /*24c90*/  STL.64 [R1+0x2168], R12 ;  /* 0x0021680c01007387 */ /* 0x0001e60000100a00 */
[----:B0-----:R-:W3:Y:S01]  /*24ca0*/  LDL.LU R12, [R1+0x190] ;  /* 0x00019000010c7983 */ /* 0x001ee20000300800 */
[----:B------:R-:W3:Y:S02]  /*24cb0*/  LDL.LU R13, [R1+0x194] ;  /* 0x00019400010d7983 */ /* 0x000ee40000300800 */
[----:B------:R-:W3:Y:S02]  /*24cc0*/  LDL.LU R14, [R1+0x198] ;  /* 0x00019800010e7983 */ /* 0x000ee40000300800 */
[----:B------:R-:W3:Y:S02]  /*24cd0*/  LDL.LU R15, [R1+0x19c] ;  /* 0x00019c00010f7983 */ /* 0x000ee40000300800 */
[----:B---3--:R-:W-:Y:S01]  /*24ce0*/  HMMA.16816.F32 R24, R24, R22, R12 ;  /* 0x000000161818723c */ /* 0x008fe2000000180c */
[----:B------:R-:W2:Y:S01]  /*24cf0*/  LDL.LU R22, [R1+0x1d8] ;  /* 0x0001d80001167983 */ /* 0x000ea20000300800 */
[----:B------:R-:W2:Y:S11]  /*24d00*/  LDL.LU R23, [R1+0x1dc] ;  /* 0x0001dc0001177983 */ /* 0x000eb60000300800 */
[----:B------:R-:W-:Y:S11]  /*24d10*/  @!UPT UIADD3 URZ, URZ, URZ, URZ ;  /* 0x0000003f3f3ff290 */ /* 0x000ff6000fffe03f */
[----:B------:R-:W-:Y:S02]  /*24d20*/  IMAD.MOV.U32 R15, RZ, RZ, R24 ;  /* 0x000000ffff0f7224 */ /* 0x000fe400078e0018 */
[----:B------:R-:W-:Y:S02]  /*24d30*/  IMAD.MOV.U32 R14, RZ, RZ, R25 ;  /* 0x000000ffff0e7224 */ /* 0x000fe400078e0019 */
[----:B------:R-:W-:Y:S02]  /*24d40*/  IMAD.MOV.U32 R13, RZ, RZ, R26 ;  /* 0x000000ffff0d7224 */ /* 0x000fe400078e001a */
[----:B------:R-:W-:Y:S02]  /*24d50*/  IMAD.MOV.U32 R12, RZ, RZ, R27 ;  /* 0x000000ffff0c7224 */ /* 0x000fe400078e001b */
[----:B------:R-:W0:Y:S04]  /*24d60*/  LDSM.16.MT88.4 R24, [R29+0x6000] ;  /* 0x006000001d18783b */ /* 0x000e280000004200 */
[----:B------:R-:W-:Y:S01]  /*24d70*/  STL.64 [R1+0x2240], R14 ;  /* 0x0022400e01007387 */ /* 0x000fe20000100a00 */
[----:B------:R1:W-:Y:S03]  /*24d80*/  STL.64 [R1+0x2238], R12 ;  /* 0x0022380c01007387 */ /* 0x0003e60000100a00 */
[----:B-1----:R-:W3:Y:S01]  /*24d90*/  LDL.LU R12, [R1+0x1e0] ;  /* 0x0001e000010c7983 */ /* 0x002ee20000300800 */
[----:B------:R-:W3:Y:S02]  /*24da0*/  LDL.LU R13, [R1+0x1e4] ;  /* 0x0001e400010d7983 */ /* 0x000ee40000300800 */
[----:B------:R-:W3:Y:S02]  /*24db0*/  LDL.LU R14, [R1+0x1e8] ;  /* 0x0001e800010e7983 */ /* 0x000ee40000300800 */
[----:B------:R-:W-:-:S02]  /*24dc0*/  IMAD.MOV.U32 R15, RZ, RZ, R28 ;  /* 0x000000ffff0f7224 */ /* 0x000fc400078e001c */
[----:B------:R-:W4:Y:S04]  /*24dd0*/  LDL.LU R28, [R1+0x2258] ;  /* 0x00225800011c7983 */ /* 0x000f280000300800 */
[----:B0-----:R0:W-:Y:S01]  /*24de0*/  STL [R1+0x2144], R24 ;  /* 0x0021441801007387 */ /* 0x0011e20000100800 */
[----:B------:R1:W-:Y:S02]  /*24df0*/  STL [R1+0x2140], R25 ;  /* 0x0021401901007387 */ /* 0x0003e40000100800 */
[----:B------:R1:W-:Y:S02]  /*24e00*/  STL [R1+0x213c], R26 ;  /* 0x00213c1a01007387 */ /* 0x0003e40000100800 */
[----:B------:R4:W-:Y:S01]  /*24e10*/  STL [R1+0x2138], R27 ;  /* 0x0021381b01007387 */ /* 0x0009e20000100800 */
[----:B0-----:R-:W3:Y:S01]  /*24e20*/  LDL.LU R24, [R1+0x1c0] ;  /* 0x0001c00001187983 */ /* 0x001ee20000300800 */
[----:B-1----:R-:W3:Y:S02]  /*24e30*/  LDL.LU R25, [R1+0x1c4] ;  /* 0x0001c40001197983 */ /* 0x002ee40000300800 */
[----:B------:R-:W3:Y:S01]  /*24e40*/  LDL.LU R26, [R1+0x1c8] ;  /* 0x0001c800011a7983 */ /* 0x000ee20000300800 */
[C---:B--2---:R-:W-:Y:S11]  /*24e50*/  HMMA.16816.F32 R20, R16.reuse, R4, R20 ;  /* 0x000000041014723c */ /* 0x044ff60000001814 */
[----:B------:R-:W-:Y:S11]  /*24e60*/  @!UPT UIADD3 URZ, URZ, URZ, URZ ;  /* 0x0000003f3f3ff290 */ /* 0x000ff6000fffe03f */
[----:B------:R-:W-:Y:S01]  /*24e70*/  @!UPT UIADD3 URZ, URZ, URZ, URZ ;  /* 0x0000003f3f3ff290 */ /* 0x000fe2000fffe03f */
[----:B------:R-:W-:Y:S01]  /*24e80*/  STL.64 [R1+0xa0], R20 ;  /* 0x0000a01401007387 */ /* 0x000fe20000100a00 */
[----:B------:R-:W-:Y:S02]  /*24e90*/  STL [R1+0xa8], R22 ;  /* 0x0000a81601007387 */ /* 0x000fe40000100800 */
[----:B----4-:R-:W-:Y:S02]  /*24ea0*/  IMAD.MOV.U32 R27, RZ, RZ, R28 ;  /* 0x000000ffff1b7224 */ /* 0x010fe400078e001c */
[----:B------:R-:W-:Y:S02]  /*24eb0*/  IMAD.MOV.U32 R28, RZ, RZ, R23 ;  /* 0x000000ffff1c7224 */ /* 0x000fe400078e0017 */
[----:B------:R-:W0:Y:S03]  /*24ec0*/  LDSM.16.MT88.4 R20, [R29+0x6080] ;  /* 0x006080001d14783b */ /* 0x000e260000004200 */
[----:B---3--:R-:W-:Y:S01]  /*24ed0*/  HMMA.16816.F32 R16, R16, R8, R24 ;  /* 0x000000081010723c */ /* 0x008fe20000001818 */
[----:B0-----:R-:W-:Y:S01]  /*24ee0*/  STL.64 [R1+0x2110], R22 ;  /* 0x0021101601007387 */ /* 0x001fe20000100a00 */
[----:B------:R0:W-:Y:S03]  /*24ef0*/  STL.64 [R1+0x2108], R20 ;  /* 0x0021081401007387 */ /* 0x0001e60000100a00 */
[----:B0-----:R-:W2:Y:S01]  /*24f00*/  LDL.LU R20, [R1+0x1b0] ;  /* 0x0001b00001147983 */ /* 0x001ea20000300800 */
[----:B------:R-:W2:Y:S02]  /*24f10*/  LDL.LU R21, [R1+0x1b4] ;  /* 0x0001b40001157983 */ /* 0x000ea40000300800 */
[----:B------:R-:W2:Y:S02]  /*24f20*/  LDL.LU R22, [R1+0x1b8] ;  /* 0x0001b80001167983 */ /* 0x000ea40000300800 */
[----:B------:R-:W-:Y:S11]  /*24f30*/  IMAD.MOV.U32 R23, RZ, RZ, R3 ;  /* 0x000000ffff177224 */ /* 0x000ff600078e0003 */
[----:B------:R-:W-:Y:S02]  /*24f40*/  @!UPT UIADD3 URZ, URZ, URZ, URZ ;  /* 0x0000003f3f3ff290 */ /* 0x000fe4000fffe03f */
[----:B------:R-:W-:Y:S01]  /*24f50*/  STL.64 [R1+0x80], R16 ;  /* 0x0000801001007387 */ /* 0x000fe20000100a00 */
[----:B------:R-:W-:Y:S02]  /*24f60*/  STL [R1+0x88], R18 ;  /* 0x0000881201007387 */ /* 0x000fe40000100800 */
[----:B------:R-:W-:Y:S02]  /*24f70*/  IMAD.MOV.U32 R3, RZ, RZ, R19 ;  /* 0x000000ffff037224 */ /* 0x000fe400078e0013 */
[----:B------:R-:W0:Y:S02]  /*24f80*/  LDSM.16.MT88.4 R16, [R29+0x6100] ;  /* 0x006100001d10783b */ /* 0x000e240000004200 */
[----:B0-----:R-:W-:Y:S02]  /*24f90*/  IMAD.MOV.U32 R24, RZ, RZ, R18 ;  /* 0x000000ffff187224 */ /* 0x001fe400078e0012 */
[----:B------:R0:W-:Y:S01]  /*24fa0*/  STL.64 [R1+0x10], R16 ;  /* 0x0000101001007387 */ /* 0x0001e20000100a00 */
[----:B------:R-:W-:-:S02]  /*24fb0*/  IMAD.MOV.U32 R25, RZ, RZ, R19 ;  /* 0x000000ffff197224 */ /* 0x000fc400078e0013 */
[----:B------:R-:W3:Y:S01]  /*24fc0*/  LDL.LU.64 R18, [R1+0x2250] ;  /* 0x0022500001127983 */ /* 0x000ee20000300a00 */
[----:B0-----:R-:W3:Y:S02]  /*24fd0*/  LDL.LU.64 R16, [R1+0x2248] ;  /* 0x0022480001107983 */ /* 0x001ee40000300a00 */
[C---:B---3--:R-:W-:Y:S11]  /*24fe0*/  HMMA.16816.F32 R12, R16.reuse, R4, R12 ;  /* 0x00000004100c723c */ /* 0x048ff6000000180c */
[----:B------:R-:W-:Y:S11]  /*24ff0*/  @!UPT UIADD3 URZ, URZ, URZ, URZ ;  /* 0x0000003f3f3ff290 */ /* 0x000ff6000fffe03f */
[----:B------:R-:W-:Y:S01]  /*25000*/  @!UPT UIADD3 URZ, URZ, URZ, URZ ;  /* 0x0000003f3f3ff290 */ /* 0x000fe2000fffe03f */
[----:B------:R0:W-:Y:S01]  /*25010*/  STL.64 [R1+0x98], R14 ;  /* 0x0000980e01007387 */ /* 0x0001e20000100a00 */
[----:B------:R-:W-:Y:S02]  /*25020*/  IMAD.MOV.U32 R10, RZ, RZ, R12 ;  /* 0x000000ffff0a7224 */ /* 0x000fe400078e000c */
[----:B------:R-:W-:Y:S01]  /*25030*/  IMAD.MOV.U32 R11, RZ, RZ, R13 ;  /* 0x000000ffff0b7224 */ /* 0x000fe200078e000d */
[----:B0-----:R-:W3:Y:S01]  /*25040*/  LDL.LU.64 R14, [R1+0x2240] ;  /* 0x00224000010e7983 */ /* 0x001ee20000300a00 */
[----:B------:R-:W4:Y:S01]  /*25050*/  LDL.LU.64 R12, [R1+0x2238] ;  /* 0x00223800010c7983 */ /* 0x000f220000300a00 */
[----:B--2---:R-:W-:Y:S02]  /*25060*/  HMMA.16816.F32 R16, R16, R8, R20 ;  /* 0x000000081010723c */ /* 0x004fe40000001814 */
[----:B------:R-:W-:Y:S01]  /*25070*/  STL.64 [R1+0x2230], R10 ;  /* 0x0022300a01007387 */ /* 0x000fe20000100a00 */
[----:B------:R-:W-:Y:S11]  /*25080*/  STL.64 [R1+0x2228], R8 ;  /* 0x0022280801007387 */ /* 0x000ff60000100a00 */
[----:B------:R-:W-:Y:S10]  /*25090*/  @!UPT UIADD3 URZ, URZ, URZ, URZ ;  /* 0x0000003f3f3ff290 */ /* 0x000ff4000fffe03f */
[----:B------:R-:W-:Y:S02]  /*250a0*/  IMAD.MOV.U32 R26, RZ, RZ, R16 ;  /* 0x000000ffff1a7224 */ /* 0x000fe400078e0010 */
[----:B------:R-:W-:-:S05]  /*250b0*/  IMAD.MOV.U32 R27, RZ, RZ, R17 ;  /* 0x000000ffff1b7224 */ /* 0x000fca00078e0011 */
[----:B------:R4:W-:Y:S01]  /*250c0*/  STL.64 [R1+0x2150], R26 ;  /* 0x0021501a01007387 */ /* 0x0009e20000100a00 */
[----:B------:R3:W-:Y:S02]  /*250d0*/  STL.64 [R1+0x2148], R24 ;  /* 0x0021481801007387 */ /* 0x0007e40000100a00 */
[----:B------:R-:W-:Y:S02]  /*250e0*/  IMAD.MOV.U32 R6, RZ, RZ, R18 ;  /* 0x000000ffff067224 */ /* 0x000fe400078e0012 */
[----:B------:R-:W-:Y:S02]  /*250f0*/  IMAD.MOV.U32 R7, RZ, RZ, R19 ;  /* 0x000000ffff077224 */ /* 0x000fe400078e0013 */
[----:B----4-:R-:W-:Y:S02]  /*25100*/  IMAD.MOV.U32 R27, RZ, RZ, R12 ;  /* 0x000000ffff1b7224 */ /* 0x010fe400078e000c */
[----:B------:R-:W-:Y:S01]  /*25110*/  IMAD.MOV.U32 R26, RZ, RZ, R13 ;  /* 0x000000ffff1a7224 */ /* 0x000fe200078e000d */
[----:B------:R-:W2:Y:S01]  /*25120*/  LDL.LU R12, [R1+0xd0] ;  /* 0x0000d000010c7983 */ /* 0x000ea20000300800 */
[----:B---3--:R-:W-:-:S02]  /*25130*/  IMAD.MOV.U32 R25, RZ, RZ, R14 ;  /* 0x000000ffff197224 */ /* 0x008fc400078e000e */
[----:B------:R-:W2:Y:S02]  /*25140*/  LDL.LU R13, [R1+0xd4] ;  /* 0x0000d400010d7983 */ /* 0x000ea40000300800 */
[----:B------:R-:W-:Y:S01]  /*25150*/  IMAD.MOV.U32 R24, RZ, RZ, R15 ;  /* 0x000000ffff187224 */ /* 0x000fe200078e000f */
[----:B------:R-:W3:Y:S01]  /*25160*/  LDL.LU R14, [R1+0xd8] ;  /* 0x0000d800010e7983 */ /* 0x000ee20000300800 */
[----:B------:R-:W3:Y:S02]  /*25170*/  LDL.LU R15, [R1+0xdc] ;  /* 0x0000dc00010f7983 */ /* 0x000ee40000300800 */
[----:B------:R-:W4:Y:S02]  /*25180*/  LDL.LU R16, [R1] ;  /* 0x0000000001107983 */ /* 0x000f240000300800 */
[----:B------:R-:W4:Y:S01]  /*25190*/  LDL.LU R17, [R1+0x4] ;  /* 0x0000040001117983 */ /* 0x000f220000300800 */
[----:B------:R-:W2:Y:S01]  /*251a0*/  LDL.LU R18, [R1+0x8] ;  /* 0x0000080001127983 */ /* 0x000ea20000300800 */
[----:B------:R-:W2:Y:S03]  /*251b0*/  LDL.LU R19, [R1+0xc] ;  /* 0x00000c0001137983 */ /* 0x000ea60000300800 */
[----:B--2---:R-:W-:Y:S01]  /*251c0*/  STL.64 [R1+0x21c0], R18 ;  /* 0x0021c01201007387 */ /* 0x004fe20000100a00 */
[----:B----4-:R-:W-:Y:S02]  /*251d0*/  STL.64 [R1+0x21b8], R16 ;  /* 0x0021b81001007387 */ /* 0x010fe40000100a00 */
[----:B---3--:R-:W-:Y:S02]  /*251e0*/  STL.64 [R1+0x2180], R14 ;  /* 0x0021800e01007387 */ /* 0x008fe40000100a00 */
[----:B------:R0:W-:Y:S02]  /*251f0*/  STL.64 [R1+0x2178], R12 ;  /* 0x0021780c01007387 */ /* 0x0001e40000100a00 */
[----:B0-----:R-:W2:Y:S01]  /*25200*/  LDL.LU R12, [R1+0xe0] ;  /* 0x0000e000010c7983 */ /* 0x001ea20000300800 */
[----:B------:R-:W2:Y:S02]  /*25210*/  LDL.LU R13, [R1+0xe4] ;  /* 0x0000e400010d7983 */ /* 0x000ea40000300800 */
[----:B------:R-:W3:Y:S02]  /*25220*/  LDL.LU R14, [R1+0xe8] ;  /* 0x0000e800010e7983 */ /* 0x000ee40000300800 */
[----:B------:R-:W3:Y:S01]  /*25230*/  LDL.LU R15, [R1+0xec] ;  /* 0x0000ec00010f7983 */ /* 0x000ee20000300800 */
[----:B------:R-:W4:Y:S01]  /*25240*/  LDL.LU R16, [R1+0x70] ;  /* 0x0000700001107983 */ /* 0x000f220000300800 */
[----:B------:R-:W4:Y:S02]  /*25250*/  LDL.LU R17, [R1+0x74] ;  /* 0x0000740001117983 */ /* 0x000f240000300800 */
[----:B------:R-:W2:Y:S02]  /*25260*/  LDL.LU R18, [R1+0x78] ;  /* 0x0000780001127983 */ /* 0x000ea40000300800 */
[----:B------:R-:W2:Y:S02]  /*25270*/  LDL.LU R19, [R1+0x7c] ;  /* 0x00007c0001137983 */ /* 0x000ea40000300800 */
[----:B--2---:R-:W-:Y:S01]  /*25280*/  STL.64 [R1+0x21d0], R18 ;  /* 0x0021d01201007387 */ /* 0x004fe20000100a00 */
[----:B----4-:R0:W-:Y:S03]  /*25290*/  STL.64 [R1+0x21c8], R16 ;  /* 0x0021c81001007387 */ /* 0x0101e60000100a00 */
[----:B0-----:R-:W2:Y:S01]  /*252a0*/  LDL.LU R16, [R1+0x160] ;  /* 0x0001600001107983 */ /* 0x001ea20000300800 */
[----:B------:R-:W2:Y:S02]  /*252b0*/  LDL.LU R17, [R1+0x164] ;  /* 0x0001640001117983 */ /* 0x000ea40000300800 */
[----:B------:R-:W4:Y:S02]  /*252c0*/  LDL.LU R18, [R1+0x168] ;  /* 0x0001680001127983 */ /* 0x000f240000300800 */
[----:B------:R-:W4:Y:S02]  /*252d0*/  LDL.LU R19, [R1+0x16c] ;  /* 0x00016c0001137983 */ /* 0x000f240000300800 */
[----:B----4-:R-:W-:Y:S01]  /*252e0*/  STL.64 [R1+0x21e0], R18 ;  /* 0x0021e01201007387 */ /* 0x010fe20000100a00 */
[----:B--2---:R0:W-:Y:S03]  /*252f0*/  STL.64 [R1+0x21d8], R16 ;  /* 0x0021d81001007387 */ /* 0x0041e60000100a00 */
        /* <DEDUP_REMOVED lines=8> */
[----:B------:R-:W2:Y:S02]  /*25380*/  LDL.LU R18, [R1+0x38] ;  /* 0x0000380001127983 */ /* 0x000ea40000300800 */
[----:B------:R-:W2:Y:S01]  /*25390*/  LDL.LU R19, [R1+0x3c] ;  /* 0x00003c0001137983 */ /* 0x000ea20000300800 */
[----:B---3--:R-:W-:Y:S01]  /*253a0*/  STL.64 [R1+0x21a0], R14 ;  /* 0x0021a00e01007387 */ /* 0x008fe20000100a00 */
[----:B------:R0:W-:Y:S03]  /*253b0*/  STL.64 [R1+0x2198], R12 ;  /* 0x0021980c01007387 */ /* 0x0001e60000100a00 */
[----:B0-----:R-:W3:Y:S01]  /*253c0*/  LDL.LU R12, [R1+0xf0] ;  /* 0x0000f000010c7983 */ /* 0x001ee20000300800 */
[----:B------:R-:W3:Y:S02]  /*253d0*/  LDL.LU R13, [R1+0xf4] ;  /* 0x0000f400010d7983 */ /* 0x000ee40000300800 */
[----:B------:R-:W4:Y:S02]  /*253e0*/  LDL.LU R14, [R1+0xf8] ;  /* 0x0000f800010e7983 */ /* 0x000f240000300800 */
[----:B------:R-:W4:Y:S01]  /*253f0*/  LDL.LU R15, [R1+0xfc] ;  /* 0x0000fc00010f7983 */ /* 0x000f220000300800 */
[----:B------:R-:W2:Y:S01]  /*25400*/  LDL.LU R20, [R1+0x1a0] ;  /* 0x0001a00001147983 */ /* 0x000ea20000300800 */
[----:B------:R-:W2:Y:S02]  /*25410*/  LDL.LU R21, [R1+0x1a4] ;  /* 0x0001a40001157983 */ /* 0x000ea40000300800 */
[----:B------:R-:W2:Y:S02]  /*25420*/  LDL.LU R22, [R1+0x1a8] ;  /* 0x0001a80001167983 */ /* 0x000ea40000300800 */
[----:B------:R-:W2:Y:S01]  /*25430*/  LDL.LU R23, [R1+0x1ac] ;  /* 0x0001ac0001177983 */ /* 0x000ea20000300800 */
[----:B----4-:R-:W-:Y:S01]  /*25440*/  STL.64 [R1+0x21b0], R14 ;  /* 0x0021b00e01007387 */ /* 0x010fe20000100a00 */
[----:B---3--:R0:W-:Y:S03]  /*25450*/  STL.64 [R1+0x21a8], R12 ;  /* 0x0021a80c01007387 */ /* 0x0081e60000100a00 */
[----:B0-----:R-:W3:Y:S01]  /*25460*/  LDL.LU R12, [R1+0x150] ;  /* 0x00015000010c7983 */ /* 0x001ee20000300800 */
[----:B------:R-:W3:Y:S02]  /*25470*/  LDL.LU R13, [R1+0x154] ;  /* 0x00015400010d7983 */ /* 0x000ee40000300800 */
[----:B------:R-:W4:Y:S02]  /*25480*/  LDL.LU R14, [R1+0x158] ;  /* 0x00015800010e7983 */ /* 0x000f240000300800 */
[----:B------:R-:W4:Y:S02]  /*25490*/  LDL.LU R15, [R1+0x15c] ;  /* 0x00015c00010f7983 */ /* 0x000f240000300800 */
[----:B----4-:R-:W-:Y:S01]  /*254a0*/  STL.64 [R1+0x21f0], R14 ;  /* 0x0021f00e01007387 */ /* 0x010fe20000100a00 */
[----:B---3--:R0:W-:Y:S03]  /*254b0*/  STL.64 [R1+0x21e8], R12 ;  /* 0x0021e80c01007387 */ /* 0x0081e60000100a00 */
[----:B0-----:R-:W3:Y:S01]  /*254c0*/  LDL.LU R12, [R1+0x140] ;  /* 0x00014000010c7983 */ /* 0x001ee20000300800 */
[----:B------:R-:W3:Y:S02]  /*254d0*/  LDL.LU R13, [R1+0x144] ;  /* 0x00014400010d7983 */ /* 0x000ee40000300800 */
[----:B------:R-:W4:Y:S02]  /*254e0*/  LDL.LU R14, [R1+0x148] ;  /* 0x00014800010e7983 */ /* 0x000f240000300800 */
[----:B------:R-:W4:Y:S01]  /*254f0*/  LDL.LU R15, [R1+0x14c] ;  /* 0x00014c00010f7983 */ /* 0x000f220000300800 */
[C---:B--2---:R-:W-:Y:S01]  /*25500*/  HMMA.16816.F32 R8, R16.reuse, R4, R20 ;  /* 0x000000041008723c */ /* 0x044fe20000001814 */
[----:B----4-:R-:W-:Y:S01]  /*25510*/  STL.64 [R1+0x2200], R14 ;  /* 0x0022000e01007387 */ /* 0x010fe20000100a00 */
[----:B---3--:R0:W-:Y:S03]  /*25520*/  STL.64 [R1+0x21f8], R12 ;  /* 0x0021f80c01007387 */ /* 0x0081e60000100a00 */
[----:B0-----:R-:W2:Y:S01]  /*25530*/  LDL.LU R12, [R1+0x170] ;  /* 0x00017000010c7983 */ /* 0x001ea20000300800 */
[----:B------:R-:W2:Y:S02]  /*25540*/  LDL.LU R13, [R1+0x174] ;  /* 0x00017400010d7983 */ /* 0x000ea40000300800 */
[----:B------:R-:W3:Y:S02]  /*25550*/  LDL.LU R14, [R1+0x178] ;  /* 0x00017800010e7983 */ /* 0x000ee40000300800 */
[----:B------:R-:W3:Y:S11]  /*25560*/  LDL.LU R15, [R1+0x17c] ;  /* 0x00017c00010f7983 */ /* 0x000ef60000300800 */
[----:B------:R-:W-:Y:S03]  /*25570*/  @!UPT UIADD3 URZ, URZ, URZ, URZ ;  /* 0x0000003f3f3ff290 */ /* 0x000fe6000fffe03f */
[----:B------:R-:W-:Y:S02]  /*25580*/  IMAD.MOV.U32 R21, RZ, RZ, R10 ;  /* 0x000000ffff157224 */ /* 0x000fe400078e000a */
[----:B------:R-:W-:Y:S02]  /*25590*/  IMAD.MOV.U32 R20, RZ, RZ, R11 ;  /* 0x000000ffff147224 */ /* 0x000fe400078e000b */
[----:B------:R-:W-:Y:S02]  /*255a0*/  IMAD.MOV.U32 R23, RZ, RZ, R8 ;  /* 0x000000ffff177224 */ /* 0x000fe400078e0008 */
[----:B------:R-:W-:Y:S01]  /*255b0*/  IMAD.MOV.U32 R22, RZ, RZ, R9 ;  /* 0x000000ffff167224 */ /* 0x000fe200078e0009 */
[----:B---3--:R-:W-:Y:S01]  /*255c0*/  STL.64 [R1+0x2220], R14 ;  /* 0x0022200e01007387 */ /* 0x008fe20000100a00 */
[----:B--2---:R0:W-:Y:S03]  /*255d0*/  STL.64 [R1+0x2218], R12 ;  /* 0x0022180c01007387 */ /* 0x0041e60000100a00 */
[----:B0-----:R-:W2:Y:S01]  /*255e0*/  LDL.LU R12, [R1+0x180] ;  /* 0x00018000010c7983 */ /* 0x001ea20000300800 */
[----:B------:R-:W2:Y:S02]  /*255f0*/  LDL.LU R13, [R1+0x184] ;  /* 0x00018400010d7983 */ /* 0x000ea40000300800 */
[----:B------:R-:W2:Y:S02]  /*25600*/  LDL.LU R14, [R1+0x188] ;  /* 0x00018800010e7983 */ /* 0x000ea40000300800 */
[----:B------:R-:W2:Y:S01]  /*25610*/  LDL.LU R15, [R1+0x18c] ;  /* 0x00018c00010f7983 */ /* 0x000ea20000300800 */
[----:B------:R-:W-:Y:S01]  /*25620*/  STL.64 [R1+0x2160], R26 ;  /* 0x0021601a01007387 */ /* 0x000fe20000100a00 */
[----:B------:R0:W-:Y:S03]  /*25630*/  STL.64 [R1+0x2158], R24 ;  /* 0x0021581801007387 */ /* 0x0001e60000100a00 */
[----:B0-----:R-:W3:Y:S01]  /*25640*/  LDL.LU R24, [R1+0xc0] ;  /* 0x0000c00001187983 */ /* 0x001ee20000300800 */
[----:B------:R-:W3:Y:S02]  /*25650*/  LDL.LU R25, [R1+0xc4] ;  /* 0x0000c40001197983 */ /* 0x000ee40000300800 */
[----:B------:R-:W3:Y:S02]  /*25660*/  LDL.LU R26, [R1+0xc8] ;  /* 0x0000c800011a7983 */ /* 0x000ee40000300800 */
[----:B------:R-:W3:Y:S01]  /*25670*/  LDL.LU R27, [R1+0xcc] ;  /* 0x0000cc00011b7983 */ /* 0x000ee20000300800 */
[----:B------:R-:W4:Y:S01]  /*25680*/  LDL.LU.64 R10, [R1+0x2230] ;  /* 0x00223000010a7983 */ /* 0x000f220000300a00 */
[----:B------:R-:W2:Y:S02]  /*25690*/  LDL.LU.64 R8, [R1+0x2228] ;  /* 0x0022280001087983 */ /* 0x000ea40000300a00 */
[----:B------:R-:W-:Y:S02]  /*256a0*/  STL.64 [R1+0x2120], R22 ;  /* 0x0021201601007387 */ /* 0x000fe40000100a00 */
[----:B------:R0:W-:Y:S02]  /*256b0*/  STL.64 [R1+0x2118], R20 ;  /* 0x0021181401007387 */ /* 0x0001e40000100a00 */
[----:B0-----:R-:W3:Y:S01]  /*256c0*/  LDL.LU R20, [R1+0x60] ;  /* 0x0000600001147983 */ /* 0x001ee20000300800 */
[----:B------:R-:W3:Y:S02]  /*256d0*/  LDL.LU R21, [R1+0x64] ;  /* 0x0000640001157983 */ /* 0x000ee40000300800 */
[----:B------:R-:W3:Y:S02]  /*256e0*/  LDL.LU R22, [R1+0x68] ;  /* 0x0000680001167983 */ /* 0x000ee40000300800 */
[----:B------:R-:W3:Y:S01]  /*256f0*/  LDL.LU R23, [R1+0x6c] ;  /* 0x00006c0001177983 */ /* 0x000ee20000300800 */
        /* <DEDUP_REMOVED lines=21> */
[----:B0-----:R-:W3:Y:S01]  /*25850*/  LDL.LU.64 R18, [R1+0x21e0] ;  /* 0x0021e00001127983 */ /* 0x001ee20000300a00 */
[----:B------:R-:W3:Y:S02]  /*25860*/  LDL.LU.64 R16, [R1+0x21d8] ;  /* 0x0021d80001107983 */ /* 0x000ee40000300a00 */
[C---:B---3--:R-:W-:Y:S11]  /*25870*/  HMMA.16816.F32 R16, R20.reuse, R4, R16 ;  /* 0x000000041410723c */ /* 0x048ff60000001810 */
[----:B------:R-:W-:Y:S11]  /*25880*/  @!UPT UIADD3 URZ, URZ, URZ, URZ ;  /* 0x0000003f3f3ff290 */ /* 0x000ff6000fffe03f */
[----:B------:R-:W-:Y:S01]  /*25890*/  @!UPT UIADD3 URZ, URZ, URZ, URZ ;  /* 0x0000003f3f3ff290 */ /* 0x000fe2000fffe03f */
[----:B------:R-:W-:Y:S01]  /*258a0*/  STL.64 [R1+0x130], R16 ;  /* 0x0001301001007387 */ /* 0x000fe20000100a00 */
[----:B------:R-:W-:Y:S02]  /*258b0*/  STL.64 [R1+0x138], R18 ;  /* 0x0001381201007387 */ /* 0x000fe40000100a00 */
[----:B------:R-:W0:Y:S02]  /*258c0*/  LDSM.16.MT88.4 R16, [R29+0x6180] ;  /* 0x006180001d10783b */ /* 0x000e240000004200 */
[----:B0-----:R-:W-:Y:S02]  /*258d0*/  STL.64 [R1+0x20], R16 ;  /* 0x0000201001007387 */ /* 0x001fe40000100a00 */
[----:B------:R0:W-:Y:S02]  /*258e0*/  STL.64 [R1+0x28], R18 ;  /* 0x0000281201007387 */ /* 0x0001e40000100a00 */
[----:B0-----:R-:W3:Y:S01]  /*258f0*/  LDL.LU.64 R18, [R1+0x21d0] ;  /* 0x0021d00001127983 */ /* 0x001ee20000300a00 */
[----:B------:R-:W3:Y:S02]  /*25900*/  LDL.LU.64 R16, [R1+0x21c8] ;  /* 0x0021c80001107983 */ /* 0x000ee40000300a00 */
[----:B---3--:R-:W-:Y:S01]  /*25910*/  HMMA.16816.F32 R20, R20, R8, R16 ;  /* 0x000000081414723c */ /* 0x008fe20000001810 */
[----:B------:R-:W2:Y:S01]  /*25920*/  LDL.LU.64 R18, [R1+0x21c0] ;  /* 0x0021c00001127983 */ /* 0x000ea20000300a00 */
[----:B------:R-:W2:Y:S11]  /*25930*/  LDL.LU.64 R16, [R1+0x21b8] ;  /* 0x0021b80001107983 */ /* 0x000eb60000300a00 */
[----:B------:R-:W-:Y:S10]  /*25940*/  @!UPT UIADD3 URZ, URZ, URZ, URZ ;  /* 0x0000003f3f3ff290 */ /* 0x000ff4000fffe03f */
[----:B------:R-:W-:Y:S01]  /*25950*/  STL.64 [R1+0x1b0], R20 ;  /* 0x0001b01401007387 */ /* 0x000fe20000100a00 */
[----:B------:R-:W-:Y:S02]  /*25960*/  STL.64 [R1+0x1b8], R22 ;  /* 0x0001b81601007387 */ /* 0x000fe40000100a00 */
[----:B------:R-:W0:Y:S02]  /*25970*/  LDSM.16.MT88.4 R20, [R0+0x6000] ;  /* 0x006000000014783b */ /* 0x000e240000004200 */
[----:B0-----:R0:W-:Y:S02]  /*25980*/  STL.64 [R1+0x70], R20 ;  /* 0x0000701401007387 */ /* 0x0011e40000100a00 */
[----:B------:R1:W-:Y:S02]  /*25990*/  STL.64 [R1+0x78], R22 ;  /* 0x0000781601007387 */ /* 0x0003e40000100a00 */
[----:B0-----:R-:W3:Y:S01]  /*259a0*/  LDL.LU R20, [R1+0xa0] ;  /* 0x0000a00001147983 */ /* 0x001ee20000300800 */
[----:B------:R-:W3:Y:S02]  /*259b0*/  LDL.LU R21, [R1+0xa4] ;  /* 0x0000a40001157983 */ /* 0x000ee40000300800 */
[----:B-1----:R-:W3:Y:S01]  /*259c0*/  LDL.LU R22, [R1+0xa8] ;  /* 0x0000a80001167983 */ /* 0x002ee20000300800 */
        /* <DEDUP_REMOVED lines=15> */
[----:B------:R-:W-:Y:S01]  /*25ac0*/  IMAD.MOV.U32 R23, RZ, RZ, R28 ;  /* 0x000000ffff177224 */ /* 0x000fe200078e001c */
[C---:B--2---:R-:W-:Y:S11]  /*25ad0*/  HMMA.16816.F32 R12, R16.reuse, R4, R12 ;  /* 0x00000004100c723c */ /* 0x044ff6000000180c */
[----:B------:R-:W-:Y:S11]  /*25ae0*/  @!UPT UIADD3 URZ, URZ, URZ, URZ ;  /* 0x0000003f3f3ff290 */ /* 0x000ff6000fffe03f */
[----:B------:R-:W-:Y:S01]  /*25af0*/  @!UPT UIADD3 URZ, URZ, URZ, URZ ;  /* 0x0000003f3f3ff290 */ /* 0x000fe2000fffe03f */
[----:B------:R-:W-:Y:S01]  /*25b00*/  STL.64 [R1+0x1c0], R12 ;  /* 0x0001c00c01007387 */ /* 0x000fe20000100a00 */
[----:B------:R0:W-:Y:S02]  /*25b10*/  STL [R1+0x1c8], R14 ;  /* 0x0001c80e01007387 */ /* 0x0001e40000100800 */
[----:B------:R-:W-:Y:S02]  /*25b20*/  IMAD.MOV.U32 R28, RZ, RZ, R15 ;  /* 0x000000ffff1c7224 */ /* 0x000fe400078e000f */
[----:B0-----:R-:W2:Y:S01]  /*25b30*/  LDL.LU.64 R14, [R1+0x2180] ;  /* 0x00218000010e7983 */ /* 0x001ea20000300a00 */
[----:B------:R-:W2:Y:S02]  /*25b40*/  LDL.LU.64 R12, [R1+0x2178] ;  /* 0x00217800010c7983 */ /* 0x000ea40000300a00 */
[----:B------:R-:W-:Y:S01]  /*25b50*/  STL [R1+0x20d0], R28 ;  /* 0x0020d01c01007387 */ /* 0x000fe20000100800 */
[----:B--2---:R-:W-:Y:S01]  /*25b60*/  HMMA.16816.F32 R16, R16, R8, R12 ;  /* 0x000000081010723c */ /* 0x004fe2000000180c */
[----:B------:R-:W2:Y:S01]  /*25b70*/  LDL.LU.64 R14, [R1+0x2170] ;  /* 0x00217000010e7983 */ /* 0x000ea20000300a00 */
[----:B------:R-:W2:Y:S11]  /*25b80*/  LDL.LU.64 R12, [R1+0x2168] ;  /* 0x00216800010c7983 */ /* 0x000eb60000300a00 */
[----:B------:R-:W-:Y:S10]  /*25b90*/  @!UPT UIADD3 URZ, URZ, URZ, URZ ;  /* 0x0000003f3f3ff290 */ /* 0x000ff4000fffe03f */
[----:B------:R0:W-:Y:S01]  /*25ba0*/  STL.64 [R1+0x190], R16 ;  /* 0x0001901001007387 */ /* 0x0001e20000100a00 */
[----:B------:R1:W-:Y:S03]  /*25bb0*/  STL.64 [R1+0x198], R18 ;  /* 0x0001981201007387 */ /* 0x0003e60000100a00 */
        /* <DEDUP_REMOVED lines=14> */
[----:B------:R0:W-:Y:S01]  /*25ca0*/  STL.64 [R1+0x160], R12 ;  /* 0x0001600c01007387 */ /* 0x0001e20000100a00 */
[----:B------:R2:W-:Y:S03]  /*25cb0*/  STL [R1+0x168], R14 ;  /* 0x0001680e01007387 */ /* 0x0005e60000100800 */
[----:B0-----:R-:W3:Y:S01]  /*25cc0*/  LDL.LU R12, [R1+0x10] ;  /* 0x00001000010c7983 */ /* 0x001ee20000300800 */
[----:B------:R-:W3:Y:S02]  /*25cd0*/  LDL.LU R13, [R1+0x14] ;  /* 0x00001400010d7983 */ /* 0x000ee40000300800 */
[----:B------:R-:W-:Y:S02]  /*25ce0*/  IMAD.MOV.U32 R19, RZ, RZ, R3 ;  /* 0x000000ffff137224 */ /* 0x000fe400078e0003 */
[----:B------:R-:W-:Y:S02]  /*25cf0*/  IMAD.MOV.U32 R3, RZ, RZ, R15 ;  /* 0x000000ffff037224 */ /* 0x000fe400078e000f */
[----:B--2---:R-:W-:-:S02]  /*25d00*/  IMAD.MOV.U32 R14, RZ, RZ, R24 ;  /* 0x000000ffff0e7224 */ /* 0x004fc400078e0018 */
[----:B------:R-:W-:Y:S01]  /*25d10*/  IMAD.MOV.U32 R15, RZ, RZ, R25 ;  /* 0x000000ffff0f7224 */ /* 0x000fe200078e0019 */
[----:B------:R-:W2:Y:S01]  /*25d20*/  LDL.LU R24, [R1+0x2144] ;  /* 0x0021440001187983 */ /* 0x000ea20000300800 */
[----:B------:R-:W2:Y:S03]  /*25d30*/  LDL.LU R25, [R1+0x2140] ;  /* 0x0021400001197983 */ /* 0x000ea60000300800 */
[----:B------:R0:W-:Y:S02]  /*25d40*/  STL.64 [R1+0x20f0], R14 ;  /* 0x0020f00e01007387 */ /* 0x0001e40000100a00 */
[----:B0-----:R-:W-:Y:S02]  /*25d50*/  IMAD.MOV.U32 R14, RZ, RZ, R6 ;  /* 0x000000ffff0e7224 */ /* 0x001fe400078e0006 */
[----:B------:R-:W-:Y:S01]  /*25d60*/  IMAD.MOV.U32 R15, RZ, RZ, R7 ;  /* 0x000000ffff0f7224 */ /* 0x000fe200078e0007 */
[----:B---3--:R0:W-:Y:S02]  /*25d70*/  STL.64 [R1+0x20e8], R12 ;  /* 0x0020e80c01007387 */ /* 0x0081e40000100a00 */
[----:B0-----:R-:W-:-:S02]  /*25d80*/  IMAD.MOV.U32 R12, RZ, RZ, R26 ;  /* 0x000000ffff0c7224 */ /* 0x001fc400078e001a */
[----:B------:R-:W-:Y:S01]  /*25d90*/  IMAD.MOV.U32 R13, RZ, RZ, R27 ;  /* 0x000000ffff0d7224 */ /* 0x000fe200078e001b */
[----:B------:R-:W2:Y:S01]  /*25da0*/  LDL.LU R26, [R1+0x213c] ;  /* 0x00213c00011a7983 */ /* 0x000ea20000300800 */
[----:B------:R-:W2:Y:S02]  /*25db0*/  LDL.LU R27, [R1+0x2138] ;  /* 0x00213800011b7983 */ /* 0x000ea40000300800 */
[----:B------:R-:W2:Y:S02]  /*25dc0*/  LDL.LU R6, [R1+0x2134] ;  /* 0x0021340001067983 */ /* 0x000ea40000300800 */
[----:B------:R-:W2:Y:S01]  /*25dd0*/  LDL.LU R7, [R1+0x2130] ;  /* 0x0021300001077983 */ /* 0x000ea20000300800 */
[----:B------:R-:W-:Y:S01]  /*25de0*/  STL.64 [R1+0x2100], R14 ;  /* 0x0021000e01007387 */ /* 0x000fe20000100a00 */
[----:B------:R4:W-:Y:S02]  /*25df0*/  STL.64 [R1+0x20f8], R12 ;  /* 0x0020f80c01007387 */ /* 0x0009e40000100a00 */
[----:B----4-:R-:W-:-:S02]  /*25e00*/  IMAD.MOV.U32 R12, RZ, RZ, R10 ;  /* 0x000000ffff0c7224 */ /* 0x010fc400078e000a */
[----:B------:R-:W-:Y:S01]  /*25e10*/  IMAD.MOV.U32 R13, RZ, RZ, R11 ;  /* 0x000000ffff0d7224 */ /* 0x000fe200078e000b */
[----:B------:R-:W3:Y:S01]  /*25e20*/  LDL.LU R10, [R1+0x212c] ;  /* 0x00212c00010a7983 */ /* 0x000ee20000300800 */
[----:B------:R-:W3:Y:S02]  /*25e30*/  LDL.LU R11, [R1+0x2128] ;  /* 0x00212800010b7983 */ /* 0x000ee40000300800 */
[----:B------:R-:W4:Y:S02]  /*25e40*/  LDL.LU R14, [R1+0x98] ;  /* 0x00009800010e7983 */ /* 0x000f240000300800 */
[----:B------:R-:W4:Y:S01]  /*25e50*/  LDL.LU R15, [R1+0x9c] ;  /* 0x00009c00010f7983 */ /* 0x000f220000300800 */
[----:B------:R-:W-:Y:S01]  /*25e60*/  STL [R1+0x20d4], R3 ;  /* 0x0020d40301007387 */ /* 0x000fe20000100800 */
[C---:B--2---:R-:W-:Y:S11]  /*25e70*/  HMMA.16816.F32 R20, R24.reuse, R6, R20 ;  /* 0x000000061814723c */ /* 0x044ff60000001814 */
[----:B------:R-:W-:Y:S11]  /*25e80*/  @!UPT UIADD3 URZ, URZ, URZ, URZ ;  /* 0x0000003f3f3ff290 */ /* 0x000ff6000fffe03f */
[----:B------:R-:W-:Y:S01]  /*25e90*/  @!UPT UIADD3 URZ, URZ, URZ, URZ ;  /* 0x0000003f3f3ff290 */ /* 0x000fe2000fffe03f */
[----:B------:R-:W-:Y:S01]  /*25ea0*/  STL.64 [R1+0x150], R20 ;  /* 0x0001501401007387 */ /* 0x000fe20000100a00 */
[----:B------:R0:W-:Y:S03]  /*25eb0*/  STL.64 [R1+0x158], R22 ;  /* 0x0001581601007387 */ /* 0x0001e60000100a00 */
[----:B0-----:R-:W2:Y:S01]  /*25ec0*/  LDL.LU.64 R22, [R1+0x2120] ;  /* 0x0021200001167983 */ /* 0x001ea20000300a00 */
[----:B------:R-:W4:Y:S01]  /*25ed0*/  LDL.LU.64 R20, [R1+0x2118] ;  /* 0x0021180001147983 */ /* 0x000f220000300a00 */
[----:B---3--:R-:W-:Y:S11]  /*25ee0*/  HMMA.16816.F32 R16, R24, R10, R16 ;  /* 0x0000000a1810723c */ /* 0x008ff60000001810 */
[----:B------:R-:W-:Y:S11]  /*25ef0*/  @!UPT UIADD3 URZ, URZ, URZ, URZ ;  /* 0x0000003f3f3ff290 */ /* 0x000ff6000fffe03f */
[----:B------:R-:W-:Y:S01]  /*25f00*/  @!UPT UIADD3 URZ, URZ, URZ, URZ ;  /* 0x0000003f3f3ff290 */ /* 0x000fe2000fffe03f */
[----:B------:R-:W-:Y:S01]  /*25f10*/  STL.64 [R1+0x140], R16 ;  /* 0x0001401001007387 */ /* 0x000fe20000100a00 */
[----:B------:R0:W-:Y:S03]  /*25f20*/  STL.64 [R1+0x148], R18 ;  /* 0x0001481201007387 */ /* 0x0001e60000100a00 */
[----:B0-----:R-:W3:Y:S01]  /*25f30*/  LDL R19, [R1+0x7e8] ;  /* 0x0007e80001137983 */ /* 0x001ee20000100800 */
[----:B--2---:R-:W-:Y:S02]  /*25f40*/  IMAD.MOV.U32 R24, RZ, RZ, R23 ;  /* 0x000000ffff187224 */ /* 0x004fe400078e0017 */
[----:B------:R-:W-:Y:S02]  /*25f50*/  IMAD.MOV.U32 R25, RZ, RZ, R22 ;  /* 0x000000ffff197224 */ /* 0x000fe400078e0016 */
[----:B----4-:R-:W-:Y:S02]  /*25f60*/  IMAD.MOV.U32 R26, RZ, RZ, R21 ;  /* 0x000000ffff1a7224 */ /* 0x010fe400078e0015 */
[----:B------:R-:W-:-:S02]  /*25f70*/  IMAD.MOV.U32 R27, RZ, RZ, R20 ;  /* 0x000000ffff1b7224 */ /* 0x000fc400078e0014 */
[----:B------:R-:W0:Y:S02]  /*25f80*/  LDSM.16.MT88.4 R20, [R0+0x6080] ;  /* 0x006080000014783b */ /* 0x000e240000004200 */
[----:B0-----:R-:W-:Y:S02]  /*25f90*/  IMAD.MOV.U32 R9, RZ, RZ, R22 ;  /* 0x000000ffff097224 */ /* 0x001fe400078e0016 */
[----:B------:R-:W-:Y:S02]  /*25fa0*/  IMAD.MOV.U32 R8, RZ, RZ, R23 ;  /* 0x000000ffff087224 */ /* 0x000fe400078e0017 */
[----:B------:R-:W-:Y:S02]  /*25fb0*/  IMAD.MOV.U32 R3, RZ, RZ, R20 ;  /* 0x000000ffff037224 */ /* 0x000fe400078e0014 */
[----:B------:R-:W-:Y:S01]  /*25fc0*/  IMAD.MOV.U32 R28, RZ, RZ, R21 ;  /* 0x000000ffff1c7224 */ /* 0x000fe200078e0015 */
[----:B------:R-:W2:Y:S01]  /*25fd0*/  LDL.LU.64 R22, [R1+0x2110] ;  /* 0x0021100001167983 */ /* 0x000ea20000300a00 */
        /* <DEDUP_REMOVED lines=13> */
[----:B------:R1:W-:Y:S03]  /*260b0*/  STL.64 [R1+0x108], R22 ;  /* 0x0001081601007387 */ /* 0x0003e60000100a00 */
[----:B0-----:R-:W4:Y:S01]  /*260c0*/  LDL.LU R20, [R1+0x30] ;  /* 0x0000300001147983 */ /* 0x001f220000300800 */
[----:B------:R-:W4:Y:S02]  /*260d0*/  LDL.LU R21, [R1+0x34] ;  /* 0x0000340001157983 */ /* 0x000f240000300800 */
[----:B-1----:R-:W4:Y:S02]  /*260e0*/  LDL.LU R22, [R1+0x38] ;  /* 0x0000380001167983 */ /* 0x002f240000300800 */
[----:B------:R-:W4:Y:S01]  /*260f0*/  LDL.LU R23, [R1+0x3c] ;  /* 0x00003c0001177983 */ /* 0x000f220000300800 */
[C---:B--2---:R-:W-:Y:S11]  /*26100*/  HMMA.16816.F32 R24, R12.reuse, R6, R24 ;  /* 0x000000060c18723c */ /* 0x044ff60000001818 */
[----:B------:R-:W-:Y:S11]  /*26110*/  @!UPT UIADD3 URZ, URZ, URZ, URZ ;  /* 0x0000003f3f3ff290 */ /* 0x000ff6000fffe03f */
[----:B------:R-:W-:Y:S01]  /*26120*/  @!UPT UIADD3 URZ, URZ, URZ, URZ ;  /* 0x0000003f3f3ff290 */ /* 0x000fe2000fffe03f */
[----:B------:R-:W-:Y:S01]  /*26130*/  STL.64 [R1+0xf0], R24 ;  /* 0x0000f01801007387 */ /* 0x000fe20000100a00 */
[----:B------:R-:W-:Y:S02]  /*26140*/  STL.64 [R1+0xf8], R26 ;  /* 0x0000f81a01007387 */ /* 0x000fe40000100a00 */
[----:B------:R-:W0:Y:S01]  /*26150*/  LDSM.16.MT88.4 R24, [R0+0x6100] ;  /* 0x006100000018783b */ /* 0x000e220000004200 */
[----:B----4-:R-:W-:Y:S01]  /*26160*/  HMMA.16816.F32 R12, R12, R10, R20 ;  /* 0x0000000a0c0c723c */ /* 0x010fe20000001814 */
[----:B------:R-:W1:Y:S04]  /*26170*/  LDSM.16.MT88.4 R20, [R0+0x6180] ;  /* 0x006180000014783b */ /* 0x000e680000004200 */
[----:B0-----:R-:W-:Y:S01]  /*26180*/  STL.64 [R1+0x20b8], R26 ;  /* 0x0020b81a01007387 */ /* 0x001fe20000100a00 */
[----:B------:R-:W-:Y:S02]  /*26190*/  STL.64 [R1+0x20b0], R24 ;  /* 0x0020b01801007387 */ /* 0x000fe40000100a00 */
[----:B------:R-:W-:Y:S02]  /*261a0*/  STL.64 [R1+0x20e0], R10 ;  /* 0x0020e00a01007387 */ /* 0x000fe40000100a00 */
[----:B------:R0:W-:Y:S11]  /*261b0*/  STL.64 [R1+0x20d8], R8 ;  /* 0x0020d80801007387 */ /* 0x0001f60000100a00 */
[----:B------:R-:W-:Y:S02]  /*261c0*/  @!UPT UIADD3 URZ, URZ, URZ, URZ ;  /* 0x0000003f3f3ff290 */ /* 0x000fe4000fffe03f */
[----:B------:R-:W-:Y:S01]  /*261d0*/  STL.64 [R1+0xe0], R12 ;  /* 0x0000e00c01007387 */ /* 0x000fe20000100a00 */
[----:B------:R-:W-:Y:S02]  /*261e0*/  STL.64 [R1+0xe8], R14 ;  /* 0x0000e80e01007387 */ /* 0x000fe40000100a00 */
[----:B------:R-:W2:Y:S01]  /*261f0*/  LDSM.16.MT88.4 R12, [R29+0x8000] ;  /* 0x008000001d0c783b */ /* 0x000ea20000004200 */
[----:B0-----:R-:W4:Y:S03]  /*26200*/  LDL.LU R8, [R1+0x170] ;  /* 0x0001700001087983 */ /* 0x001f260000300800 */
[----:B------:R-:W4:Y:S02]  /*26210*/  LDL.LU R9, [R1+0x174] ;  /* 0x0001740001097983 */ /* 0x000f240000300800 */
[----:B------:R-:W4:Y:S02]  /*26220*/  LDL.LU R10, [R1+0x178] ;  /* 0x00017800010a7983 */ /* 0x000f240000300800 */
[----:B------:R-:W4:Y:S01]  /*26230*/  LDL.LU R11, [R1+0x17c] ;  /* 0x00017c00010b7983 */ /* 0x000f220000300800 */
[----:B------:R-:W4:Y:S01]  /*26240*/  LDL.LU R24, [R1+0x130] ;  /* 0x0001300001187983 */ /* 0x000f220000300800 */
[----:B------:R-:W4:Y:S02]  /*26250*/  LDL.LU R25, [R1+0x134] ;  /* 0x0001340001197983 */ /* 0x000f240000300800 */
[----:B------:R-:W4:Y:S02]  /*26260*/  LDL.LU R26, [R1+0x138] ;  /* 0x00013800011a7983 */ /* 0x000f240000300800 */
[----:B------:R-:W4:Y:S01]  /*26270*/  LDL.LU R27, [R1+0x13c] ;  /* 0x00013c00011b7983 */ /* 0x000f220000300800 */
[----:B-1----:R-:W-:Y:S01]  /*26280*/  STL.64 [R1+0x2098], R22 ;  /* 0x0020981601007387 */ /* 0x002fe20000100a00 */
[----:B------:R0:W-:Y:S03]  /*26290*/  STL.64 [R1+0x2090], R20 ;  /* 0x0020901401007387 */ /* 0x0001e60000100a00 */
[----:B0-----:R-:W4:Y:S01]  /*262a0*/  LDL.LU R20, [R1+0x70] ;  /* 0x0000700001147983 */ /* 0x001f220000300800 */
[----:B------:R-:W4:Y:S02]  /*262b0*/  LDL.LU R21, [R1+0x74] ;  /* 0x0000740001157983 */ /* 0x000f240000300800 */
[----:B------:R-:W4:Y:S02]  /*262c0*/  LDL.LU R22, [R1+0x78] ;  /* 0x0000780001167983 */ /* 0x000f240000300800 */
[----:B------:R-:W4:Y:S01]  /*262d0*/  LDL.LU R23, [R1+0x7c] ;  /* 0x00007c0001177983 */ /* 0x000f220000300800 */
[----:B--2---:R-:W-:Y:S01]  /*262e0*/  STL.64 [R1+0x10], R12 ;  /* 0x0000100c01007387 */ /* 0x004fe20000100a00 */
[----:B------:R-:W-:Y:S02]  /*262f0*/  STL.64 [R1+0x18], R14 ;  /* 0x0000180e01007387 */ /* 0x000fe40000100a00 */
[----:B---3--:R-:W0:Y:S02]  /*26300*/  LDSM.16.M88.4 R12, [R19+0x10080] ;  /* 0x01008000130c783b */ /* 0x008e240000000200 */
[----:B------:R-:W1:Y:S04]  /*26310*/  LDSM.16.M88.4 R16, [R19+0x10880] ;  /* 0x010880001310783b */ /* 0x000e680000000200 */
[----:B0-----:R0:W-:Y:S01]  /*26320*/  STL [R1+0x2030], R12 ;  /* 0x0020300c01007387 */ /* 0x0011e20000100800 */
[----:B------:R2:W-:Y:S02]  /*26330*/  STL [R1+0x202c], R13 ;  /* 0x00202c0d01007387 */ /* 0x0005e40000100800 */
[----:B------:R3:W-:Y:S02]  /*26340*/  STL [R1+0x1f1c], R14 ;  /* 0x001f1c0e01007387 */ /* 0x0007e40000100800 */
[----:B------:R1:W-:Y:S01]  /*26350*/  STL [R1+0x1f18], R15 ;  /* 0x001f180f01007387 */ /* 0x0003e20000100800 */
[----:B0-----:R-:W4:Y:S01]  /*26360*/  LDL.LU R12, [R1+0x20] ;  /* 0x00002000010c7983 */ /* 0x001f220000300800 */
[----:B--2---:R-:W4:Y:S02]  /*26370*/  LDL.LU R13, [R1+0x24] ;  /* 0x00002400010d7983 */ /* 0x004f240000300800 */
[----:B---3--:R-:W4:Y:S02]  /*26380*/  LDL.LU R14, [R1+0x28] ;  /* 0x00002800010e7983 */ /* 0x008f240000300800 */
[----:B-1----:R-:W4:Y:S01]  /*26390*/  LDL.LU R15, [R1+0x2c] ;  /* 0x00002c00010f7983 */ /* 0x002f220000300800 */
[----:B------:R-:W-:Y:S01]  /*263a0*/  STL [R1+0x1ef0], R18 ;  /* 0x001ef01201007387 */ /* 0x000fe20000100800 */
[----:B------:R-:W-:Y:S02]  /*263b0*/  STL [R1+0x1eec], R19 ;  /* 0x001eec1301007387 */ /* 0x000fe40000100800 */
[----:B------:R-:W-:Y:S02]  /*263c0*/  STL.64 [R1+0x2020], R16 ;  /* 0x0020201001007387 */ /* 0x000fe40000100a00 */
[----:B------:R-:W0:Y:S02]  /*263d0*/  LDSM.16.MT88.4 R16, [R29+0x8080] ;  /* 0x008080001d10783b */ /* 0x000e240000004200 */
[----:B0-----:R-:W-:-:S02]  /*263e0*/  IMAD.MOV.U32 R5, RZ, RZ, R17 ;  /* 0x000000ffff057224 */ /* 0x001fc400078e0011 */
[----:B------:R-:W-:Y:S01]  /*263f0*/  IMAD.MOV.U32 R4, RZ, RZ, R16 ;  /* 0x000000ffff047224 */ /* 0x000fe200078e0010 */
[----:B------:R0:W-:Y:S02]  /*26400*/  STL.64 [R1+0x8], R18 ;  /* 0x0000081201007387 */ /* 0x0001e40000100a00 */
[----:B------:R-:W-:Y:S02]  /*26410*/  STL [R1+0x2038], R5 ;  /* 0x0020380501007387 */ /* 0x000fe40000100800 */
[----:B------:R-:W-:Y:S01]  /*26420*/  STL [R1+0x2034], R4 ;  /* 0x0020340401007387 */ /* 0x000fe20000100800 */
[C---:B----4-:R-:W-:Y:S11]  /*26430*/  HMMA.16816.F32 R8, R12.reuse, R6, R8 ;  /* 0x000000060c08723c */ /* 0x050ff60000001808 */
[----:B------:R-:W-:Y:S11]  /*26440*/  @!UPT UIADD3 URZ, URZ, URZ, URZ ;  /* 0x0000003f3f3ff290 */ /* 0x000ff6000fffe03f */
[----:B------:R-:W-:Y:S02]  /*26450*/  @!UPT UIADD3 URZ, URZ, URZ, URZ ;  /* 0x0000003f3f3ff290 */ /* 0x000fe4000fffe03f */
[----:B------:R-:W-:Y:S02]  /*26460*/  IMAD.MOV.U32 R16, RZ, RZ, R11 ;  /* 0x000000ffff107224 */ /* 0x000fe400078e000b */
[----:B------:R-:W-:Y:S02]  /*26470*/  IMAD.MOV.U32 R17, RZ, RZ, R10 ;  /* 0x000000ffff117224 */ /* 0x000fe400078e000a */
[----:B0-----:R-:W-:Y:S02]  /*26480*/  IMAD.MOV.U32 R18, RZ, RZ, R9 ;  /* 0x000000ffff127224 */ /* 0x001fe400078e0009 */
[----:B------:R-:W-:Y:S01]  /*26490*/  IMAD.MOV.U32 R19, RZ, RZ, R8 ;  /* 0x000000ffff137224 */ /* 0x000fe200078e0008 */
[----:B------:R-:W2:Y:S01]  /*264a0*/  LDL.LU.64 R10, [R1+0x20e0] ;  /* 0x0020e000010a7983 */ /* 0x000ea20000300a00 */
[----:B------:R-:W3:Y:S02]  /*264b0*/  LDL.LU.64 R8, [R1+0x20d8] ;  /* 0x0020d80001087983 */ /* 0x000ee40000300a00 */
[----:B------:R0:W-:Y:S02]  /*264c0*/  STL [R1+0x2048], R16 ;  /* 0x0020481001007387 */ /* 0x0001e40000100800 */
[----:B------:R1:W-:Y:S01]  /*264d0*/  STL [R1+0x2044], R17 ;  /* 0x0020441101007387 */ /* 0x0003e20000100800 */
[----:B------:R4:W-:Y:S01]  /*264e0*/  STL [R1+0x2040], R18 ;  /* 0x0020401201007387 */ /* 0x0009e20000100800 */
[----:B------:R4:W-:Y:S03]  /*264f0*/  STL [R1+0x203c], R19 ;  /* 0x00203c1301007387 */ /* 0x0009e60000100800 */
[----:B0-----:R-:W2:Y:S01]  /*26500*/  LDL.LU R16, [R1+0x120] ;  /* 0x0001200001107983 */ /* 0x001ea20000300800 */
[----:B-1----:R-:W2:Y:S02]  /*26510*/  LDL.LU R17, [R1+0x124] ;  /* 0x0001240001117983 */ /* 0x002ea40000300800 */
[----:B----4-:R-:W2:Y:S02]  /*26520*/  LDL.LU R18, [R1+0x128] ;  /* 0x0001280001127983 */ /* 0x010ea40000300800 */
[----:B------:R-:W2:Y:S02]  /*26530*/  LDL.LU R19, [R1+0x12c] ;  /* 0x00012c0001137983 */ /* 0x000ea40000300800 */
[----:B--2---:R-:W-:Y:S08]  /*26540*/  HMMA.16816.F32 R16, R12, R10, R16 ;  /* 0x0000000a0c10723c */ /* 0x004ff00000001810 */
[----:B------:R-:W-:Y:S11]  /*26550*/  HMMA.16816.F32 R12, R20, R6, R24 ;  /* 0x00000006140c723c */ /* 0x000ff60000001818 */
[----:B------:R-:W-:Y:S04]  /*26560*/  @!UPT UIADD3 URZ, URZ, URZ, URZ ;  /* 0x0000003f3f3ff290 */ /* 0x000fe8000fffe03f */
[----:B------:R0:W-:Y:S01]  /*26570*/  STL.64 [R1+0xb0], R16 ;  /* 0x0000b01001007387 */ /* 0x0001e20000100a00 */
[----:B------:R-:W-:Y:S07]  /*26580*/  STL.64 [R1+0xb8], R18 ;  /* 0x0000b81201007387 */ /* 0x000fee0000100a00 */
[----:B------:R-:W-:Y:S02]  /*26590*/  STL.64 [R1+0xc0], R12 ;  /* 0x0000c00c01007387 */ /* 0x000fe40000100a00 */
[----:B0-----:R-:W-:-:S02]  /*265a0*/  IMAD.MOV.U32 R16, RZ, RZ, R14 ;  /* 0x000000ffff107224 */ /* 0x001fc400078e000e */
[----:B------:R-:W-:Y:S02]  /*265b0*/  IMAD.MOV.U32 R17, RZ, RZ, R15 ;  /* 0x000000ffff117224 */ /* 0x000fe400078e000f */
[----:B------:R-:W0:Y:S04]  /*265c0*/  LDSM.16.MT88.4 R12, [R29+0x8100] ;  /* 0x008100001d0c783b */ /* 0x000e280000004200 */
[----:B------:R1:W-:Y:S01]  /*265d0*/  STL [R1+0x2054], R16 ;  /* 0x0020541001007387 */ /* 0x0003e20000100800 */
[----:B------:R2:W-:Y:S02]  /*265e0*/  STL [R1+0x2050], R17 ;  /* 0x0020501101007387 */ /* 0x0005e40000100800 */
[----:B------:R-:W-:Y:S02]  /*265f0*/  IMAD.MOV.U32 R24, RZ, RZ, R3 ;  /* 0x000000ffff187224 */ /* 0x000fe400078e0003 */
[----:B------:R-:W-:Y:S01]  /*26600*/  IMAD.MOV.U32 R25, RZ, RZ, R28 ;  /* 0x000000ffff197224 */ /* 0x000fe200078e001c */
[----:B------:R-:W4:Y:S01]  /*26610*/  LDL.LU R3, [R1+0x20d4] ;  /* 0x0020d40001037983 */ /* 0x000f220000300800 */
[----:B------:R-:W3:Y:S02]  /*26620*/  LDL.LU R28, [R1+0x20d0] ;  /* 0x0020d000011c7983 */ /* 0x000ee40000300800 */
[----:B0-----:R-:W-:-:S02]  /*26630*/  IMAD.MOV.U32 R18, RZ, RZ, R12 ;  /* 0x000000ffff127224 */ /* 0x001fc400078e000c */
[----:B------:R-:W-:Y:S02]  /*26640*/  IMAD.MOV.U32 R19, RZ, RZ, R13 ;  /* 0x000000ffff137224 */ /* 0x000fe400078e000d */
[----:B------:R-:W-:Y:S02]  /*26650*/  IMAD.MOV.U32 R5, RZ, RZ, R14 ;  /* 0x000000ffff057224 */ /* 0x000fe400078e000e */
[----:B------:R-:W-:Y:S02]  /*26660*/  IMAD.MOV.U32 R4, RZ, RZ, R15 ;  /* 0x000000ffff047224 */ /* 0x000fe400078e000f */
[----:B------:R-:W0:Y:S04]  /*26670*/  LDSM.16.MT88.4 R12, [R29+0x8180] ;  /* 0x008180001d0c783b */ /* 0x000e280000004200 */
[----:B------:R-:W-:Y:S01]  /*26680*/  STL [R1+0x2060], R4 ;  /* 0x0020600401007387 */ /* 0x000fe20000100800 */
[----:B------:R-:W-:Y:S02]  /*26690*/  STL [R1+0x205c], R5 ;  /* 0x00205c0501007387 */ /* 0x000fe40000100800 */
[----:B------:R-:W-:Y:S02]  /*266a0*/  STL [R1+0x2058], R19 ;  /* 0x0020581301007387 */ /* 0x000fe40000100800 */
[----:B------:R2:W-:Y:S01]  /*266b0*/  STL [R1+0x204c], R18 ;  /* 0x00204c1201007387 */ /* 0x0005e20000100800 */
[----:B-1----:R-:W3:Y:S01]  /*266c0*/  LDL.LU R16, [R1+0x1b0] ;  /* 0x0001b00001107983 */ /* 0x002ee20000300800 */
[----:B--2---:R-:W3:Y:S03]  /*266d0*/  LDL.LU R17, [R1+0x1b4] ;  /* 0x0001b40001117983 */ /* 0x004ee60000300800 */
[----:B------:R-:W3:Y:S01]  /*266e0*/  LDL.LU R18, [R1+0x1b8] ;  /* 0x0001b80001127983 */ /* 0x000ee20000300800 */
[----:B------:R-:W3:Y:S02]  /*266f0*/  LDL.LU R19, [R1+0x1bc] ;  /* 0x0001bc0001137983 */ /* 0x000ee40000300800 */
[----:B------:R-:W-:Y:S01]  /*26700*/  STL [R1+0x2028], R29 ;  /* 0x0020281d01007387 */ /* 0x000fe20000100800 */
[----:B0-----:R-:W-:Y:S01]  /*26710*/  STL.64 [R1+0x40], R12 ;  /* 0x0000400c01007387 */ /* 0x001fe20000100a00 */
[----:B------:R-:W-:Y:S02]  /*26720*/  STL.64 [R1+0x48], R14 ;  /* 0x0000480e01007387 */ /* 0x000fe40000100a00 */
[----:B------:R-:W0:Y:S02]  /*26730*/  LDSM.16.MT88.4 R12, [R0+0x8000] ;  /* 0x00800000000c783b */ /* 0x000e240000004200 */
[----:B0-----:R0:W-:Y:S02]  /*26740*/  STL.64 [R1+0x30], R12 ;  /* 0x0000300c01007387 */ /* 0x0011e40000100a00 */
[----:B------:R1:W-:Y:S02]  /*26750*/  STL.64 [R1+0x38], R14 ;  /* 0x0000380e01007387 */ /* 0x0003e40000100a00 */
[----:B0-----:R-:W2:Y:S01]  /*26760*/  LDL.LU R12, [R1+0x1a0] ;  /* 0x0001a000010c7983 */ /* 0x001ea20000300800 */
[----:B------:R-:W2:Y:S02]  /*26770*/  LDL.LU R13, [R1+0x1a4] ;  /* 0x0001a400010d7983 */ /* 0x000ea40000300800 */
[----:B-1----:R-:W2:Y:S02]  /*26780*/  LDL.LU R14, [R1+0x1a8] ;  /* 0x0001a800010e7983 */ /* 0x002ea40000300800 */
[----:B------:R-:W2:Y:S01]  /*26790*/  LDL.LU R15, [R1+0x1ac] ;  /* 0x0001ac00010f7983 */ /* 0x000ea20000300800 */
[----:B---3--:R-:W-:Y:S11]  /*267a0*/  HMMA.16816.F32 R20, R20, R10, R16 ;  /* 0x0000000a1414723c */ /* 0x008ff60000001810 */
[----:B------:R-:W-:Y:S11]  /*267b0*/  @!UPT UIADD3 URZ, URZ, URZ, URZ ;  /* 0x0000003f3f3ff290 */ /* 0x000ff6000fffe03f */
[----:B------:R-:W-:Y:S02]  /*267c0*/  @!UPT UIADD3 URZ, URZ, URZ, URZ ;  /* 0x0000003f3f3ff290 */ /* 0x000fe4000fffe03f */
[----:B------:R-:W-:Y:S02]  /*267d0*/  IMAD.MOV.U32 R19, RZ, RZ, R20 ;  /* 0x000000ffff137224 */ /* 0x000fe400078e0014 */
[----:B------:R-:W-:Y:S02]  /*267e0*/  IMAD.MOV.U32 R16, RZ, RZ, R21 ;  /* 0x000000ffff107224 */ /* 0x000fe400078e0015 */
[----:B------:R-:W-:Y:S02]  /*267f0*/  IMAD.MOV.U32 R17, RZ, RZ, R22 ;  /* 0x000000ffff117224 */ /* 0x000fe400078e0016 */
[----:B------:R-:W-:Y:S01]  /*26800*/  IMAD.MOV.U32 R18, RZ, RZ, R23 ;  /* 0x000000ffff127224 */ /* 0x000fe200078e0017 */
[----:B--2---:R-:W-:Y:S01]  /*26810*/  STL.64 [R1+0x20c8], R14 ;  /* 0x0020c80e01007387 */ /* 0x004fe20000100a00 */
[----:B------:R0:W-:Y:S03]  /*26820*/  STL.64 [R1+0x20c0], R12 ;  /* 0x0020c00c01007387 */ /* 0x0001e60000100a00 */
[----:B0-----:R-:W2:Y:S01]  /*26830*/  LDL.LU R12, [R1+0x1d0] ;  /* 0x0001d000010c7983 */ /* 0x001ea20000300800 */
[----:B------:R-:W2:Y:S02]  /*26840*/  LDL.LU R13, [R1+0x1d4] ;  /* 0x0001d400010d7983 */ /* 0x000ea40000300800 */
[----:B------:R-:W2:Y:S02]  /*26850*/  LDL.LU R14, [R1+0x1d8] ;  /* 0x0001d800010e7983 */ /* 0x000ea40000300800 */
[----:B------:R-:W2:Y:S01]  /*26860*/  LDL.LU R15, [R1+0x1dc] ;  /* 0x0001dc00010f7983 */ /* 0x000ea20000300800 */
[----:B------:R-:W3:Y:S01]  /*26870*/  LDL.LU R20, [R1+0x190] ;  /* 0x0001900001147983 */ /* 0x000ee20000300800 */
[----:B------:R-:W3:Y:S02]  /*26880*/  LDL.LU R21, [R1+0x194] ;  /* 0x0001940001157983 */ /* 0x000ee40000300800 */
[----:B------:R-:W2:Y:S02]  /*26890*/  LDL.LU R22, [R1+0x198] ;  /* 0x0001980001167983 */ /* 0x000ea40000300800 */
[----:B------:R-:W2:Y:S02]  /*268a0*/  LDL.LU R23, [R1+0x19c] ;  /* 0x00019c0001177983 */ /* 0x000ea40000300800 */
[----:B------:R-:W-:-:S02]  /*268b0*/  IMAD.MOV.U32 R26, RZ, RZ, R9 ;  /* 0x000000ffff1a7224 */ /* 0x000fc400078e0009 */
[----:B------:R-:W-:Y:S01]  /*268c0*/  IMAD.MOV.U32 R27, RZ, RZ, R8 ;  /* 0x000000ffff1b7224 */ /* 0x000fe200078e0008 */
[----:B--2---:R-:W-:Y:S01]  /*268d0*/  STL.64 [R1+0x20a8], R22 ;  /* 0x0020a81601007387 */ /* 0x004fe20000100a00 */
[----:B---3--:R0:W-:Y:S03]  /*268e0*/  STL.64 [R1+0x20a0], R20 ;  /* 0x0020a01401007387 */ /* 0x0081e60000100a00 */
[----:B0-----:R-:W2:Y:S01]  /*268f0*/  LDL.LU R20, [R1+0x1c0] ;  /* 0x0001c00001147983 */ /* 0x001ea20000300800 */
[----:B------:R-:W2:Y:S02]  /*26900*/  LDL.LU R21, [R1+0x1c4] ;  /* 0x0001c40001157983 */ /* 0x000ea40000300800 */
[----:B------:R-:W2:Y:S02]  /*26910*/  LDL.LU R22, [R1+0x1c8] ;  /* 0x0001c80001167983 */ /* 0x000ea40000300800 */
[----:B------:R-:W-:Y:S01]  /*26920*/  STL [R1+0x2070], R18 ;  /* 0x0020701201007387 */ /* 0x000fe20000100800 */
[----:B------:R-:W-:Y:S01]  /*26930*/  STL [R1+0x206c], R17 ;  /* 0x00206c1101007387 */ /* 0x000fe20000100800 */
[----:B------:R-:W-:Y:S02]  /*26940*/  STL [R1+0x2068], R16 ;  /* 0x0020681001007387 */ /* 0x000fe40000100800 */
[----:B------:R-:W-:Y:S02]  /*26950*/  STL [R1+0x2064], R19 ;  /* 0x0020641301007387 */ /* 0x000fe40000100800 */
[----:B------:R-:W0:Y:S01]  /*26960*/  LDSM.16.MT88.4 R16, [R0+0x8080] ;  /* 0x008080000010783b */ /* 0x000e220000004200 */
[----:B------:R-:W-:Y:S11]  /*26970*/  HMMA.16816.F32 R12, R24, R6, R12 ;  /* 0x00000006180c723c */ /* 0x000ff6000000180c */
[----:B------:R-:W-:Y:S11]  /*26980*/  @!UPT UIADD3 URZ, URZ, URZ, URZ ;  /* 0x0000003f3f3ff290 */ /* 0x000ff6000fffe03f */
[----:B------:R-:W-:Y:S02]  /*26990*/  @!UPT UIADD3 URZ, URZ, URZ, URZ ;  /* 0x0000003f3f3ff290 */ /* 0x000fe4000fffe03f */
[----:B------:R-:W-:Y:S02]  /*269a0*/  IMAD.MOV.U32 R8, RZ, RZ, R12 ;  /* 0x000000ffff087224 */ /* 0x000fe400078e000c */
[----:B------:R-:W-:Y:S02]  /*269b0*/  IMAD.MOV.U32 R9, RZ, RZ, R13 ;  /* 0x000000ffff097224 */ /* 0x000fe400078e000d */
[----:B0-----:R-:W-:Y:S02]  /*269c0*/  IMAD.MOV.U32 R5, RZ, RZ, R19 ;  /* 0x000000ffff057224 */ /* 0x001fe400078e0013 */
[----:B------:R-:W-:Y:S01]  /*269d0*/  IMAD.MOV.U32 R4, RZ, RZ, R18 ;  /* 0x000000ffff047224 */ /* 0x000fe200078e0012 */
[----:B------:R0:W-:Y:S02]  /*269e0*/  STL.64 [R1+0x20], R16 ;  /* 0x0000201001007387 */ /* 0x0001e40000100a00 */
[----:B------:R-:W-:Y:S02]  /*269f0*/  STL [R1+0x2078], R5 ;  /* 0x0020780501007387 */ /* 0x000fe40000100800 */
[----:B------:R-:W-:Y:S01]  /*26a00*/  IMAD.MOV.U32 R19, RZ, RZ, R15 ;  /* 0x000000ffff137224 */ /* 0x000fe200078e000f */
[----:B------:R-:W-:Y:S01]  /*26a10*/  STL [R1+0x2074], R4 ;  /* 0x0020740401007387 */ /* 0x000fe20000100800 */
[----:B0-----:R-:W-:-:S03]  /*26a20*/  IMAD.MOV.U32 R16, RZ, RZ, R14 ;  /* 0x000000ffff107224 */ /* 0x001fc600078e000e */
[----:B------:R-:W3:Y:S01]  /*26a30*/  LDL.LU.64 R14, [R1+0x20c8] ;  /* 0x0020c800010e7983 */ /* 0x000ee20000300a00 */
[----:B------:R-:W3:Y:S02]  /*26a40*/  LDL.LU.64 R12, [R1+0x20c0] ;  /* 0x0020c000010c7983 */ /* 0x000ee40000300a00 */
[----:B---3--:R-:W-:Y:S01]  /*26a50*/  HMMA.16816.F32 R12, R24, R10, R12 ;  /* 0x0000000a180c723c */ /* 0x008fe2000000180c */
[----:B------:R-:W0:Y:S11]  /*26a60*/  LDSM.16.MT88.4 R24, [R0+0x8100] ;  /* 0x008100000018783b */ /* 0x000e360000004200 */
[----:B------:R-:W-:Y:S11]  /*26a70*/  @!UPT UIADD3 URZ, URZ, URZ, URZ ;  /* 0x0000003f3f3ff290 */ /* 0x000ff6000fffe03f */
[----:B------:R1:W-:Y:S04]  /*26a80*/  STL.64 [R1+0x60], R12 ;  /* 0x0000600c01007387 */ /* 0x0003e80000100a00 */
[----:B0-----:R-:W-:Y:S01]  /*26a90*/  STL [R1+0x80], R24 ;  /* 0x0000801801007387 */ /* 0x001fe20000100800 */
[----:B------:R0:W-:Y:S02]  /*26aa0*/  STL [R1+0x8c], R27 ;  /* 0x00008c1b01007387 */ /* 0x0001e40000100800 */
[----:B-1----:R-:W-:Y:S02]  /*26ab0*/  IMAD.MOV.U32 R13, RZ, RZ, R26 ;  /* 0x000000ffff0d7224 */ /* 0x002fe400078e001a */
[----:B------:R-:W-:Y:S01]  /*26ac0*/  IMAD.MOV.U32 R12, RZ, RZ, R25 ;  /* 0x000000ffff0c7224 */ /* 0x000fe200078e0019 */
[----:B0-----:R-:W2:Y:S01]  /*26ad0*/  LDL.LU.64 R26, [R1+0x20b8] ;  /* 0x0020b800011a7983 */ /* 0x001ea20000300a00 */
[----:B------:R-:W2:Y:S02]  /*26ae0*/  LDL.LU.64 R24, [R1+0x20b0] ;  /* 0x0020b00001187983 */ /* 0x000ea40000300a00 */
[----:B------:R-:W-:-:S07]  /*26af0*/  IMAD.MOV.U32 R23, RZ, RZ, R28 ;  /* 0x000000ffff177224 */ /* 0x000fce00078e001c */
[C---:B--2---:R-:W-:Y:S11]  /*26b00*/  HMMA.16816.F32 R20, R24.reuse, R6, R20 ;  /* 0x000000061814723c */ /* 0x044ff60000001814 */
[----:B------:R-:W-:Y:S11]  /*26b10*/  @!UPT UIADD3 URZ, URZ, URZ, URZ ;  /* 0x0000003f3f3ff290 */ /* 0x000ff6000fffe03f */
[----:B------:R-:W-:Y:S02]  /*26b20*/  @!UPT UIADD3 URZ, URZ, URZ, URZ ;  /* 0x0000003f3f3ff290 */ /* 0x000fe4000fffe03f */
[----:B------:R-:W-:Y:S02]  /*26b30*/  IMAD.MOV.U32 R18, RZ, RZ, R22 ;  /* 0x000000ffff127224 */ /* 0x000fe400078e0016 */
[----:B------:R-:W-:Y:S02]  /*26b40*/  IMAD.MOV.U32 R17, RZ, RZ, R23 ;  /* 0x000000ffff117224 */ /* 0x000fe400078e0017 */
[----:B------:R-:W-:Y:S02]  /*26b50*/  IMAD.MOV.U32 R5, RZ, RZ, R20 ;  /* 0x000000ffff057224 */ /* 0x000fe400078e0014 */
[----:B------:R-:W-:Y:S01]  /*26b60*/  IMAD.MOV.U32 R4, RZ, RZ, R21 ;  /* 0x000000ffff047224 */ /* 0x000fe200078e0015 */
[----:B------:R-:W2:Y:S01]  /*26b70*/  LDL.LU.64 R22, [R1+0x20a8] ;  /* 0x0020a80001167983 */ /* 0x000ea20000300a00 */
        /* <DEDUP_REMOVED lines=8> */
[----:B------:R-:W3:Y:S01]  /*26c00*/  LDL.LU.64 R22, [R1+0x2098] ;  /* 0x0020980001167983 */ /* 0x000ee20000300a00 */
[----:B------:R-:W3:Y:S02]  /*26c10*/  LDL.LU.64 R20, [R1+0x2090] ;  /* 0x0020900001147983 */ /* 0x000ee40000300a00 */
[----:B------:R-:W-:-:S02]  /*26c20*/  IMAD.MOV.U32 R28, RZ, RZ, R15 ;  /* 0x000000ffff1c7224 */ /* 0x000fc400078e000f */
[----:B------:R-:W-:Y:S11]  /*26c30*/  IMAD.MOV.U32 R29, RZ, RZ, R14 ;  /* 0x000000ffff1d7224 */ /* 0x000ff600078e000e */
[----:B------:R-:W-:Y:S06]  /*26c40*/  @!UPT UIADD3 URZ, URZ, URZ, URZ ;  /* 0x0000003f3f3ff290 */ /* 0x000fec000fffe03f */
[----:B------:R-:W-:Y:S01]  /*26c50*/  STL.64 [R1+0x1f28], R26 ;  /* 0x001f281a01007387 */ /* 0x000fe20000100a00 */
[----:B------:R0:W-:Y:S03]  /*26c60*/  STL.64 [R1+0x1f20], R24 ;  /* 0x001f201801007387 */ /* 0x0001e60000100a00 */
[----:B0-----:R-:W2:Y:S01]  /*26c70*/  LDL.LU R24, [R1+0x160] ;  /* 0x0001600001187983 */ /* 0x001ea20000300800 */
[----:B------:R-:W2:Y:S02]  /*26c80*/  LDL.LU R25, [R1+0x164] ;  /* 0x0001640001197983 */ /* 0x000ea40000300800 */
[----:B------:R-:W2:Y:S02]  /*26c90*/  LDL.LU R26, [R1+0x168] ;  /* 0x00016800011a7983 */ /* 0x000ea40000300800 */
[----:B----4-:R-:W-:Y:S01]  /*26ca0*/  IMAD.MOV.U32 R27, RZ, RZ, R3 ;  /* 0x000000ffff1b7224 */ /* 0x010fe200078e0003 */
[C---:B---3--:R-:W-:Y:S11]  /*26cb0*/  HMMA.16816.F32 R16, R20.reuse, R6, R16 ;  /* 0x000000061410723c */ /* 0x048ff60000001810 */
[----:B------:R-:W-:Y:S11]  /*26cc0*/  @!UPT UIADD3 URZ, URZ, URZ, URZ ;  /* 0x0000003f3f3ff290 */ /* 0x000ff6000fffe03f */
[----:B------:R-:W-:Y:S01]  /*26cd0*/  @!UPT UIADD3 URZ, URZ, URZ, URZ ;  /* 0x0000003f3f3ff290 */ /* 0x000fe2000fffe03f */
[----:B------:R0:W-:Y:S01]  /*26ce0*/  STL [R1+0x120], R16 ;  /* 0x0001201001007387 */ /* 0x0001e20000100800 */
[----:B------:R-:W-:Y:S02]  /*26cf0*/  IMAD.MOV.U32 R15, RZ, RZ, R18 ;  /* 0x000000ffff0f7224 */ /* 0x000fe400078e0012 */
[----:B------:R-:W-:Y:S02]  /*26d00*/  IMAD.MOV.U32 R3, RZ, RZ, R19 ;  /* 0x000000ffff037224 */ /* 0x000fe400078e0013 */
[----:B------:R-:W-:Y:S01]  /*26d10*/  IMAD.MOV.U32 R14, RZ, RZ, R17 ;  /* 0x000000ffff0e7224 */ /* 0x000fe200078e0011 */
[----:B------:R-:W3:Y:S04]  /*26d20*/  LDL.LU.64 R18, [R1+0x2088] ;  /* 0x0020880001127983 */ /* 0x000ee80000300a00 */
[----:B0-----:R-:W4:Y:S01]  /*26d30*/  LDL.LU.64 R16, [R1+0x2080] ;  /* 0x0020800001107983 */ /* 0x001f220000300a00 */
[----:B--2---:R-:W-:Y:S07]  /*26d40*/  HMMA.16816.F32 R20, R20, R10, R24 ;  /* 0x0000000a1414723c */ /* 0x004fee0000001818 */
[----:B------:R-:W-:-:S02]  /*26d50*/  IMAD.MOV.U32 R24, RZ, RZ, R5 ;  /* 0x000000ffff187224 */ /* 0x000fc400078e0005 */
[----:B------:R-:W-:Y:S01]  /*26d60*/  IMAD.MOV.U32 R25, RZ, RZ, R4 ;  /* 0x000000ffff197224 */ /* 0x000fe200078e0004 */
[----:B------:R-:W2:Y:S01]  /*26d70*/  LDL.LU R5, [R1+0x2078] ;  /* 0x0020780001057983 */ /* 0x000ea20000300800 */
[----:B------:R-:W2:Y:S02]  /*26d80*/  LDL.LU R4, [R1+0x2074] ;  /* 0x0020740001047983 */ /* 0x000ea40000300800 */
[----:B---3--:R-:W-:Y:S02]  /*26d90*/  IMAD.MOV.U32 R26, RZ, RZ, R18 ;  /* 0x000000ffff1a7224 */ /* 0x008fe400078e0012 */
[----:B------:R-:W-:Y:S01]  /*26da0*/  IMAD.MOV.U32 R11, RZ, RZ, R19 ;  /* 0x000000ffff0b7224 */ /* 0x000fe200078e0013 */
[----:B------:R-:W3:Y:S01]  /*26db0*/  LDL.LU R18, [R1+0x2070] ;  /* 0x0020700001127983 */ /* 0x000ee20000300800 */
[----:B----4-:R-:W-:Y:S02]  /*26dc0*/  IMAD.MOV.U32 R10, RZ, RZ, R16 ;  /* 0x000000ffff0a7224 */ /* 0x010fe400078e0010 */
[----:B------:R-:W-:-:S02]  /*26dd0*/  IMAD.MOV.U32 R27, RZ, RZ, R17 ;  /* 0x000000ffff1b7224 */ /* 0x000fc400078e0011 */
[----:B------:R-:W4:Y:S01]  /*26de0*/  LDL.LU R17, [R1+0x206c] ;  /* 0x00206c0001117983 */ /* 0x000f220000300800 */
[----:B------:R-:W2:Y:S02]  /*26df0*/  LDL.LU R16, [R1+0x2068] ;  /* 0x0020680001107983 */ /* 0x000ea40000300800 */
[----:B------:R-:W2:Y:S02]  /*26e00*/  LDL.LU R19, [R1+0x2064] ;  /* 0x0020640001137983 */ /* 0x000ea40000300800 */
[----:B------:R-:W-:Y:S01]  /*26e10*/  STL.64 [R1+0x1f58], R10 ;  /* 0x001f580a01007387 */ /* 0x000fe20000100a00 */
[----:B------:R0:W-:Y:S04]  /*26e20*/  STL.64 [R1+0x1f50], R8 ;  /* 0x001f500801007387 */ /* 0x0001e80000100a00 */
[----:B0-----:R-:W2:Y:S01]  /*26e30*/  LDL.LU R8, [R1+0x30] ;  /* 0x0000300001087983 */ /* 0x001ea20000300800 */
[----:B------:R-:W2:Y:S02]  /*26e40*/  LDL.LU R9, [R1+0x34] ;  /* 0x0000340001097983 */ /* 0x000ea40000300800 */
[----:B------:R-:W2:Y:S02]  /*26e50*/  LDL.LU R10, [R1+0x38] ;  /* 0x00003800010a7983 */ /* 0x000ea40000300800 */
[----:B------:R-:W2:Y:S02]  /*26e60*/  LDL.LU R11, [R1+0x3c] ;  /* 0x00003c00010b7983 */ /* 0x000ea40000300800 */
[----:B--2---:R-:W-:Y:S01]  /*26e70*/  STL.64 [R1+0x1f88], R10 ;  /* 0x001f880a01007387 */ /* 0x004fe20000100a00 */
[----:B------:R-:W-:Y:S02]  /*26e80*/  STL.64 [R1+0x1f80], R8 ;  /* 0x001f800801007387 */ /* 0x000fe40000100a00 */
[----:B------:R0:W-:Y:S02]  /*26e90*/  STL.64 [R1+0x1f38], R26 ;  /* 0x001f381a01007387 */ /* 0x0001e40000100a00 */
[----:B------:R1:W-:Y:S02]  /*26ea0*/  STL.64 [R1+0x1f30], R24 ;  /* 0x001f301801007387 */ /* 0x0003e40000100a00 */
[----:B0-----:R-:W-:Y:S01]  /*26eb0*/  IMAD.MOV.U32 R26, RZ, RZ, R4 ;  /* 0x000000ffff1a7224 */ /* 0x001fe200078e0004 */
[----:B-1----:R-:W2:Y:S01]  /*26ec0*/  LDL.LU R24, [R1+0x20] ;  /* 0x0000200001187983 */ /* 0x002ea20000300800 */
[----:B------:R-:W2:Y:S02]  /*26ed0*/  LDL.LU R25, [R1+0x24] ;  /* 0x0000240001197983 */ /* 0x000ea40000300800 */
[----:B------:R-:W2:Y:S02]  /*26ee0*/  LDL.LU R4, [R1+0x2060] ;  /* 0x0020600001047983 */ /* 0x000ea40000300800 */
[----:B------:R-:W-:-:S02]  /*26ef0*/  IMAD.MOV.U32 R27, RZ, RZ, R5 ;  /* 0x000000ffff1b7224 */ /* 0x000fc400078e0005 */
[----:B------:R-:W2:Y:S01]  /*26f00*/  LDL.LU R5, [R1+0x205c] ;  /* 0x00205c0001057983 */ /* 0x000ea20000300800 */
[----:B------:R-:W2:Y:S02]  /*26f10*/  LDL.LU R8, [R1+0x40] ;  /* 0x0000400001087983 */ /* 0x000ea40000300800 */
[----:B------:R-:W2:Y:S02]  /*26f20*/  LDL.LU R9, [R1+0x44] ;  /* 0x0000440001097983 */ /* 0x000ea40000300800 */
[----:B------:R-:W2:Y:S01]  /*26f30*/  LDL.LU R10, [R1+0x48] ;  /* 0x00004800010a7983 */ /* 0x000ea20000300800 */
[----:B------:R-:W2:Y:S04]  /*26f40*/  LDL.LU R11, [R1+0x4c] ;  /* 0x00004c00010b7983 */ /* 0x000ea80000300800 */
[----:B--2---:R-:W-:Y:S01]  /*26f50*/  STL.64 [R1+0x1fb8], R10 ;  /* 0x001fb80a01007387 */ /* 0x004fe20000100a00 */
[----:B------:R-:W-:Y:S02]  /*26f60*/  STL.64 [R1+0x1fb0], R8 ;  /* 0x001fb00801007387 */ /* 0x000fe40000100a00 */
[----:B------:R-:W-:Y:S02]  /*26f70*/  STL.64 [R1+0x1f68], R26 ;  /* 0x001f681a01007387 */ /* 0x000fe40000100a00 */
[----:B------:R0:W-:Y:S02]  /*26f80*/  STL.64 [R1+0x1f60], R24 ;  /* 0x001f601801007387 */ /* 0x0001e40000100a00 */
[----:B0-----:R-:W-:-:S02]  /*26f90*/  IMAD.MOV.U32 R24, RZ, RZ, R19 ;  /* 0x000000ffff187224 */ /* 0x001fc400078e0013 */
[----:B------:R-:W-:Y:S01]  /*26fa0*/  IMAD.MOV.U32 R25, RZ, RZ, R16 ;  /* 0x000000ffff197224 */ /* 0x000fe200078e0010 */
[----:B------:R-:W2:Y:S01]  /*26fb0*/  LDL.LU R19, [R1+0x2058] ;  /* 0x0020580001137983 */ /* 0x000ea20000300800 */
[----:B------:R-:W2:Y:S02]  /*26fc0*/  LDL.LU R16, [R1+0x2054] ;  /* 0x0020540001107983 */ /* 0x000ea40000300800 */
[----:B----4-:R-:W-:Y:S02]  /*26fd0*/  IMAD.MOV.U32 R26, RZ, RZ, R17 ;  /* 0x000000ffff1a7224 */ /* 0x010fe400078e0011 */
[----:B---3--:R-:W-:Y:S01]  /*26fe0*/  IMAD.MOV.U32 R27, RZ, RZ, R18 ;  /* 0x000000ffff1b7224 */ /* 0x008fe200078e0012 */
[----:B------:R-:W3:Y:S01]  /*26ff0*/  LDL.LU R17, [R1+0x2050] ;  /* 0x0020500001117983 */ /* 0x000ee20000300800 */
[----:B------:R-:W4:Y:S03]  /*27000*/  LDL.LU R18, [R1+0x204c] ;  /* 0x00204c0001127983 */ /* 0x000f260000300800 */
[----:B------:R-:W-:Y:S01]  /*27010*/  STL.64 [R1+0x1f78], R26 ;  /* 0x001f781a01007387 */ /* 0x000fe20000100a00 */
[----:B------:R0:W-:Y:S03]  /*27020*/  STL.64 [R1+0x1f70], R24 ;  /* 0x001f701801007387 */ /* 0x0001e60000100a00 */
[----:B0-----:R-:W4:Y:S01]  /*27030*/  LDL.LU R24, [R1+0xc0] ;  /* 0x0000c00001187983 */ /* 0x001f220000300800 */
[----:B------:R-:W4:Y:S02]  /*27040*/  LDL.LU R25, [R1+0xc4] ;  /* 0x0000c40001197983 */ /* 0x000f240000300800 */
[----:B------:R-:W-:-:S02]  /*27050*/  IMAD.MOV.U32 R10, RZ, RZ, R5 ;  /* 0x000000ffff0a7224 */ /* 0x000fc400078e0005 */
[----:B------:R-:W-:Y:S02]  /*27060*/  IMAD.MOV.U32 R11, RZ, RZ, R4 ;  /* 0x000000ffff0b7224 */ /* 0x000fe400078e0004 */
[----:B--2---:R-:W-:Y:S02]  /*27070*/  IMAD.MOV.U32 R26, RZ, RZ, R16 ;  /* 0x000000ffff1a7224 */ /* 0x004fe400078e0010 */
[----:B------:R-:W2:Y:S01]  /*27080*/  LDL.LU R16, [R1+0x2048] ;  /* 0x0020480001107983 */ /* 0x000ea20000300800 */
[----:B---3--:R-:W-:Y:S02]  /*27090*/  IMAD.MOV.U32 R27, RZ, RZ, R17 ;  /* 0x000000ffff1b7224 */ /* 0x008fe400078e0011 */
[----:B------:R-:W3:Y:S02]  /*270a0*/  LDL.LU R17, [R1+0x2044] ;  /* 0x0020440001117983 */ /* 0x000ee40000300800 */
[----:B----4-:R-:W-:Y:S02]  /*270b0*/  IMAD.MOV.U32 R8, RZ, RZ, R18 ;  /* 0x000000ffff087224 */ /* 0x010fe400078e0012 */
[----:B------:R-:W-:Y:S01]  /*270c0*/  IMAD.MOV.U32 R9, RZ, RZ, R19 ;  /* 0x000000ffff097224 */ /* 0x000fe200078e0013 */
[----:B------:R-:W4:Y:S01]  /*270d0*/  LDL.LU R18, [R1+0x2040] ;  /* 0x0020400001127983 */ /* 0x000f220000300800 */
[----:B------:R-:W2:Y:S02]  /*270e0*/  LDL.LU R19, [R1+0x203c] ;  /* 0x00203c0001137983 */ /* 0x000ea40000300800 */
[----:B------:R-:W2:Y:S02]  /*270f0*/  LDL.LU R5, [R1+0x2038] ;  /* 0x0020380001057983 */ /* 0x000ea40000300800 */
[----:B------:R-:W2:Y:S01]  /*27100*/  LDL.LU R4, [R1+0x2034] ;  /* 0x0020340001047983 */ /* 0x000ea20000300800 */
[----:B------:R-:W-:Y:S01]  /*27110*/  STL.64 [R1+0x1fe8], R10 ;  /* 0x001fe80a01007387 */ /* 0x000fe20000100a00 */
[----:B------:R-:W-:Y:S02]  /*27120*/  STL.64 [R1+0x1fe0], R8 ;  /* 0x001fe00801007387 */ /* 0x000fe40000100a00 */
[----:B------:R-:W-:Y:S01]  /*27130*/  STL.64 [R1+0x1f98], R26 ;  /* 0x001f981a01007387 */ /* 0x000fe20000100a00 */
[----:B------:R0:W-:Y:S04]  /*27140*/  STL.64 [R1+0x1f90], R24 ;  /* 0x001f901801007387 */ /* 0x0001e80000100a00 */
[----:B0-----:R-:W2:Y:S01]  /*27150*/  LDL.LU R24, [R1+0xb0] ;  /* 0x0000b00001187983 */ /* 0x001ea20000300800 */
[----:B------:R-:W2:Y:S02]  /*27160*/  LDL.LU R25, [R1+0xb4] ;  /* 0x0000b40001197983 */ /* 0x000ea40000300800 */
[----:B------:R-:W2:Y:S02]  /*27170*/  LDL.LU R26, [R1+0xb8] ;  /* 0x0000b800011a7983 */ /* 0x000ea40000300800 */
[----:B------:R-:W2:Y:S01]  /*27180*/  LDL.LU R27, [R1+0xbc] ;  /* 0x0000bc00011b7983 */ /* 0x000ea20000300800 */
[----:B------:R-:W2:Y:S01]  /*27190*/  LDL.LU R6, [R1+0x8] ;  /* 0x0000080001067983 */ /* 0x000ea20000300800 */
[----:B------:R-:W2:Y:S03]  /*271a0*/  LDL.LU R7, [R1+0xc] ;  /* 0x00000c0001077983 */ /* 0x000ea60000300800 */
[----:B--2---:R-:W-:Y:S01]  /*271b0*/  STL.64 [R1+0x2008], R6 ;  /* 0x0020080601007387 */ /* 0x004fe20000100a00 */
[----:B------:R0:W-:Y:S02]  /*271c0*/  STL.64 [R1+0x2000], R4 ;  /* 0x0020000401007387 */ /* 0x0001e40000100a00 */
[----:B------:R-:W-:Y:S02]  /*271d0*/  STL.64 [R1+0x1fa8], R26 ;  /* 0x001fa81a01007387 */ /* 0x000fe40000100a00 */
[----:B------:R-:W-:Y:S01]  /*271e0*/  STL.64 [R1+0x1fa0], R24 ;  /* 0x001fa01801007387 */ /* 0x000fe20000100a00 */
[----:B------:R-:W2:Y:S01]  /*271f0*/  LDL.LU R8, [R1+0x100] ;  /* 0x0001000001087983 */ /* 0x000ea20000300800 */
[----:B------:R-:W2:Y:S02]  /*27200*/  LDL.LU R9, [R1+0x104] ;  /* 0x0001040001097983 */ /* 0x000ea40000300800 */
[----:B------:R-:W2:Y:S02]  /*27210*/  LDL.LU R10, [R1+0x108] ;  /* 0x00010800010a7983 */ /* 0x000ea40000300800 */
[----:B------:R-:W2:Y:S01]  /*27220*/  LDL.LU R11, [R1+0x10c] ;  /* 0x00010c00010b7983 */ /* 0x000ea20000300800 */
[----:B0-----:R-:W3:Y:S01]  /*27230*/  LDL.LU R4, [R1+0x10] ;  /* 0x0000100001047983 */ /* 0x001ee20000300800 */
[----:B------:R-:W3:Y:S02]  /*27240*/  LDL.LU R5, [R1+0x14] ;  /* 0x0000140001057983 */ /* 0x000ee40000300800 */
[----:B------:R-:W3:Y:S02]  /*27250*/  LDL.LU R6, [R1+0x18] ;  /* 0x0000180001067983 */ /* 0x000ee40000300800 */
[----:B------:R-:W3:Y:S01]  /*27260*/  LDL.LU R7, [R1+0x1c] ;  /* 0x00001c0001077983 */ /* 0x000ee20000300800 */
[----:B--2---:R-:W-:Y:S01]  /*27270*/  STL.64 [R1+0x1ff8], R10 ;  /* 0x001ff80a01007387 */ /* 0x004fe20000100a00 */
[----:B------:R0:W-:Y:S03]  /*27280*/  STL.64 [R1+0x1ff0], R8 ;  /* 0x001ff00801007387 */ /* 0x0001e60000100a00 */
[----:B0-----:R-:W2:Y:S01]  /*27290*/  LDL.LU R8, [R1+0x110] ;  /* 0x0001100001087983 */ /* 0x001ea20000300800 */
[----:B------:R-:W2:Y:S02]  /*272a0*/  LDL.LU R9, [R1+0x114] ;  /* 0x0001140001097983 */ /* 0x000ea40000300800 */
[----:B------:R-:W2:Y:S02]  /*272b0*/  LDL.LU R10, [R1+0x118] ;  /* 0x00011800010a7983 */ /* 0x000ea40000300800 */
[----:B------:R-:W2:Y:S02]  /*272c0*/  LDL.LU R11, [R1+0x11c] ;  /* 0x00011c00010b7983 */ /* 0x000ea40000300800 */
[----:B------:R-:W-:-:S02]  /*272d0*/  IMAD.MOV.U32 R27, RZ, RZ, R16 ;  /* 0x000000ffff1b7224 */ /* 0x000fc400078e0010 */
[----:B---3--:R-:W-:Y:S01]  /*272e0*/  IMAD.MOV.U32 R26, RZ, RZ, R17 ;  /* 0x000000ffff1a7224 */ /* 0x008fe200078e0011 */
[----:B------:R-:W3:Y:S01]  /*272f0*/  LDL.LU R16, [R1+0x150] ;  /* 0x0001500001107983 */ /* 0x000ee20000300800 */
[----:B----4-:R-:W-:Y:S02]  /*27300*/  IMAD.MOV.U32 R25, RZ, RZ, R18 ;  /* 0x000000ffff197224 */ /* 0x010fe400078e0012 */
[----:B------:R-:W3:Y:S02]  /*27310*/  LDL.LU R17, [R1+0x154] ;  /* 0x0001540001117983 */ /* 0x000ee40000300800 */
[----:B------:R-:W-:Y:S01]  /*27320*/  IMAD.MOV.U32 R24, RZ, RZ, R19 ;  /* 0x000000ffff187224 */ /* 0x000fe200078e0013 */
[----:B------:R-:W3:Y:S01]  /*27330*/  LDL.LU R18, [R1+0x158] ;  /* 0x0001580001127983 */ /* 0x000ee20000300800 */
[----:B------:R-:W3:Y:S03]  /*27340*/  LDL.LU R19, [R1+0x15c] ;  /* 0x00015c0001137983 */ /* 0x000ee60000300800 */
[----:B--2---:R-:W-:Y:S01]  /*27350*/  STL.64 [R1+0x2018], R10 ;  /* 0x0020180a01007387 */ /* 0x004fe20000100a00 */
[----:B------:R0:W-:Y:S03]  /*27360*/  STL.64 [R1+0x2010], R8 ;  /* 0x0020100801007387 */ /* 0x0001e60000100a00 */
[----:B0-----:R-:W2:Y:S01]  /*27370*/  LDL.LU R8, [R1+0x140] ;  /* 0x0001400001087983 */ /* 0x001ea20000300800 */
[----:B------:R-:W2:Y:S02]  /*27380*/  LDL.LU R9, [R1+0x144] ;  /* 0x0001440001097983 */ /* 0x000ea40000300800 */
[----:B------:R-:W2:Y:S02]  /*27390*/  LDL.LU R10, [R1+0x148] ;  /* 0x00014800010a7983 */ /* 0x000ea40000300800 */
[----:B------:R-:W2:Y:S01]  /*273a0*/  LDL.LU R11, [R1+0x14c] ;  /* 0x00014c00010b7983 */ /* 0x000ea20000300800 */
[----:B------:R-:W-:Y:S01]  /*273b0*/  STL.64 [R1+0x1fc8], R26 ;  /* 0x001fc81a01007387 */ /* 0x000fe20000100a00 */
[----:B------:R0:W-:Y:S03]  /*273c0*/  STL.64 [R1+0x1fc0], R24 ;  /* 0x001fc01801007387 */ /* 0x0001e60000100a00 */
[----:B0-----:R-:W4:Y:S01]  /*273d0*/  LDL.LU R24, [R1+0xe0] ;  /* 0x0000e00001187983 */ /* 0x001f220000300800 */
[----:B------:R-:W4:Y:S02]  /*273e0*/  LDL.LU R25, [R1+0xe4] ;  /* 0x0000e40001197983 */ /* 0x000f240000300800 */
[----:B------:R-:W2:Y:S02]  /*273f0*/  LDL.LU R26, [R1+0xe8] ;  /* 0x0000e800011a7983 */ /* 0x000ea40000300800 */
[----:B------:R-:W2:Y:S02]  /*27400*/  LDL.LU R27, [R1+0xec] ;  /* 0x0000ec00011b7983 */ /* 0x000ea40000300800 */
[----:B--2---:R-:W-:Y:S01]  /*27410*/  STL.64 [R1+0x1fd8], R26 ;  /* 0x001fd81a01007387 */ /* 0x004fe20000100a00 */
[----:B----4-:R0:W-:Y:S03]  /*27420*/  STL.64 [R1+0x1fd0], R24 ;  /* 0x001fd01801007387 */ /* 0x0101e60000100a00 */
[----:B0-----:R-:W2:Y:S01]  /*27430*/  LDL.LU R24, [R1+0xf0] ;  /* 0x0000f00001187983 */ /* 0x001ea20000300800 */
[----:B------:R-:W2:Y:S02]  /*27440*/  LDL.LU R25, [R1+0xf4] ;  /* 0x0000f40001197983 */ /* 0x000ea40000300800 */
[----:B------:R-:W2:Y:S02]  /*27450*/  LDL.LU R26, [R1+0xf8] ;  /* 0x0000f800011a7983 */ /* 0x000ea40000300800 */
[----:B------:R-:W2:Y:S01]  /*27460*/  LDL.LU R27, [R1+0xfc] ;  /* 0x0000fc00011b7983 */ /* 0x000ea20000300800 */
[----:B------:R0:W-:Y:S01]  /*27470*/  STL.64 [R1+0x1f10], R22 ;  /* 0x001f101601007387 */ /* 0x0001e20000100a00 */
[----:B------:R1:W-:Y:S02]  /*27480*/  STL.64 [R1+0x1f08], R20 ;  /* 0x001f081401007387 */ /* 0x0003e40000100a00 */
[----:B0-----:R-:W-:Y:S01]  /*27490*/  IMAD.MOV.U32 R22, RZ, RZ, R13 ;  /* 0x000000ffff167224 */ /* 0x001fe200078e000d */
[----:B-1----:R-:W4:Y:S01]  /*274a0*/  LDL.LU R20, [R1+0x80] ;  /* 0x0000800001147983 */ /* 0x002f220000300800 */
[----:B------:R-:W-:-:S02]  /*274b0*/  IMAD.MOV.U32 R21, RZ, RZ, R12 ;  /* 0x000000ffff157224 */ /* 0x000fc400078e000c */
[----:B------:R-:W3:Y:S02]  /*274c0*/  LDL.LU R12, [R1+0x2030] ;  /* 0x00203000010c7983 */ /* 0x000ee40000300800 */
[----:B------:R-:W3:Y:S01]  /*274d0*/  LDL.LU R13, [R1+0x202c] ;  /* 0x00202c00010d7983 */ /* 0x000ee20000300800 */
[----:B------:R-:W2:Y:S01]  /*274e0*/  LDL.LU R23, [R1+0x8c] ;  /* 0x00008c0001177983 */ /* 0x000ea20000300800 */
[C---:B---3--:R-:W-:Y:S03]  /*274f0*/  HMMA.16816.F32 R16, R4.reuse, R12, R16 ;  /* 0x0000000c0410723c */ /* 0x048fe60000001810 */
[----:B--2---:R0:W-:Y:S01]  /*27500*/  STL.64 [R1+0x1f48], R22 ;  /* 0x001f481601007387 */ /* 0x0041e20000100a00 */
[----:B----4-:R1:W-:Y:S02]  /*27510*/  STL.64 [R1+0x1f40], R20 ;  /* 0x001f401401007387 */ /* 0x0103e40000100a00 */
[----:B0-----:R-:W-:Y:S01]  /*27520*/  IMAD.MOV.U32 R22, RZ, RZ, R29 ;  /* 0x000000ffff167224 */ /* 0x001fe200078e001d */
[----:B-1----:R-:W2:Y:S01]  /*27530*/  LDL.LU R20, [R1+0x60] ;  /* 0x0000600001147983 */ /* 0x002ea20000300800 */
[----:B------:R-:W2:Y:S02]  /*27540*/  LDL.LU R21, [R1+0x64] ;  /* 0x0000640001157983 */ /* 0x000ea40000300800 */
[----:B------:R-:W3:Y:S11]  /*27550*/  LDL.LU R29, [R1+0x2028] ;  /* 0x00202800011d7983 */ /* 0x000ef60000300800 */
[----:B------:R-:W-:Y:S02]  /*27560*/  @!UPT UIADD3 URZ, URZ, URZ, URZ ;  /* 0x0000003f3f3ff290 */ /* 0x000fe4000fffe03f */
[----:B------:R0:W-:Y:S01]  /*27570*/  STL.64 [R1+0x1d0], R16 ;  /* 0x0001d01001007387 */ /* 0x0001e20000100a00 */
[----:B------:R-:W-:Y:S03]  /*27580*/  STL.64 [R1+0x1d8], R18 ;  /* 0x0001d81201007387 */ /* 0x000fe60000100a00 */
[----:B0-----:R-:W4:Y:S01]  /*27590*/  LDL.LU.64 R16, [R1+0x2020] ;  /* 0x0020200001107983 */ /* 0x001f220000300a00 */
[----:B------:R-:W-:Y:S01]  /*275a0*/  IMAD.MOV.U32 R23, RZ, RZ, R28 ;  /* 0x000000ffff177224 */ /* 0x000fe200078e001c */
[----:B----4-:R-:W-:Y:S02]  /*275b0*/  HMMA.16816.F32 R4, R4, R16, R8 ;  /* 0x000000100404723c */ /* 0x010fe40000001808 */
[----:B------:R-:W4:Y:S01]  /*275c0*/  LDL.LU.64 R10, [R1+0x2018] ;  /* 0x00201800010a7983 */ /* 0x000f220000300a00 */
[----:B------:R-:W4:Y:S11]  /*275d0*/  LDL.LU.64 R8, [R1+0x2010] ;  /* 0x0020100001087983 */ /* 0x000f360000300a00 */
[----:B------:R-:W-:Y:S09]  /*275e0*/  @!UPT UIADD3 URZ, URZ, URZ, URZ ;  /* 0x0000003f3f3ff290 */ /* 0x000ff2000fffe03f */
[----:B------:R-:W-:Y:S01]  /*275f0*/  STL.64 [R1+0x1b0], R4 ;  /* 0x0001b00401007387 */ /* 0x000fe20000100a00 */
[----:B------:R0:W-:Y:S02]  /*27600*/  STL [R1+0x1b8], R6 ;  /* 0x0001b80601007387 */ /* 0x0001e40000100800 */
[----:B------:R-:W-:Y:S02]  /*27610*/  IMAD.MOV.U32 R28, RZ, RZ, R7 ;  /* 0x000000ffff1c7224 */ /* 0x000fe400078e0007 */
[----:B0-----:R-:W4:Y:S01]  /*27620*/  LDL.LU.64 R6, [R1+0x2008] ;  /* 0x0020080001067983 */ /* 0x001f220000300a00 */
[----:B------:R-:W4:Y:S02]  /*27630*/  LDL.LU.64 R4, [R1+0x2000] ;  /* 0x0020000001047983 */ /* 0x000f240000300a00 */
[----:B------:R-:W-:Y:S01]  /*27640*/  STL [R1+0x1f00], R28 ;  /* 0x001f001c01007387 */ /* 0x000fe20000100800 */
[C---:B----4-:R-:W-:Y:S11]  /*27650*/  HMMA.16816.F32 R8, R4.reuse, R12, R8 ;  /* 0x0000000c0408723c */ /* 0x050ff60000001808 */
[----:B------:R-:W-:Y:S11]  /*27660*/  @!UPT UIADD3 URZ, URZ, URZ, URZ ;  /* 0x0000003f3f3ff290 */ /* 0x000ff6000fffe03f */
[----:B------:R-:W-:Y:S01]  /*27670*/  @!UPT UIADD3 URZ, URZ, URZ, URZ ;  /* 0x0000003f3f3ff290 */ /* 0x000fe2000fffe03f */
[----:B------:R0:W-:Y:S01]  /*27680*/  STL.64 [R1+0x1c0], R8 ;  /* 0x0001c00801007387 */ /* 0x0001e20000100a00 */
[----:B------:R-:W-:Y:S02]  /*27690*/  IMAD.MOV.U32 R18, RZ, RZ, R10 ;  /* 0x000000ffff127224 */ /* 0x000fe400078e000a */
[----:B------:R-:W-:Y:S02]  /*276a0*/  IMAD.MOV.U32 R19, RZ, RZ, R11 ;  /* 0x000000ffff137224 */ /* 0x000fe400078e000b */
[----:B------:R-:W4:Y:S04]  /*276b0*/  LDL.LU.64 R10, [R1+0x1ff8] ;  /* 0x001ff800010a7983 */ /* 0x000f280000300a00 */
[----:B0-----:R-:W4:Y:S02]  /*276c0*/  LDL.LU.64 R8, [R1+0x1ff0] ;  /* 0x001ff00001087983 */ /* 0x001f240000300a00 */
[----:B----4-:R-:W-:Y:S02]  /*276d0*/  HMMA.16816.F32 R4, R4, R16, R8 ;  /* 0x000000100404723c */ /* 0x010fe40000001808 */
[----:B------:R-:W4:Y:S01]  /*276e0*/  LDL.LU.64 R10, [R1+0x1fe8] ;  /* 0x001fe800010a7983 */ /* 0x000f220000300a00 */
[----:B------:R-:W4:Y:S11]  /*276f0*/  LDL.LU.64 R8, [R1+0x1fe0] ;  /* 0x001fe00001087983 */ /* 0x000f360000300a00 */
[----:B------:R-:W-:Y:S09]  /*27700*/  @!UPT UIADD3 URZ, URZ, URZ, URZ ;  /* 0x0000003f3f3ff290 */ /* 0x000ff2000fffe03f */
[----:B------:R-:W-:Y:S01]  /*27710*/  STL.64 [R1+0x1a0], R4 ;  /* 0x0001a00401007387 */ /* 0x000fe20000100a00 */
[----:B------:R-:W-:Y:S02]  /*27720*/  STL.64 [R1+0x1a8], R6 ;  /* 0x0001a80601007387 */ /* 0x000fe40000100a00 */
[----:B------:R-:W-:Y:S01]  /*27730*/  LDSM.16.MT88.4 R4, [R0+0x8180] ;  /* 0x008180000004783b */ /* 0x000fe20000004200 */
[C---:B----4-:R-:W-:Y:S11]  /*27740*/  HMMA.16816.F32 R24, R8.reuse, R12, R24 ;  /* 0x0000000c0818723c */ /* 0x050ff60000001818 */
[----:B------:R-:W-:Y:S11]  /*27750*/  @!UPT UIADD3 URZ, URZ, URZ, URZ ;  /* 0x0000003f3f3ff290 */ /* 0x000ff6000fffe03f */
[----:B------:R-:W-:Y:S01]  /*27760*/  @!UPT UIADD3 URZ, URZ, URZ, URZ ;  /* 0x0000003f3f3ff290 */ /* 0x000fe2000fffe03f */
[----:B------:R-:W-:Y:S01]  /*27770*/  STL.64 [R1+0x190], R24 ;  /* 0x0001901801007387 */ /* 0x000fe20000100a00 */
[----:B------:R0:W-:Y:S03]  /*27780*/  STL.64 [R1+0x198], R26 ;  /* 0x0001981a01007387 */ /* 0x0001e60000100a00 */
[----:B0-----:R-:W4:Y:S01]  /*27790*/  LDL.LU.64 R26, [R1+0x1fd8] ;  /* 0x001fd800011a7983 */ /* 0x001f220000300a00 */
[----:B------:R-:W4:Y:S02]  /*277a0*/  LDL.LU.64 R24, [R1+0x1fd0] ;  /* 0x001fd00001187983 */ /* 0x000f240000300a00 */
[----:B----4-:R-:W-:Y:S01]  /*277b0*/  HMMA.16816.F32 R8, R8, R16, R24 ;  /* 0x000000100808723c */ /* 0x010fe20000001818 */
[----:B------:R-:W4:Y:S01]  /*277c0*/  LDL.LU.64 R26, [R1+0x1fc8] ;  /* 0x001fc800011a7983 */ /* 0x000f220000300a00 */
[----:B------:R-:W4:Y:S11]  /*277d0*/  LDL.LU.64 R24, [R1+0x1fc0] ;  /* 0x001fc00001187983 */ /* 0x000f360000300a00 */
[----:B------:R-:W-:Y:S10]  /*277e0*/  @!UPT UIADD3 URZ, URZ, URZ, URZ ;  /* 0x0000003f3f3ff290 */ /* 0x000ff4000fffe03f */
[----:B------:R-:W-:Y:S01]  /*277f0*/  STL.64 [R1+0x180], R8 ;  /* 0x0001800801007387 */ /* 0x000fe20000100a00 */
[----:B------:R0:W-:Y:S03]  /*27800*/  STL.64 [R1+0x188], R10 ;  /* 0x0001880a01007387 */ /* 0x0001e60000100a00 */
[----:B0-----:R-:W4:Y:S01]  /*27810*/  LDL.LU.64 R10, [R1+0x1fb8] ;  /* 0x001fb800010a7983 */ /* 0x001f220000300a00 */
[----:B------:R-:W4:Y:S02]  /*27820*/  LDL.LU.64 R8, [R1+0x1fb0] ;  /* 0x001fb00001087983 */ /* 0x000f240000300a00 */
        /* <DEDUP_REMOVED lines=30> */
[C---:B----4-:R-:W-:Y:S08]  /*27a10*/  HMMA.16816.F32 R8, R24.reuse, R12, R8 ;  /* 0x0000000c1808723c */ /* 0x050ff00000001808 */
[----:B--2---:R-:W-:Y:S11]  /*27a20*/  HMMA.16816.F32 R24, R24, R16, R20 ;  /* 0x000000101818723c */ /* 0x004ff60000001814 */
[----:B------:R-:W-:Y:S04]  /*27a30*/  @!UPT UIADD3 URZ, URZ, URZ, URZ ;  /* 0x0000003f3f3ff290 */ /* 0x000fe8000fffe03f */
[----:B------:R0:W-:Y:S01]  /*27a40*/  STL.64 [R1+0x130], R8 ;  /* 0x0001300801007387 */ /* 0x0001e20000100a00 */
[----:B------:R-:W-:Y:S03]  /*27a50*/  STL.64 [R1+0x138], R10 ;  /* 0x0001380a01007387 */ /* 0x000fe60000100a00 */
[----:B0-----:R-:W2:Y:S01]  /*27a60*/  LDL R9, [R1+0x19e0] ;  /* 0x0019e00001097983 */ /* 0x001ea20000100800 */
[----:B------:R-:W4:Y:S02]  /*27a70*/  LDL.LU.64 R22, [R1+0x1f48] ;  /* 0x001f480001167983 */ /* 0x000f240000300a00 */
[----:B------:R-:W4:Y:S02]  /*27a80*/  LDL.LU.64 R20, [R1+0x1f40] ;  /* 0x001f400001147983 */ /* 0x000f240000300a00 */
[----:B------:R-:W-:Y:S01]  /*27a90*/  STL.64 [R1+0x110], R24 ;  /* 0x0001101801007387 */ /* 0x000fe20000100a00 */
[----:B------:R-:W-:Y:S02]  /*27aa0*/  STL.64 [R1+0x118], R26 ;  /* 0x0001181a01007387 */ /* 0x000fe40000100a00 */
[----:B---3--:R-:W0:Y:S04]  /*27ab0*/  LDSM.16.MT88.4 R24, [R29+0xa000] ;  /* 0x00a000001d18783b */ /* 0x008e280000004200 */
[----:B0-----:R-:W-:-:S02]  /*27ac0*/  IMAD.MOV.U32 R10, RZ, RZ, R26 ;  /* 0x000000ffff0a7224 */ /* 0x001fc400078e001a */
[----:B------:R-:W-:Y:S02]  /*27ad0*/  IMAD.MOV.U32 R8, RZ, RZ, R27 ;  /* 0x000000ffff087224 */ /* 0x000fe400078e001b */
[----:B------:R-:W-:Y:S02]  /*27ae0*/  IMAD.MOV.U32 R28, RZ, RZ, R24 ;  /* 0x000000ffff1c7224 */ /* 0x000fe400078e0018 */
[----:B------:R-:W-:Y:S01]  /*27af0*/  IMAD.MOV.U32 R11, RZ, RZ, R25 ;  /* 0x000000ffff0b7224 */ /* 0x000fe200078e0019 */
[----:B------:R-:W4:Y:S01]  /*27b00*/  LDL.LU.64 R26, [R1+0x1f38] ;  /* 0x001f3800011a7983 */ /* 0x000f220000300a00 */
[----:B------:R-:W4:Y:S02]  /*27b10*/  LDL.LU.64 R24, [R1+0x1f30] ;  /* 0x001f300001187983 */ /* 0x000f240000300a00 */
[C---:B----4-:R-:W-:Y:S11]  /*27b20*/  HMMA.16816.F32 R24, R20.reuse, R12, R24 ;  /* 0x0000000c1418723c */ /* 0x050ff60000001818 */
[----:B------:R-:W-:Y:S11]  /*27b30*/  @!UPT UIADD3 URZ, URZ, URZ, URZ ;  /* 0x0000003f3f3ff290 */ /* 0x000ff6000fffe03f */
[----:B------:R-:W-:Y:S01]  /*27b40*/  @!UPT UIADD3 URZ, URZ, URZ, URZ ;  /* 0x0000003f3f3ff290 */ /* 0x000fe2000fffe03f */
[----:B------:R-:W-:Y:S01]  /*27b50*/  STL.64 [R1+0x100], R24 ;  /* 0x0001001801007387 */ /* 0x000fe20000100a00 */
[----:B------:R-:W-:Y:S02]  /*27b60*/  STL.64 [R1+0x108], R26 ;  /* 0x0001081a01007387 */ /* 0x000fe40000100a00 */
[----:B------:R-:W0:Y:S02]  /*27b70*/  LDSM.16.MT88.4 R24, [R29+0xa080] ;  /* 0x00a080001d18783b */ /* 0x000e240000004200 */
[----:B0-----:R-:W-:Y:S02]  /*27b80*/  STL.64 [R1+0x60], R24 ;  /* 0x0000601801007387 */ /* 0x001fe40000100a00 */
[----:B------:R-:W-:Y:S02]  /*27b90*/  STL.64 [R1+0x68], R26 ;  /* 0x0000681a01007387 */ /* 0x000fe40000100a00 */
[----:B------:R-:W0:Y:S02]  /*27ba0*/  LDSM.16.MT88.4 R24, [R29+0xa100] ;  /* 0x00a100001d18783b */ /* 0x000e240000004200 */
[----:B0-----:R-:W-:Y:S02]  /*27bb0*/  STL.64 [R1+0x50], R24 ;  /* 0x0000501801007387 */ /* 0x001fe40000100a00 */
[----:B------:R-:W-:Y:S02]  /*27bc0*/  STL.64 [R1+0x58], R26 ;  /* 0x0000581a01007387 */ /* 0x000fe40000100a00 */
[----:B------:R-:W0:Y:S02]  /*27bd0*/  LDSM.16.MT88.4 R24, [R29+0xa180] ;  /* 0x00a180001d18783b */ /* 0x000e240000004200 */
[----:B0-----:R-:W-:Y:S02]  /*27be0*/  STL.64 [R1+0x40], R24 ;  /* 0x0000401801007387 */ /* 0x001fe40000100a00 */
[----:B------:R0:W-:Y:S02]  /*27bf0*/  STL.64 [R1+0x48], R26 ;  /* 0x0000481a01007387 */ /* 0x0001e40000100a00 */
[----:B0-----:R-:W3:Y:S01]  /*27c00*/  LDL.LU.64 R26, [R1+0x1f28] ;  /* 0x001f2800011a7983 */ /* 0x001ee20000300a00 */
[----:B------:R-:W3:Y:S02]  /*27c10*/  LDL.LU.64 R24, [R1+0x1f20] ;  /* 0x001f200001187983 */ /* 0x000ee40000300a00 */
[----:B---3--:R-:W-:Y:S01]  /*27c20*/  HMMA.16816.F32 R20, R20, R16, R24 ;  /* 0x000000101414723c */ /* 0x008fe20000001818 */
[----:B------:R-:W3:Y:S11]  /*27c30*/  LDL.LU R24, [R1+0x120] ;  /* 0x0001200001187983 */ /* 0x000ef60000300800 */
[----:B------:R-:W-:Y:S11]  /*27c40*/  @!UPT UIADD3 URZ, URZ, URZ, URZ ;  /* 0x0000003f3f3ff290 */ /* 0x000ff6000fffe03f */
[----:B------:R-:W-:Y:S01]  /*27c50*/  STL.64 [R1+0xf0], R20 ;  /* 0x0000f01401007387 */ /* 0x000fe20000100a00 */
[----:B------:R-:W-:Y:S02]  /*27c60*/  STL.64 [R1+0xf8], R22 ;  /* 0x0000f81601007387 */ /* 0x000fe40000100a00 */
[----:B------:R-:W0:Y:S04]  /*27c70*/  LDSM.16.MT88.4 R20, [R0+0xa000] ;  /* 0x00a000000014783b */ /* 0x000e280000004200 */
[----:B------:R-:W-:Y:S02]  /*27c80*/  IMAD.MOV.U32 R25, RZ, RZ, R14 ;  /* 0x000000ffff197224 */ /* 0x000fe400078e000e */
[----:B------:R-:W-:Y:S01]  /*27c90*/  IMAD.MOV.U32 R26, RZ, RZ, R15 ;  /* 0x000000ffff1a7224 */ /* 0x000fe200078e000f */
[----:B------:R-:W4:Y:S01]  /*27ca0*/  LDL.LU R14, [R1+0x1f1c] ;  /* 0x001f1c00010e7983 */ /* 0x000f220000300800 */
[----:B------:R-:W4:Y:S03]  /*27cb0*/  LDL.LU R15, [R1+0x1f18] ;  /* 0x001f1800010f7983 */ /* 0x000f260000300800 */
[----:B0-----:R-:W-:Y:S01]  /*27cc0*/  STL.64 [R1+0x30], R20 ;  /* 0x0000301401007387 */ /* 0x001fe20000100a00 */
[----:B------:R0:W-:Y:S03]  /*27cd0*/  STL.64 [R1+0x38], R22 ;  /* 0x0000381601007387 */ /* 0x0001e60000100a00 */
[----:B0-----:R-:W2:Y:S01]  /*27ce0*/  LDL.LU.64 R22, [R1+0x1f10] ;  /* 0x001f100001167983 */ /* 0x001ea20000300a00 */
[----:B------:R-:W2:Y:S02]  /*27cf0*/  LDL.LU.64 R20, [R1+0x1f08] ;  /* 0x001f080001147983 */ /* 0x000ea40000300a00 */
[----:B------:R-:W-:-:S07]  /*27d00*/  IMAD.MOV.U32 R27, RZ, RZ, R3 ;  /* 0x000000ffff1b7224 */ /* 0x000fce00078e0003 */
[C---:B---3--:R-:W-:Y:S07]  /*27d10*/  HMMA.16816.F32 R24, R4.reuse, R12, R24 ;  /* 0x0000000c0418723c */ /* 0x048fee0000001818 */
[----:B------:R-:W-:Y:S11]  /*27d20*/  LOP3.LUT R13, R29, 0x40, RZ, 0x3c, !PT ;  /* 0x000000401d0d7812 */ /* 0x000ff600078e3cff */
[----:B------:R-:W-:Y:S05]  /*27d30*/  @!UPT UIADD3 URZ, URZ, URZ, URZ ;  /* 0x0000003f3f3ff290 */ /* 0x000fea000fffe03f */
[----:B------:R-:W-:Y:S01]  /*27d40*/  STL.64 [R1+0xe0], R24 ;  /* 0x0000e01801007387 */ /* 0x000fe20000100a00 */
[----:B------:R-:W-:Y:S02]  /*27d50*/  IMAD.MOV.U32 R3, RZ, RZ, R26 ;  /* 0x000000ffff037224 */ /* 0x000fe400078e001a */
[----:B------:R-:W-:Y:S02]  /*27d60*/  IMAD.MOV.U32 R0, RZ, RZ, R27 ;  /* 0x000000ffff007224 */ /* 0x000fe400078e001b */
[----:B------:R-:W0:Y:S04]  /*27d70*/  LDSM.16.MT88.4 R24, [R13+0xa080] ;  /* 0x00a080000d18783b */ /* 0x000e280000004200 */
[----:B----4-:R-:W-:Y:S01]  /*27d80*/  STL.64 [R1+0x1ef8], R14 ;  /* 0x001ef80e01007387 */ /* 0x010fe20000100a00 */
[----:B------:R1:W-:Y:S03]  /*27d90*/  STL [R1+0x1ee8], R3 ;  /* 0x001ee80301007387 */ /* 0x0003e60000100800 */
[----:B0-----:R-:W-:Y:S01]  /*27da0*/  STL.64 [R1], R24 ;  /* 0x0000001801007387 */ /* 0x001fe20000100a00 */
[----:B------:R-:W-:Y:S02]  /*27db0*/  STL.64 [R1+0x8], R26 ;  /* 0x0000081a01007387 */ /* 0x000fe40000100a00 */
[----:B------:R-:W0:Y:S01]  /*27dc0*/  LDSM.16.MT88.4 R24, [R13+0xa100] ;  /* 0x00a100000d18783b */ /* 0x000e220000004200 */
[----:B--2---:R-:W-:Y:S01]  /*27dd0*/  HMMA.16816.F32 R4, R4, R16, R20 ;  /* 0x000000100404723c */ /* 0x004fe20000001814 */
[----:B------:R-:W2:Y:S02]  /*27de0*/  LDSM.16.MT88.4 R20, [R13+0xa180] ;  /* 0x00a180000d14783b */ /* 0x000ea40000004200 */
[----:B------:R-:W3:Y:S11]  /*27df0*/  LDSM.16.MT88.4 R12, [R29+0xc000] ;  /* 0x00c000001d0c783b */ /* 0x000ef60000004200 */
[----:B------:R-:W-:Y:S10]  /*27e00*/  @!UPT UIADD3 URZ, URZ, URZ, URZ ;  /* 0x0000003f3f3ff290 */ /* 0x000ff4000fffe03f */
[----:B-1----:R-:W-:Y:S02]  /*27e10*/  IMAD.MOV.U32 R3, RZ, RZ, R4 ;  /* 0x000000ffff037224 */ /* 0x002fe400078e0004 */
[----:B------:R-:W-:Y:S02]  /*27e20*/  IMAD.MOV.U32 R17, RZ, RZ, R6 ;  /* 0x000000ffff117224 */ /* 0x000fe400078e0006 */
[----:B------:R-:W-:Y:S01]  /*27e30*/  IMAD.MOV.U32 R16, RZ, RZ, R7 ;  /* 0x000000ffff107224 */ /* 0x000fe200078e0007 */
[----:B0-----:R-:W-:Y:S01]  /*27e40*/  STL.64 [R1+0x1e18], R26 ;  /* 0x001e181a01007387 */ /* 0x001fe20000100a00 */
[----:B------:R0:W-:Y:S02]  /*27e50*/  STL.64 [R1+0x1e10], R24 ;  /* 0x001e101801007387 */ /* 0x0001e40000100a00 */
[----:B------:R-:W-:Y:S02]  /*27e60*/  STL [R1+0xc4], R5 ;  /* 0x0000c40501007387 */ /* 0x000fe40000100800 */
[----:B------:R-:W1:Y:S04]  /*27e70*/  LDSM.16.M88.4 R4, [R9+0x10080] ;  /* 0x010080000904783b */ /* 0x000e680000000200 */
[----:B0-----:R-:W4:Y:S01]  /*27e80*/  LDL.LU.64 R24, [R1+0x60] ;  /* 0x0000600001187983 */ /* 0x001f220000300a00 */
[----:B------:R-:W4:Y:S02]  /*27e90*/  LDL.LU.64 R26, [R1+0x68] ;  /* 0x00006800011a7983 */ /* 0x000f240000300a00 */
[----:B--2---:R-:W-:Y:S02]  /*27ea0*/  STL [R1+0x1dec], R20 ;  /* 0x001dec1401007387 */ /* 0x004fe40000100800 */
[----:B------:R-:W-:Y:S01]  /*27eb0*/  STL [R1+0x1de8], R21 ;  /* 0x001de81501007387 */ /* 0x000fe20000100800 */
[----:B------:R-:W-:Y:S01]  /*27ec0*/  STL [R1+0x1de4], R22 ;  /* 0x001de41601007387 */ /* 0x000fe20000100800 */
[----:B------:R-:W-:Y:S02]  /*27ed0*/  STL [R1+0x1de0], R23 ;  /* 0x001de01701007387 */ /* 0x000fe40000100800 */
[----:B---3--:R-:W-:Y:S02]  /*27ee0*/  STL.64 [R1+0x20], R12 ;  /* 0x0000200c01007387 */ /* 0x008fe40000100a00 */
[----:B------:R-:W-:Y:S02]  /*27ef0*/  STL.64 [R1+0x28], R14 ;  /* 0x0000280e01007387 */ /* 0x000fe40000100a00 */
[----:B------:R-:W0:Y:S04]  /*27f00*/  LDSM.16.MT88.4 R12, [R29+0xc080] ;  /* 0x00c080001d0c783b */ /* 0x000e280000004200 */
[----:B-1----:R-:W-:Y:S01]  /*27f10*/  STL [R1+0x1dbc], R4 ;  /* 0x001dbc0401007387 */ /* 0x002fe20000100800 */
[----:B------:R1:W-:Y:S02]  /*27f20*/  STL [R1+0x1db8], R5 ;  /* 0x001db80501007387 */ /* 0x0003e40000100800 */
[----:B------:R2:W-:Y:S02]  /*27f30*/  STL [R1+0x1c80], R6 ;  /* 0x001c800601007387 */ /* 0x0005e40000100800 */
[----:B------:R3:W-:Y:S02]  /*27f40*/  STL [R1+0x1c7c], R7 ;  /* 0x001c7c0701007387 */ /* 0x0007e40000100800 */
[----:B-1----:R-:W-:-:S02]  /*27f50*/  IMAD.MOV.U32 R5, RZ, RZ, R11 ;  /* 0x000000ffff057224 */ /* 0x002fc400078e000b */
[----:B--2---:R-:W-:Y:S02]  /*27f60*/  IMAD.MOV.U32 R6, RZ, RZ, R10 ;  /* 0x000000ffff067224 */ /* 0x004fe400078e000a */
[----:B---3--:R-:W-:Y:S02]  /*27f70*/  IMAD.MOV.U32 R7, RZ, RZ, R8 ;  /* 0x000000ffff077224 */ /* 0x008fe400078e0008 */
[----:B------:R-:W1:Y:S01]  /*27f80*/  LDSM.16.M88.4 R8, [R9+0x10880] ;  /* 0x010880000908783b */ /* 0x000e620000000200 */
[----:B------:R-:W-:Y:S02]  /*27f90*/  IMAD.MOV.U32 R4, RZ, RZ, R28 ;  /* 0x000000ffff047224 */ /* 0x000fe400078e001c */
[----:B------:R-:W2:Y:S02]  /*27fa0*/  LDL.LU R28, [R1+0x1f00] ;  /* 0x001f0000011c7983 */ /* 0x000ea40000300800 */
[----:B0-----:R-:W-:Y:S02]  /*27fb0*/  IMAD.MOV.U32 R22, RZ, RZ, R14 ;  /* 0x000000ffff167224 */ /* 0x001fe400078e000e */
[----:B------:R-:W-:Y:S01]  /*27fc0*/  IMAD.MOV.U32 R23, RZ, RZ, R15 ;  /* 0x000000ffff177224 */ /* 0x000fe200078e000f */
[----:B-1----:R-:W-:Y:S01]  /*27fd0*/  STL [R1+0x1c88], R10 ;  /* 0x001c880a01007387 */ /* 0x002fe20000100800 */
[----:B------:R-:W-:Y:S02]  /*27fe0*/  STL [R1+0x1c84], R11 ;  /* 0x001c840b01007387 */ /* 0x000fe40000100800 */
[----:B------:R0:W-:Y:S02]  /*27ff0*/  STL.64 [R1+0x1db0], R8 ;  /* 0x001db00801007387 */ /* 0x0001e40000100a00 */
[----:B0-----:R-:W3:Y:S01]  /*28000*/  LDL.LU R8, [R1+0x1d0] ;  /* 0x0001d00001087983 */ /* 0x001ee20000300800 */
[----:B------:R-:W3:Y:S02]  /*28010*/  LDL.LU R9, [R1+0x1d4] ;  /* 0x0001d40001097983 */ /* 0x000ee40000300800 */
[----:B------:R-:W3:Y:S02]  /*28020*/  LDL.LU R10, [R1+0x1d8] ;  /* 0x0001d800010a7983 */ /* 0x000ee40000300800 */
[----:B------:R-:W3:Y:S01]  /*28030*/  LDL.LU R11, [R1+0x1dc] ;  /* 0x0001dc00010b7983 */ /* 0x000ee20000300800 */
[----:B------:R-:W3:Y:S01]  /*28040*/  LDL.LU.64 R14, [R1+0x1ef8] ;  /* 0x001ef800010e7983 */ /* 0x000ee20000300a00 */
[----:B------:R-:W-:-:S02]  /*28050*/  IMAD.MOV.U32 R20, RZ, RZ, R12 ;  /* 0x000000ffff147224 */ /* 0x000fc400078e000c */
[----:B------:R-:W-:Y:S02]  /*28060*/  IMAD.MOV.U32 R21, RZ, RZ, R13 ;  /* 0x000000ffff157224 */ /* 0x000fe400078e000d */
[----:B------:R0:W-:Y:S03]  /*28070*/  STL.64 [R1+0x1df8], R22 ;  /* 0x001df81601007387 */ /* 0x0001e60000100a00 */
[----:B------:R1:W-:Y:S01]  /*28080*/  STL.64 [R1+0x1df0], R20 ;  /* 0x001df01401007387 */ /* 0x0003e20000100a00 */
[----:B0-----:R-:W-:Y:S02]  /*28090*/  IMAD.MOV.U32 R22, RZ, RZ, R18 ;  /* 0x000000ffff167224 */ /* 0x001fe400078e0012 */
[----:B------:R-:W-:Y:S01]  /*280a0*/  IMAD.MOV.U32 R23, RZ, RZ, R19 ;  /* 0x000000ffff177224 */ /* 0x000fe200078e0013 */
[----:B-1----:R-:W4:Y:S01]  /*280b0*/  LDL.LU R20, [R1+0x1c0] ;  /* 0x0001c00001147983 */ /* 0x002f220000300800 */
[----:B------:R-:W4:Y:S02]  /*280c0*/  LDL.LU R21, [R1+0x1c4] ;  /* 0x0001c40001157983 */ /* 0x000f240000300800 */
[----:B------:R-:W2:Y:S02]  /*280d0*/  LDL.LU R18, [R1+0x1ef0] ;  /* 0x001ef00001127983 */ /* 0x000ea40000300800 */
[----:B------:R-:W2:Y:S01]  /*280e0*/  LDL.LU R19, [R1+0x1eec] ;  /* 0x001eec0001137983 */ /* 0x000ea20000300800 */
[----:B---3--:R-:W-:Y:S11]  /*280f0*/  HMMA.16816.F32 R8, R4, R14, R8 ;  /* 0x0000000e0408723c */ /* 0x008ff60000001808 */
[----:B------:R-:W-:Y:S11]  /*28100*/  @!UPT UIADD3 URZ, URZ, URZ, URZ ;  /* 0x0000003f3f3ff290 */ /* 0x000ff6000fffe03f */
[----:B------:R-:W-:Y:S01]  /*28110*/  @!UPT UIADD3 URZ, URZ, URZ, URZ ;  /* 0x0000003f3f3ff290 */ /* 0x000fe2000fffe03f */
[----:B------:R-:W-:Y:S01]  /*28120*/  STL.64 [R1+0x1dc8], R10 ;  /* 0x001dc80a01007387 */ /* 0x000fe20000100a00 */
[----:B------:R0:W-:Y:S03]  /*28130*/  STL.64 [R1+0x1dc0], R8 ;  /* 0x001dc00801007387 */ /* 0x0001e60000100a00 */
[----:B0-----:R-:W3:Y:S01]  /*28140*/  LDL.LU R8, [R1+0x1b0] ;  /* 0x0001b00001087983 */ /* 0x001ee20000300800 */
[----:B------:R-:W3:Y:S02]  /*28150*/  LDL.LU R9, [R1+0x1b4] ;  /* 0x0001b40001097983 */ /* 0x000ee40000300800 */
[----:B------:R-:W3:Y:S02]  /*28160*/  LDL.LU R10, [R1+0x1b8] ;  /* 0x0001b800010a7983 */ /* 0x000ee40000300800 */
[----:B--2---:R-:W-:-:S07]  /*28170*/  IMAD.MOV.U32 R11, RZ, RZ, R28 ;  /* 0x000000ffff0b7224 */ /* 0x004fce00078e001c */
[----:B---3--:R-:W-:Y:S11]  /*28180*/  HMMA.16816.F32 R8, R4, R18, R8 ;  /* 0x000000120408723c */ /* 0x008ff60000001808 */
[----:B------:R-:W-:Y:S11]  /*28190*/  @!UPT UIADD3 URZ, URZ, URZ, URZ ;  /* 0x0000003f3f3ff290 */ /* 0x000ff6000fffe03f */
[----:B------:R-:W-:Y:S02]  /*281a0*/  @!UPT UIADD3 URZ, URZ, URZ, URZ ;  /* 0x0000003f3f3ff290 */ /* 0x000fe4000fffe03f */
[----:B------:R-:W-:Y:S02]  /*281b0*/  IMAD.MOV.U32 R4, RZ, RZ, R9 ;  /* 0x000000ffff047224 */ /* 0x000fe400078e0009 */
[----:B------:R-:W-:Y:S01]  /*281c0*/  IMAD.MOV.U32 R5, RZ, RZ, R10 ;  /* 0x000000ffff057224 */ /* 0x000fe200078e000a */
[----:B------:R-:W-:Y:S01]  /*281d0*/  STL [R1+0xa0], R8 ;  /* 0x0000a00801007387 */ /* 0x000fe20000100800 */
[----:B------:R4:W-:Y:S03]  /*281e0*/  STL [R1+0xac], R11 ;  /* 0x0000ac0b01007387 */ /* 0x0009e60000100800 */
[----:B------:R-:W-:Y:S02]  /*281f0*/  STL.64 [R1+0x1ee0], R4 ;  /* 0x001ee00401007387 */ /* 0x000fe40000100a00 */
[----:B------:R-:W0:Y:S01]  /*28200*/  LDSM.16.MT88.4 R4, [R29+0xc100] ;  /* 0x00c100001d04783b */ /* 0x000e220000004200 */
[----:B----4-:R-:W-:Y:S11]  /*28210*/  HMMA.16816.F32 R8, R24, R14, R20 ;  /* 0x0000000e1808723c */ /* 0x010ff60000001814 */
[----:B------:R-:W-:Y:S11]  /*28220*/  @!UPT UIADD3 URZ, URZ, URZ, URZ ;  /* 0x0000003f3f3ff290 */ /* 0x000ff6000fffe03f */
[----:B------:R-:W-:Y:S02]  /*28230*/  @!UPT UIADD3 URZ, URZ, URZ, URZ ;  /* 0x0000003f3f3ff290 */ /* 0x000fe4000fffe03f */
[----:B------:R-:W-:Y:S02]  /*28240*/  IMAD.MOV.U32 R13, RZ, RZ, R10 ;  /* 0x000000ffff0d7224 */ /* 0x000fe400078e000a */
[----:B------:R-:W-:Y:S01]  /*28250*/  IMAD.MOV.U32 R12, RZ, RZ, R11 ;  /* 0x000000ffff0c7224 */ /* 0x000fe200078e000b */
[----:B0-----:R-:W-:Y:S01]  /*28260*/  STL.64 [R1+0x70], R4 ;  /* 0x0000700401007387 */ /* 0x001fe20000100a00 */
[----:B------:R0:W-:Y:S02]  /*28270*/  STL.64 [R1+0x78], R6 ;  /* 0x0000780601007387 */ /* 0x0001e40000100a00 */
[----:B------:R-:W-:Y:S02]  /*28280*/  STL [R1+0x90], R8 ;  /* 0x0000900801007387 */ /* 0x000fe40000100800 */
[----:B------:R-:W-:Y:S01]  /*28290*/  STL.64 [R1+0x1ed8], R14 ;  /* 0x001ed80e01007387 */ /* 0x000fe20000100a00 */
[----:B------:R-:W-:Y:S01]  /*282a0*/  STL.64 [R1+0x1ed0], R12 ;  /* 0x001ed00c01007387 */ /* 0x000fe20000100a00 */
[----:B------:R-:W2:Y:S02]  /*282b0*/  LDL.LU R20, [R1+0xf0] ;  /* 0x0000f00001147983 */ /* 0x000ea40000300800 */
[----:B------:R-:W2:Y:S02]  /*282c0*/  LDL.LU R21, [R1+0xf4] ;  /* 0x0000f40001157983 */ /* 0x000ea40000300800 */
[----:B------:R-:W3:Y:S01]  /*282d0*/  LDL.LU R22, [R1+0xf8] ;  /* 0x0000f80001167983 */ /* 0x000ee20000300800 */
[----:B------:R-:W3:Y:S01]  /*282e0*/  LDL.LU R23, [R1+0xfc] ;  /* 0x0000fc0001177983 */ /* 0x000ee20000300800 */
[----:B0-----:R-:W-:-:S02]  /*282f0*/  IMAD.MOV.U32 R7, RZ, RZ, R24 ;  /* 0x000000ffff077224 */ /* 0x001fc400078e0018 */
[----:B------:R-:W-:Y:S01]  /*28300*/  IMAD.MOV.U32 R6, RZ, RZ, R25 ;  /* 0x000000ffff067224 */ /* 0x000fe200078e0019 */
[----:B------:R-:W4:Y:S01]  /*28310*/  LDL.LU R24, [R1] ;  /* 0x0000000001187983 */ /* 0x000f220000300800 */
[----:B------:R-:W-:Y:S02]  /*28320*/  IMAD.MOV.U32 R5, RZ, RZ, R26 ;  /* 0x000000ffff057224 */ /* 0x000fe400078e001a */
[----:B------:R-:W4:Y:S02]  /*28330*/  LDL.LU R25, [R1+0x4] ;  /* 0x0000040001197983 */ /* 0x000f240000300800 */
[----:B------:R-:W-:Y:S01]  /*28340*/  IMAD.MOV.U32 R4, RZ, RZ, R27 ;  /* 0x000000ffff047224 */ /* 0x000fe200078e001b */
        /* <DEDUP_REMOVED lines=33> */
[----:B------:R-:W3:Y:S02]  /*28560*/  LDL.LU R23, [R1+0x13c] ;  /* 0x00013c0001177983 */ /* 0x000ee40000300800 */
[----:B---3--:R-:W-:Y:S01]  /*28570*/  STL.64 [R1+0x1e58], R22 ;  /* 0x001e581601007387 */ /* 0x008fe20000100a00 */
[----:B--2---:R0:W-:Y:S03]  /*28580*/  STL.64 [R1+0x1e50], R20 ;  /* 0x001e501401007387 */ /* 0x0041e60000100a00 */
[----:B0-----:R-:W2:Y:S01]  /*28590*/  LDL.LU R20, [R1+0x140] ;  /* 0x0001400001147983 */ /* 0x001ea20000300800 */
[----:B------:R-:W2:Y:S02]  /*285a0*/  LDL.LU R21, [R1+0x144] ;  /* 0x0001440001157983 */ /* 0x000ea40000300800 */
[----:B------:R-:W3:Y:S02]  /*285b0*/  LDL.LU R22, [R1+0x148] ;  /* 0x0001480001167983 */ /* 0x000ee40000300800 */
[----:B------:R-:W3:Y:S01]  /*285c0*/  LDL.LU R23, [R1+0x14c] ;  /* 0x00014c0001177983 */ /* 0x000ee20000300800 */
[----:B------:R-:W4:Y:S01]  /*285d0*/  LDL.LU R24, [R1+0x50] ;  /* 0x0000500001187983 */ /* 0x000f220000300800 */
[----:B------:R-:W4:Y:S02]  /*285e0*/  LDL.LU R25, [R1+0x54] ;  /* 0x0000540001197983 */ /* 0x000f240000300800 */
[----:B------:R-:W4:Y:S02]  /*285f0*/  LDL.LU R26, [R1+0x58] ;  /* 0x00005800011a7983 */ /* 0x000f240000300800 */
[----:B------:R-:W4:Y:S01]  /*28600*/  LDL.LU R27, [R1+0x5c] ;  /* 0x00005c00011b7983 */ /* 0x000f220000300800 */
[----:B---3--:R-:W-:Y:S01]  /*28610*/  STL.64 [R1+0x1e68], R22 ;  /* 0x001e681601007387 */ /* 0x008fe20000100a00 */
[----:B--2---:R0:W-:Y:S03]  /*28620*/  STL.64 [R1+0x1e60], R20 ;  /* 0x001e601401007387 */ /* 0x0041e60000100a00 */
[----:B0-----:R-:W2:Y:S01]  /*28630*/  LDL.LU R20, [R1+0x150] ;  /* 0x0001500001147983 */ /* 0x001ea20000300800 */
[----:B------:R-:W2:Y:S02]  /*28640*/  LDL.LU R21, [R1+0x154] ;  /* 0x0001540001157983 */ /* 0x000ea40000300800 */
[----:B------:R-:W3:Y:S02]  /*28650*/  LDL.LU R22, [R1+0x158] ;  /* 0x0001580001167983 */ /* 0x000ee40000300800 */
[----:B------:R-:W3:Y:S02]  /*28660*/  LDL.LU R23, [R1+0x15c] ;  /* 0x00015c0001177983 */ /* 0x000ee40000300800 */
[----:B------:R-:W-:-:S02]  /*28670*/  IMAD.MOV.U32 R15, RZ, RZ, R4 ;  /* 0x000000ffff0f7224 */ /* 0x000fc400078e0004 */
[----:B------:R-:W-:Y:S01]  /*28680*/  IMAD.MOV.U32 R14, RZ, RZ, R5 ;  /* 0x000000ffff0e7224 */ /* 0x000fe200078e0005 */
[----:B------:R-:W4:Y:S01]  /*28690*/  LDL.LU R4, [R1+0x1a0] ;  /* 0x0001a00001047983 */ /* 0x000f220000300800 */
[----:B------:R-:W-:Y:S02]  /*286a0*/  IMAD.MOV.U32 R13, RZ, RZ, R6 ;  /* 0x000000ffff0d7224 */ /* 0x000fe400078e0006 */
[----:B------:R-:W4:Y:S02]  /*286b0*/  LDL.LU R5, [R1+0x1a4] ;  /* 0x0001a40001057983 */ /* 0x000f240000300800 */
[----:B------:R-:W-:Y:S01]  /*286c0*/  IMAD.MOV.U32 R12, RZ, RZ, R7 ;  /* 0x000000ffff0c7224 */ /* 0x000fe200078e0007 */
[----:B------:R-:W4:Y:S01]  /*286d0*/  LDL.LU R6, [R1+0x1a8] ;  /* 0x0001a80001067983 */ /* 0x000f220000300800 */
[----:B------:R-:W4:Y:S03]  /*286e0*/  LDL.LU R7, [R1+0x1ac] ;  /* 0x0001ac0001077983 */ /* 0x000f260000300800 */
[----:B---3--:R-:W-:Y:S01]  /*286f0*/  STL.64 [R1+0x1e88], R22 ;  /* 0x001e881601007387 */ /* 0x008fe20000100a00 */
[----:B--2---:R0:W-:Y:S03]  /*28700*/  STL.64 [R1+0x1e80], R20 ;  /* 0x001e801401007387 */ /* 0x0041e60000100a00 */
        /* <DEDUP_REMOVED lines=18> */
[----:B----4-:R-:W-:Y:S01]  /*28830*/  HMMA.16816.F32 R12, R12, R18, R4 ;  /* 0x000000120c0c723c */ /* 0x010fe20000001804 */
[----:B---3--:R-:W-:Y:S01]  /*28840*/  STL.64 [R1+0x1ec8], R22 ;  /* 0x001ec81601007387 */ /* 0x008fe20000100a00 */
[----:B--2---:R0:W-:Y:S03]  /*28850*/  STL.64 [R1+0x1ec0], R20 ;  /* 0x001ec01401007387 */ /* 0x0041e60000100a00 */
[----:B0-----:R-:W2:Y:S01]  /*28860*/  LDL.LU R20, [R1+0x190] ;  /* 0x0001900001147983 */ /* 0x001ea20000300800 */
[----:B------:R-:W2:Y:S02]  /*28870*/  LDL.LU R21, [R1+0x194] ;  /* 0x0001940001157983 */ /* 0x000ea40000300800 */
[----:B------:R-:W2:Y:S02]  /*28880*/  LDL.LU R22, [R1+0x198] ;  /* 0x0001980001167983 */ /* 0x000ea40000300800 */
[----:B------:R-:W2:Y:S01]  /*28890*/  LDL.LU R23, [R1+0x19c] ;  /* 0x00019c0001177983 */ /* 0x000ea20000300800 */
[----:B------:R-:W3:Y:S01]  /*288a0*/  LDL.LU R3, [R1+0x1ee8] ;  /* 0x001ee80001037983 */ /* 0x000ee20000300800 */
[----:B------:R-:W4:Y:S02]  /*288b0*/  LDL.LU R9, [R1+0xc4] ;  /* 0x0000c40001097983 */ /* 0x000f240000300800 */
[----:B------:R-:W-:-:S02]  /*288c0*/  IMAD.MOV.U32 R10, RZ, RZ, R17 ;  /* 0x000000ffff0a7224 */ /* 0x000fc400078e0011 */
[----:B------:R-:W-:-:S05]  /*288d0*/  IMAD.MOV.U32 R11, RZ, RZ, R16 ;  /* 0x000000ffff0b7224 */ /* 0x000fca00078e0010 */
[----:B------:R0:W-:Y:S02]  /*288e0*/  STL.64 [R1+0x1dd8], R10 ;  /* 0x001dd80a01007387 */ /* 0x0001e40000100a00 */
[----:B0-----:R-:W-:Y:S02]  /*288f0*/  IMAD.MOV.U32 R11, RZ, RZ, R0 ;  /* 0x000000ffff0b7224 */ /* 0x001fe400078e0000 */
[----:B------:R-:W-:Y:S01]  /*28900*/  IMAD.MOV.U32 R0, RZ, RZ, R15 ;  /* 0x000000ffff007224 */ /* 0x000fe200078e000f */
[----:B----4-:R0:W-:Y:S01]  /*28910*/  STL.64 [R1+0x1dd0], R8 ;  /* 0x001dd00801007387 */ /* 0x0101e20000100a00 */
[----:B---3--:R-:W-:Y:S02]  /*28920*/  IMAD.MOV.U32 R10, RZ, RZ, R3 ;  /* 0x000000ffff0a7224 */ /* 0x008fe400078e0003 */
[----:B------:R-:W-:Y:S01]  /*28930*/  IMAD.MOV.U32 R3, RZ, RZ, R14 ;  /* 0x000000ffff037224 */ /* 0x000fe200078e000e */
[----:B0-----:R-:W3:Y:S01]  /*28940*/  LDL.LU R8, [R1+0xe0] ;  /* 0x0000e00001087983 */ /* 0x001ee20000300800 */
[----:B------:R-:W3:Y:S02]  /*28950*/  LDL.LU R9, [R1+0xe4] ;  /* 0x0000e40001097983 */ /* 0x000ee40000300800 */
[----:B------:R-:W4:Y:S02]  /*28960*/  LDL.LU.64 R4, [R1+0x1ee0] ;  /* 0x001ee00001047983 */ /* 0x000f240000300a00 */
[----:B------:R-:W2:Y:S02]  /*28970*/  LDL.LU.64 R14, [R1+0x1ed8] ;  /* 0x001ed800010e7983 */ /* 0x000ea40000300a00 */
[----:B------:R-:W-:-:S02]  /*28980*/  IMAD.MOV.U32 R7, RZ, RZ, R12 ;  /* 0x000000ffff077224 */ /* 0x000fc400078e000c */
[----:B------:R-:W-:Y:S02]  /*28990*/  IMAD.MOV.U32 R6, RZ, RZ, R13 ;  /* 0x000000ffff067224 */ /* 0x000fe400078e000d */
[----:B------:R-:W3:Y:S01]  /*289a0*/  LDL.LU.64 R12, [R1+0x1ed0] ;  /* 0x001ed000010c7983 */ /* 0x000ee20000300a00 */
        /* <DEDUP_REMOVED lines=18> */
[----:B------:R0:W-:Y:S01]  /*28ad0*/  STL.64 [R1+0x170], R20 ;  /* 0x0001701401007387 */ /* 0x0001e20000100a00 */
[----:B------:R-:W-:Y:S02]  /*28ae0*/  IMAD.MOV.U32 R17, RZ, RZ, R22 ;  /* 0x000000ffff117224 */ /* 0x000fe400078e0016 */
[----:B------:R-:W-:Y:S02]  /*28af0*/  IMAD.MOV.U32 R16, RZ, RZ, R23 ;  /* 0x000000ffff107224 */ /* 0x000fe400078e0017 */
[----:B------:R-:W2:Y:S04]  /*28b00*/  LDL.LU.64 R22, [R1+0x1e98] ;  /* 0x001e980001167983 */ /* 0x000ea80000300a00 */
[----:B0-----:R-:W2:Y:S01]  /*28b10*/  LDL.LU.64 R20, [R1+0x1e90] ;  /* 0x001e900001147983 */ /* 0x001ea20000300a00 */
[----:B------:R-:W-:Y:S02]  /*28b20*/  STL [R1+0x1d94], R16 ;  /* 0x001d941001007387 */ /* 0x000fe40000100800 */
[----:B------:R-:W-:Y:S01]  /*28b30*/  STL [R1+0x1d90], R17 ;  /* 0x001d901101007387 */ /* 0x000fe20000100800 */
        /* <DEDUP_REMOVED lines=21> */
[----:B------:R-:W0:Y:S04]  /*28c90*/  LDSM.16.MT88.4 R24, [R29+0xc180] ;  /* 0x00c180001d18783b */ /* 0x000e280000004200 */
[----:B0-----:R-:W-:Y:S01]  /*28ca0*/  IMAD.MOV.U32 R16, RZ, RZ, R26 ;  /* 0x000000ffff107224 */ /* 0x001fe200078e001a */
[----:B------:R0:W-:Y:S01]  /*28cb0*/  STL.64 [R1+0x80], R24 ;  /* 0x0000801801007387 */ /* 0x0001e20000100a00 */
[----:B------:R-:W-:Y:S02]  /*28cc0*/  IMAD.MOV.U32 R17, RZ, RZ, R27 ;  /* 0x000000ffff117224 */ /* 0x000fe400078e001b */
[----:B------:R-:W2:Y:S01]  /*28cd0*/  LDL.LU.64 R26, [R1+0x1e48] ;  /* 0x001e4800011a7983 */ /* 0x000ea20000300a00 */
[----:B0-----:R-:W2:Y:S02]  /*28ce0*/  LDL.LU.64 R24, [R1+0x1e40] ;  /* 0x001e400001187983 */ /* 0x001ea40000300a00 */
        /* <DEDUP_REMOVED lines=27> */
[----:B------:R0:W-:Y:S02]  /*28ea0*/  STL.64 [R1+0x168], R26 ;  /* 0x0001681a01007387 */ /* 0x0001e40000100a00 */
[----:B--2---:R-:W-:Y:S02]  /*28eb0*/  IMAD.MOV.U32 R24, RZ, RZ, R20 ;  /* 0x000000ffff187224 */ /* 0x004fe400078e0014 */
[----:B------:R-:W-:Y:S01]  /*28ec0*/  IMAD.MOV.U32 R25, RZ, RZ, R21 ;  /* 0x000000ffff197224 */ /* 0x000fe200078e0015 */
[----:B------:R-:W3:Y:S01]  /*28ed0*/  LDL.LU R20, [R1+0x1dec] ;  /* 0x001dec0001147983 */ /* 0x000ee20000300800 */
[----:B------:R-:W3:Y:S02]  /*28ee0*/  LDL.LU R21, [R1+0x1de8] ;  /* 0x001de80001157983 */ /* 0x000ee40000300800 */
[----:B0-----:R-:W-:Y:S02]  /*28ef0*/  IMAD.MOV.U32 R26, RZ, RZ, R22 ;  /* 0x000000ffff1a7224 */ /* 0x001fe400078e0016 */
[----:B------:R-:W-:Y:S01]  /*28f00*/  IMAD.MOV.U32 R27, RZ, RZ, R23 ;  /* 0x000000ffff1b7224 */ /* 0x000fe200078e0017 */
[----:B------:R-:W3:Y:S01]  /*28f10*/  LDL.LU R22, [R1+0x1de4] ;  /* 0x001de40001167983 */ /* 0x000ee20000300800 */
[----:B------:R-:W3:Y:S03]  /*28f20*/  LDL.LU R23, [R1+0x1de0] ;  /* 0x001de00001177983 */ /* 0x000ee60000300800 */
[----:B------:R-:W-:Y:S01]  /*28f30*/  STL.64 [R1+0x1da0], R26 ;  /* 0x001da01a01007387 */ /* 0x000fe20000100a00 */
[----:B------:R0:W-:Y:S03]  /*28f40*/  STL.64 [R1+0x1d98], R24 ;  /* 0x001d981801007387 */ /* 0x0001e60000100a00 */
[----:B0-----:R-:W2:Y:S01]  /*28f50*/  LDL.LU R24, [R1+0x20] ;  /* 0x0000200001187983 */ /* 0x001ea20000300800 */
[----:B------:R-:W2:Y:S02]  /*28f60*/  LDL.LU R25, [R1+0x24] ;  /* 0x0000240001197983 */ /* 0x000ea40000300800 */
[----:B------:R-:W2:Y:S02]  /*28f70*/  LDL.LU R26, [R1+0x28] ;  /* 0x00002800011a7983 */ /* 0x000ea40000300800 */
[----:B------:R-:W2:Y:S01]  /*28f80*/  LDL.LU R27, [R1+0x2c] ;  /* 0x00002c00011b7983 */ /* 0x000ea20000300800 */
[C---:B---3--:R-:W-:Y:S11]  /*28f90*/  HMMA.16816.F32 R8, R20.reuse, R14, R8 ;  /* 0x0000000e1408723c */ /* 0x048ff60000001808 */
[----:B------:R-:W-:Y:S11]  /*28fa0*/  @!UPT UIADD3 URZ, URZ, URZ, URZ ;  /* 0x0000003f3f3ff290 */ /* 0x000ff6000fffe03f */
[----:B------:R-:W-:Y:S01]  /*28fb0*/  @!UPT UIADD3 URZ, URZ, URZ, URZ ;  /* 0x0000003f3f3ff290 */ /* 0x000fe2000fffe03f */
[----:B------:R-:W-:Y:S01]  /*28fc0*/  STL.64 [R1+0x150], R8 ;  /* 0x0001500801007387 */ /* 0x000fe20000100a00 */
[----:B------:R0:W-:Y:S03]  /*28fd0*/  STL.64 [R1+0x158], R10 ;  /* 0x0001580a01007387 */ /* 0x0001e60000100a00 */
[----:B0-----:R-:W3:Y:S01]  /*28fe0*/  LDL.LU.64 R10, [R1+0x1dd8] ;  /* 0x001dd800010a7983 */ /* 0x001ee20000300a00 */
[----:B------:R-:W3:Y:S02]  /*28ff0*/  LDL.LU.64 R8, [R1+0x1dd0] ;  /* 0x001dd00001087983 */ /* 0x000ee40000300a00 */
[----:B---3--:R-:W-:Y:S01]  /*29000*/  HMMA.16816.F32 R20, R20, R18, R8 ;  /* 0x000000121414723c */ /* 0x008fe20000001808 */
[----:B------:R-:W2:Y:S01]  /*29010*/  LDL.LU.64 R10, [R1+0x1dc8] ;  /* 0x001dc800010a7983 */ /* 0x000ea20000300a00 */
[----:B------:R-:W2:Y:S02]  /*29020*/  LDL.LU.64 R8, [R1+0x1dc0] ;  /* 0x001dc00001087983 */ /* 0x000ea40000300a00 */
[----:B------:R0:W-:Y:S03]  /*29030*/  STL.64 [R1+0x1da8], R16 ;  /* 0x001da81001007387 */ /* 0x0001e60000100a00 */
[----:B----4-:R-:W-:Y:S01]  /*29040*/  IMAD.MOV.U32 R18, RZ, RZ, R5 ;  /* 0x000000ffff127224 */ /* 0x010fe200078e0005 */
[----:B0-----:R-:W3:Y:S01]  /*29050*/  LDL.LU R16, [R1+0xa0] ;  /* 0x0000a00001107983 */ /* 0x001ee20000300800 */
[----:B------:R-:W-:Y:S11]  /*29060*/  IMAD.MOV.U32 R17, RZ, RZ, R4 ;  /* 0x000000ffff117224 */ /* 0x000ff600078e0004 */
[----:B------:R-:W-:Y:S03]  /*29070*/  @!UPT UIADD3 URZ, URZ, URZ, URZ ;  /* 0x0000003f3f3ff290 */ /* 0x000fe6000fffe03f */
[----:B------:R0:W-:Y:S01]  /*29080*/  STL.64 [R1+0x140], R20 ;  /* 0x0001401401007387 */ /* 0x0001e20000100a00 */
[----:B------:R1:W-:Y:S02]  /*29090*/  STL.64 [R1+0x148], R22 ;  /* 0x0001481601007387 */ /* 0x0003e40000100a00 */
[----:B------:R-:W2:Y:S02]  /*290a0*/  LDL.LU R4, [R1+0x1dbc] ;  /* 0x001dbc0001047983 */ /* 0x000ea40000300800 */
[----:B------:R-:W2:Y:S01]  /*290b0*/  LDL.LU R5, [R1+0x1db8] ;  /* 0x001db80001057983 */ /* 0x000ea20000300800 */
[----:B------:R-:W3:Y:S01]  /*290c0*/  LDL.LU R19, [R1+0xac] ;  /* 0x0000ac0001137983 */ /* 0x000ee20000300800 */
[----:B------:R-:W-:-:S03]  /*290d0*/  IMAD.MOV.U32 R15, RZ, RZ, R0 ;  /* 0x000000ffff0f7224 */ /* 0x000fc600078e0000 */
[----:B0-----:R-:W4:Y:S01]  /*290e0*/  LDL.LU R20, [R1+0x90] ;  /* 0x0000900001147983 */ /* 0x001f220000300800 */
[----:B-1----:R-:W-:Y:S02]  /*290f0*/  IMAD.MOV.U32 R23, RZ, RZ, R12 ;  /* 0x000000ffff177224 */ /* 0x002fe400078e000c */
[----:B------:R-:W-:Y:S01]  /*29100*/  IMAD.MOV.U32 R12, RZ, RZ, R7 ;  /* 0x000000ffff0c7224 */ /* 0x000fe200078e0007 */
[----:B--2---:R-:W-:Y:S11]  /*29110*/  HMMA.16816.F32 R8, R24, R4, R8 ;  /* 0x000000041808723c */ /* 0x004ff60000001808 */
[----:B------:R-:W-:Y:S11]  /*29120*/  @!UPT UIADD3 URZ, URZ, URZ, URZ ;  /* 0x0000003f3f3ff290 */ /* 0x000ff6000fffe03f */
[----:B------:R-:W-:Y:S02]  /*29130*/  @!UPT UIADD3 URZ, URZ, URZ, URZ ;  /* 0x0000003f3f3ff290 */ /* 0x000fe4000fffe03f */
[----:B------:R-:W-:Y:S02]  /*29140*/  IMAD.MOV.U32 R7, RZ, RZ, R8 ;  /* 0x000000ffff077224 */ /* 0x000fe400078e0008 */
[----:B------:R-:W-:Y:S02]  /*29150*/  IMAD.MOV.U32 R0, RZ, RZ, R9 ;  /* 0x000000ffff007224 */ /* 0x000fe400078e0009 */
[----:B------:R-:W3:Y:S01]  /*29160*/  LDL.LU.64 R8, [R1+0x1db0] ;  /* 0x001db00001087983 */ /* 0x000ee20000300a00 */
[----:B------:R-:W-:Y:S02]  /*29170*/  IMAD.MOV.U32 R14, RZ, RZ, R3 ;  /* 0x000000ffff0e7224 */ /* 0x000fe400078e0003 */
[----:B------:R-:W-:Y:S02]  /*29180*/  IMAD.MOV.U32 R21, RZ, RZ, R28 ;  /* 0x000000ffff157224 */ /* 0x000fe400078e001c */
[----:B------:R-:W-:Y:S02]  /*29190*/  IMAD.MOV.U32 R3, RZ, RZ, R11 ;  /* 0x000000ffff037224 */ /* 0x000fe400078e000b */
[----:B------:R-:W-:-:S02]  /*291a0*/  IMAD.MOV.U32 R28, RZ, RZ, R10 ;  /* 0x000000ffff1c7224 */ /* 0x000fc400078e000a */
[----:B------:R-:W-:Y:S01]  /*291b0*/  IMAD.MOV.U32 R22, RZ, RZ, R13 ;  /* 0x000000ffff167224 */ /* 0x000fe200078e000d */
[----:B------:R-:W-:Y:S02]  /*291c0*/  STL [R1+0x1c98], R3 ;  /* 0x001c980301007387 */ /* 0x000fe40000100800 */
[----:B------:R-:W-:Y:S02]  /*291d0*/  STL [R1+0x1c94], R28 ;  /* 0x001c941c01007387 */ /* 0x000fe40000100800 */
[----:B------:R-:W-:Y:S02]  /*291e0*/  STL [R1+0x1c90], R0 ;  /* 0x001c900001007387 */ /* 0x000fe40000100800 */
[----:B------:R-:W-:Y:S02]  /*291f0*/  STL [R1+0x1c8c], R7 ;  /* 0x001c8c0701007387 */ /* 0x000fe40000100800 */
[----:B------:R-:W-:Y:S01]  /*29200*/  IMAD.MOV.U32 R13, RZ, RZ, R6 ;  /* 0x000000ffff0d7224 */ /* 0x000fe200078e0006 */
[----:B---3--:R-:W-:Y:S01]  /*29210*/  HMMA.16816.F32 R24, R24, R8, R16 ;  /* 0x000000081818723c */ /* 0x008fe20000001810 */
[----:B------:R-:W2:Y:S11]  /*29220*/  LDL.LU.64 R16, [R1+0x1da8] ;  /* 0x001da80001107983 */ /* 0x000eb60000300a00 */
[----:B------:R-:W-:Y:S11]  /*29230*/  @!UPT UIADD3 URZ, URZ, URZ, URZ ;  /* 0x0000003f3f3ff290 */ /* 0x000ff6000fffe03f */
[----:B------:R0:W-:Y:S01]  /*29240*/  STL [R1+0x120], R24 ;  /* 0x0001201801007387 */ /* 0x0001e20000100800 */
[----:B------:R-:W-:Y:S02]  /*29250*/  IMAD.MOV.U32 R11, RZ, RZ, R26 ;  /* 0x000000ffff0b7224 */ /* 0x000fe400078e001a */
[----:B------:R-:W-:Y:S02]  /*29260*/  IMAD.MOV.U32 R6, RZ, RZ, R27 ;  /* 0x000000ffff067224 */ /* 0x000fe400078e001b */
[----:B------:R-:W-:Y:S01]  /*29270*/  IMAD.MOV.U32 R10, RZ, RZ, R25 ;  /* 0x000000ffff0a7224 */ /* 0x000fe200078e0019 */
[----:B------:R-:W4:Y:S04]  /*29280*/  LDL.LU.64 R26, [R1+0x1da0] ;  /* 0x001da000011a7983 */ /* 0x000f280000300a00 */
[----:B0-----:R-:W4:Y:S01]  /*29290*/  LDL.LU.64 R24, [R1+0x1d98] ;  /* 0x001d980001187983 */ /* 0x001f220000300a00 */
[----:B------:R0:W-:Y:S02]  /*292a0*/  STL [R1+0x1ca4], R6 ;  /* 0x001ca40601007387 */ /* 0x0001e40000100800 */
[----:B------:R1:W-:Y:S02]  /*292b0*/  STL [R1+0x1ca0], R11 ;  /* 0x001ca00b01007387 */ /* 0x0003e40000100800 */
[----:B------:R3:W-:Y:S01]  /*292c0*/  STL [R1+0x1c9c], R10 ;  /* 0x001c9c0a01007387 */ /* 0x0007e20000100800 */
[C---:B----4-:R-:W-:Y:S08]  /*292d0*/  HMMA.16816.F32 R20, R24.reuse, R4, R20 ;  /* 0x000000041814723c */ /* 0x050ff00000001814 */
[----:B------:R-:W-:Y:S07]  /*292e0*/  HMMA.16816.F32 R12, R24, R8, R12 ;  /* 0x00000008180c723c */ /* 0x000fee000000180c */
[----:B------:R-:W-:-:S09]  /*292f0*/  LOP3.LUT R27, R29, 0x40, RZ, 0x3c, !PT ;  /* 0x000000401d1b7812 */ /* 0x000fd200078e3cff */
[----:B------:R-:W-:Y:S02]  /*29300*/  IMAD.MOV.U32 R3, RZ, RZ, R20 ;  /* 0x000000ffff037224 */ /* 0x000fe400078e0014 */
[----:B------:R-:W-:Y:S02]  /*29310*/  IMAD.MOV.U32 R7, RZ, RZ, R23 ;  /* 0x000000ffff077224 */ /* 0x000fe400078e0017 */
[----:B------:R-:W-:Y:S02]  /*29320*/  IMAD.MOV.U32 R28, RZ, RZ, R21 ;  /* 0x000000ffff1c7224 */ /* 0x000fe400078e0015 */
[----:B------:R-:W-:Y:S01]  /*29330*/  IMAD.MOV.U32 R0, RZ, RZ, R22 ;  /* 0x000000ffff007224 */ /* 0x000fe200078e0016 */
[----:B------:R-:W4:Y:S01]  /*29340*/  LDL.LU R20, [R1+0xd0] ;  /* 0x0000d00001147983 */ /* 0x000f220000300800 */
[----:B------:R-:W4:Y:S02]  /*29350*/  LDL.LU R21, [R1+0xd4] ;  /* 0x0000d40001157983 */ /* 0x000f240000300800 */
[----:B------:R-:W4:Y:S02]  /*29360*/  LDL.LU R22, [R1+0xd8] ;  /* 0x0000d80001167983 */ /* 0x000f240000300800 */
[----:B------:R-:W4:Y:S01]  /*29370*/  LDL.LU R23, [R1+0xdc] ;  /* 0x0000dc0001177983 */ /* 0x000f220000300800 */
[----:B------:R-:W-:Y:S01]  /*29380*/  STL [R1+0x1cb4], R7 ;  /* 0x001cb40701007387 */ /* 0x000fe20000100800 */
[----:B------:R-:W-:Y:S02]  /*29390*/  STL [R1+0x1cb0], R0 ;  /* 0x001cb00001007387 */ /* 0x000fe40000100800 */
[----:B------:R-:W-:Y:S02]  /*293a0*/  STL [R1+0x1cac], R28 ;  /* 0x001cac1c01007387 */ /* 0x000fe40000100800 */
[----:B------:R-:W-:Y:S02]  /*293b0*/  STL [R1+0x1ca8], R3 ;  /* 0x001ca80301007387 */ /* 0x000fe40000100800 */
[----:B0-----:R-:W-:-:S02]  /*293c0*/  IMAD.MOV.U32 R6, RZ, RZ, R13 ;  /* 0x000000ffff067224 */ /* 0x001fc400078e000d */
[----:B-1----:R-:W-:Y:S01]  /*293d0*/  IMAD.MOV.U32 R11, RZ, RZ, R14 ;  /* 0x000000ffff0b7224 */ /* 0x002fe200078e000e */
[----:B------:R-:W-:Y:S01]  /*293e0*/  STL [R1+0x100], R12 ;  /* 0x0001000c01007387 */ /* 0x000fe20000100800 */
[----:B---3--:R-:W-:Y:S02]  /*293f0*/  IMAD.MOV.U32 R10, RZ, RZ, R15 ;  /* 0x000000ffff0a7224 */ /* 0x008fe400078e000f */
[----:B------:R-:W0:Y:S03]  /*29400*/  LDSM.16.MT88.4 R12, [R27+0xc000] ;  /* 0x00c000001b0c783b */ /* 0x000e260000004200 */
[----:B------:R-:W-:Y:S01]  /*29410*/  STL [R1+0x1cc0], R10 ;  /* 0x001cc00a01007387 */ /* 0x000fe20000100800 */
[----:B------:R-:W-:Y:S02]  /*29420*/  STL [R1+0x1cbc], R11 ;  /* 0x001cbc0b01007387 */ /* 0x000fe40000100800 */
[----:B------:R-:W-:Y:S01]  /*29430*/  STL [R1+0x1cb8], R6 ;  /* 0x001cb80601007387 */ /* 0x000fe20000100800 */
[----:B0-----:R-:W-:Y:S01]  /*29440*/  STL.64 [R1+0x30], R12 ;  /* 0x0000300c01007387 */ /* 0x001fe20000100a00 */
[----:B------:R-:W-:Y:S02]  /*29450*/  STL.64 [R1+0x38], R14 ;  /* 0x0000380e01007387 */ /* 0x000fe40000100a00 */
[----:B------:R-:W0:Y:S04]  /*29460*/  LDSM.16.MT88.4 R12, [R27+0xc080] ;  /* 0x00c080001b0c783b */ /* 0x000e280000004200 */
[----:B0-----:R-:W-:-:S02]  /*29470*/  IMAD.MOV.U32 R26, RZ, RZ, R13 ;  /* 0x000000ffff1a7224 */ /* 0x001fc400078e000d */
[----:B------:R-:W-:Y:S01]  /*29480*/  IMAD.MOV.U32 R25, RZ, RZ, R14 ;  /* 0x000000ffff197224 */ /* 0x000fe200078e000e */
[----:B------:R-:W-:Y:S01]  /*29490*/  STL [R1+0x10], R12 ;  /* 0x0000100c01007387 */ /* 0x000fe20000100800 */
[----:B------:R-:W-:Y:S02]  /*294a0*/  IMAD.MOV.U32 R24, RZ, RZ, R15 ;  /* 0x000000ffff187224 */ /* 0x000fe400078e000f */
[----:B------:R-:W0:Y:S02]  /*294b0*/  LDSM.16.MT88.4 R12, [R27+0xc100] ;  /* 0x00c100001b0c783b */ /* 0x000e240000004200 */
[----:B0-----:R-:W-:Y:S02]  /*294c0*/  STL.64 [R1+0x1d48], R14 ;  /* 0x001d480e01007387 */ /* 0x001fe40000100a00 */
[----:B------:R0:W-:Y:S02]  /*294d0*/  STL.64 [R1+0x1d40], R12 ;  /* 0x001d400c01007387 */ /* 0x0001e40000100a00 */
[----:B0-----:R-:W3:Y:S01]  /*294e0*/  LDL.LU R12, [R1+0x80] ;  /* 0x00008000010c7983 */ /* 0x001ee20000300800 */
[----:B------:R-:W3:Y:S02]  /*294f0*/  LDL.LU R13, [R1+0x84] ;  /* 0x00008400010d7983 */ /* 0x000ee40000300800 */
[----:B--2---:R-:W-:-:S02]  /*29500*/  IMAD.MOV.U32 R14, RZ, RZ, R16 ;  /* 0x000000ffff0e7224 */ /* 0x004fc400078e0010 */
[----:B------:R-:W-:Y:S01]  /*29510*/  IMAD.MOV.U32 R15, RZ, RZ, R17 ;  /* 0x000000ffff0f7224 */ /* 0x000fe200078e0011 */
[----:B------:R-:W2:Y:S01]  /*29520*/  LDL.LU R16, [R1+0x1d94] ;  /* 0x001d940001107983 */ /* 0x000ea20000300800 */
[----:B------:R-:W2:Y:S03]  /*29530*/  LDL.LU R17, [R1+0x1d90] ;  /* 0x001d900001117983 */ /* 0x000ea60000300800 */
[----:B------:R-:W-:Y:S04]  /*29540*/  STL.64 [R1+0x1d88], R14 ;  /* 0x001d880e01007387 */ /* 0x000fe80000100a00 */
[----:B---3--:R0:W-:Y:S04]  /*29550*/  STL.64 [R1+0x1d80], R12 ;  /* 0x001d800c01007387 */ /* 0x0081e80000100a00 */
[----:B0-----:R-:W4:Y:S01]  /*29560*/  LDL.LU R12, [R1+0x70] ;  /* 0x00007000010c7983 */ /* 0x001f220000300800 */
[----:B------:R-:W4:Y:S02]  /*29570*/  LDL.LU R13, [R1+0x74] ;  /* 0x00007400010d7983 */ /* 0x000f240000300800 */
[----:B------:R-:W4:Y:S02]  /*29580*/  LDL.LU R14, [R1+0x78] ;  /* 0x00007800010e7983 */ /* 0x000f240000300800 */
[----:B------:R-:W4:Y:S02]  /*29590*/  LDL.LU R15, [R1+0x7c] ;  /* 0x00007c00010f7983 */ /* 0x000f240000300800 */
[----:B----4-:R-:W-:Y:S11]  /*295a0*/  HMMA.16816.F32 R20, R12, R4, R20 ;  /* 0x000000040c14723c */ /* 0x010ff60000001814 */
[----:B------:R-:W-:Y:S11]  /*295b0*/  @!UPT UIADD3 URZ, URZ, URZ, URZ ;  /* 0x0000003f3f3ff290 */ /* 0x000ff6000fffe03f */
[----:B------:R-:W-:Y:S02]  /*295c0*/  @!UPT UIADD3 URZ, URZ, URZ, URZ ;  /* 0x0000003f3f3ff290 */ /* 0x000fe4000fffe03f */
[----:B------:R-:W-:Y:S02]  /*295d0*/  IMAD.MOV.U32 R28, RZ, RZ, R22 ;  /* 0x000000ffff1c7224 */ /* 0x000fe400078e0016 */
[----:B------:R-:W-:Y:S02]  /*295e0*/  IMAD.MOV.U32 R3, RZ, RZ, R23 ;  /* 0x000000ffff037224 */ /* 0x000fe400078e0017 */
[----:B--2---:R-:W-:Y:S02]  /*295f0*/  IMAD.MOV.U32 R22, RZ, RZ, R17 ;  /* 0x000000ffff167224 */ /* 0x004fe400078e0011 */
[----:B------:R-:W-:Y:S02]  /*29600*/  IMAD.MOV.U32 R23, RZ, RZ, R16 ;  /* 0x000000ffff177224 */ /* 0x000fe400078e0010 */
[----:B------:R-:W0:Y:S01]  /*29610*/  LDSM.16.MT88.4 R16, [R27+0xc180] ;  /* 0x00c180001b10783b */ /* 0x000e220000004200 */
[----:B------:R-:W-:Y:S02]  /*29620*/  IMAD.MOV.U32 R7, RZ, RZ, R20 ;  /* 0x000000ffff077224 */ /* 0x000fe400078e0014 */
[----:B------:R-:W-:-:S02]  /*29630*/  IMAD.MOV.U32 R0, RZ, RZ, R21 ;  /* 0x000000ffff007224 */ /* 0x000fc400078e0015 */
[----:B------:R-:W2:Y:S01]  /*29640*/  LDL.LU R20, [R1+0x170] ;  /* 0x0001700001147983 */ /* 0x000ea20000300800 */
[----:B------:R-:W2:Y:S01]  /*29650*/  LDL.LU R21, [R1+0x174] ;  /* 0x0001740001157983 */ /* 0x000ea20000300800 */
[----:B------:R-:W-:Y:S02]  /*29660*/  STL [R1+0x1cd0], R3 ;  /* 0x001cd00301007387 */ /* 0x000fe40000100800 */
[----:B------:R-:W-:Y:S02]  /*29670*/  STL [R1+0x1ccc], R28 ;  /* 0x001ccc1c01007387 */ /* 0x000fe40000100800 */
[----:B------:R-:W-:Y:S01]  /*29680*/  STL [R1+0x1cc8], R0 ;  /* 0x001cc80001007387 */ /* 0x000fe20000100800 */
[----:B------:R-:W-:Y:S04]  /*29690*/  STL [R1+0x1cc4], R7 ;  /* 0x001cc40701007387 */ /* 0x000fe80000100800 */
[----:B0-----:R0:W-:Y:S01]  /*296a0*/  STL [R1+0x1ce0], R16 ;  /* 0x001ce01001007387 */ /* 0x0011e20000100800 */
[----:B------:R1:W-:Y:S02]  /*296b0*/  STL [R1+0x1cdc], R17 ;  /* 0x001cdc1101007387 */ /* 0x0003e40000100800 */
[----:B------:R3:W-:Y:S02]  /*296c0*/  STL [R1+0x1cd8], R18 ;  /* 0x001cd81201007387 */ /* 0x0007e40000100800 */
[----:B------:R4:W-:Y:S01]  /*296d0*/  STL [R1+0x1cd4], R19 ;  /* 0x001cd41301007387 */ /* 0x0009e20000100800 */
[----:B0-----:R-:W2:Y:S01]  /*296e0*/  LDL.LU R16, [R1+0x50] ;  /* 0x0000500001107983 */ /* 0x001ea20000300800 */
[----:B-1----:R-:W2:Y:S02]  /*296f0*/  LDL.LU R17, [R1+0x54] ;  /* 0x0000540001117983 */ /* 0x002ea40000300800 */
[----:B---3--:R-:W2:Y:S02]  /*29700*/  LDL.LU R18, [R1+0x58] ;  /* 0x0000580001127983 */ /* 0x008ea40000300800 */
[----:B----4-:R-:W2:Y:S02]  /*29710*/  LDL.LU R19, [R1+0x5c] ;  /* 0x00005c0001137983 */ /* 0x010ea40000300800 */
[----:B--2---:R-:W-:Y:S11]  /*29720*/  HMMA.16816.F32 R12, R12, R8, R16 ;  /* 0x000000080c0c723c */ /* 0x004ff60000001810 */
[----:B------:R-:W-:Y:S11]  /*29730*/  @!UPT UIADD3 URZ, URZ, URZ, URZ ;  /* 0x0000003f3f3ff290 */ /* 0x000ff6000fffe03f */
[----:B------:R-:W-:Y:S01]  /*29740*/  @!UPT UIADD3 URZ, URZ, URZ, URZ ;  /* 0x0000003f3f3ff290 */ /* 0x000fe2000fffe03f */
[----:B------:R-:W-:Y:S01]  /*29750*/  STL [R1+0xe0], R12 ;  /* 0x0000e00c01007387 */ /* 0x000fe20000100800 */
[----:B------:R-:W-:Y:S02]  /*29760*/  IMAD.MOV.U32 R10, RZ, RZ, R13 ;  /* 0x000000ffff0a7224 */ /* 0x000fe400078e000d */
[----:B------:R-:W-:Y:S02]  /*29770*/  IMAD.MOV.U32 R11, RZ, RZ, R14 ;  /* 0x000000ffff0b7224 */ /* 0x000fe400078e000e */
[----:B------:R-:W-:Y:S02]  /*29780*/  IMAD.MOV.U32 R6, RZ, RZ, R15 ;  /* 0x000000ffff067224 */ /* 0x000fe400078e000f */
[----:B------:R-:W0:Y:S04]  /*29790*/  LDSM.16.MT88.4 R12, [R29+0xe000] ;  /* 0x00e000001d0c783b */ /* 0x000e280000004200 */
[----:B------:R-:W-:Y:S01]  /*297a0*/  STL [R1+0x1cec], R6 ;  /* 0x001cec0601007387 */ /* 0x000fe20000100800 */
[----:B------:R-:W-:Y:S02]  /*297b0*/  STL [R1+0x1ce8], R11 ;  /* 0x001ce80b01007387 */ /* 0x000fe40000100800 */
[----:B------:R-:W-:Y:S02]  /*297c0*/  STL [R1+0x1ce4], R10 ;  /* 0x001ce40a01007387 */ /* 0x000fe40000100800 */
        /* <DEDUP_REMOVED lines=9> */
[----:B------:R-:W2:Y:S04]  /*29860*/  LDL.LU R16, [R1+0x1a0] ;  /* 0x0001a00001107983 */ /* 0x000ea80000300800 */
[----:B-1----:R-:W2:Y:S01]  /*29870*/  LDL.LU R17, [R1+0x1a4] ;  /* 0x0001a40001117983 */ /* 0x002ea20000300800 */
[----:B------:R-:W2:Y:S02]  /*29880*/  LDL.LU R18, [R1+0x1a8] ;  /* 0x0001a80001127983 */ /* 0x000ea40000300800 */
[----:B------:R-:W2:Y:S01]  /*29890*/  LDL.LU R19, [R1+0x1ac] ;  /* 0x0001ac0001137983 */ /* 0x000ea20000300800 */
[----:B0-----:R-:W-:Y:S01]  /*298a0*/  STL.64 [R1+0x60], R12 ;  /* 0x0000600c01007387 */ /* 0x001fe20000100a00 */
        /* <DEDUP_REMOVED lines=9> */
[----:B------:R0:W-:Y:S01]  /*29940*/  STL [R1+0x19e4], R29 ;  /* 0x0019e41d01007387 */ /* 0x0001e20000100800 */
[C---:B---3--:R-:W-:Y:S11]  /*29950*/  HMMA.16816.F32 R20, R12.reuse, R4, R20 ;  /* 0x000000040c14723c */ /* 0x048ff60000001814 */
[----:B------:R-:W-:Y:S11]  /*29960*/  @!UPT UIADD3 URZ, URZ, URZ, URZ ;  /* 0x0000003f3f3ff290 */ /* 0x000ff6000fffe03f */
[----:B------:R-:W-:Y:S02]  /*29970*/  @!UPT UIADD3 URZ, URZ, URZ, URZ ;  /* 0x0000003f3f3ff290 */ /* 0x000fe4000fffe03f */
[----:B------:R-:W-:Y:S02]  /*29980*/  IMAD.MOV.U32 R28, RZ, RZ, R20 ;  /* 0x000000ffff1c7224 */ /* 0x000fe400078e0014 */
[----:B------:R-:W-:Y:S02]  /*29990*/  IMAD.MOV.U32 R0, RZ, RZ, R21 ;  /* 0x000000ffff007224 */ /* 0x000fe400078e0015 */
[----:B------:R-:W-:Y:S02]  /*299a0*/  IMAD.MOV.U32 R7, RZ, RZ, R22 ;  /* 0x000000ffff077224 */ /* 0x000fe400078e0016 */
[----:B0-----:R-:W-:Y:S02]  /*299b0*/  IMAD.MOV.U32 R29, RZ, RZ, R23 ;  /* 0x000000ffff1d7224 */ /* 0x001fe400078e0017 */
[----:B------:R-:W0:Y:S04]  /*299c0*/  LDSM.16.MT88.4 R20, [R27+0xe000] ;  /* 0x00e000001b14783b */ /* 0x000e280000004200 */
[----:B------:R-:W-:Y:S01]  /*299d0*/  STL [R1+0x1d0c], R29 ;  /* 0x001d0c1d01007387 */ /* 0x000fe20000100800 */
[----:B------:R-:W-:Y:S02]  /*299e0*/  STL [R1+0x1d08], R7 ;  /* 0x001d080701007387 */ /* 0x000fe40000100800 */
[----:B------:R-:W-:Y:S02]  /*299f0*/  STL [R1+0x1d04], R0 ;  /* 0x001d040001007387 */ /* 0x000fe40000100800 */
[----:B------:R-:W-:Y:S01]  /*29a00*/  STL [R1+0x1d00], R28 ;  /* 0x001d001c01007387 */ /* 0x000fe20000100800 */
[----:B0-----:R-:W-:Y:S01]  /*29a10*/  STL.64 [R1+0x20], R20 ;  /* 0x0000201401007387 */ /* 0x001fe20000100a00 */
[----:B------:R-:W-:Y:S02]  /*29a20*/  STL.64 [R1+0x28], R22 ;  /* 0x0000281601007387 */ /* 0x000fe40000100a00 */
[----:B------:R-:W0:Y:S01]  /*29a30*/  LDSM.16.MT88.4 R20, [R27+0xe080] ;  /* 0x00e080001b14783b */ /* 0x000e220000004200 */
[----:B--2---:R-:W-:Y:S03]  /*29a40*/  HMMA.16816.F32 R12, R12, R8, R16 ;  /* 0x000000080c0c723c */ /* 0x004fe60000001810 */
[----:B0-----:R-:W-:-:S02]  /*29a50*/  IMAD.MOV.U32 R7, RZ, RZ, R20 ;  /* 0x000000ffff077224 */ /* 0x001fc400078e0014 */
[----:B------:R-:W-:Y:S02]  /*29a60*/  IMAD.MOV.U32 R6, RZ, RZ, R21 ;  /* 0x000000ffff067224 */ /* 0x000fe400078e0015 */
[----:B------:R-:W-:Y:S02]  /*29a70*/  IMAD.MOV.U32 R3, RZ, RZ, R22 ;  /* 0x000000ffff037224 */ /* 0x000fe400078e0016 */
[----:B------:R-:W-:Y:S02]  /*29a80*/  IMAD.MOV.U32 R0, RZ, RZ, R23 ;  /* 0x000000ffff007224 */ /* 0x000fe400078e0017 */
[----:B------:R-:W0:Y:S04]  /*29a90*/  LDSM.16.MT88.4 R20, [R27+0xe100] ;  /* 0x00e100001b14783b */ /* 0x000e280000004200 */
[----:B0-----:R0:W-:Y:S01]  /*29aa0*/  STL.64 [R1+0x1b50], R22 ;  /* 0x001b501601007387 */ /* 0x0011e20000100a00 */
[----:B------:R1:W-:Y:S02]  /*29ab0*/  STL.64 [R1+0x1b48], R20 ;  /* 0x001b481401007387 */ /* 0x0003e40000100a00 */
[----:B0-----:R-:W-:-:S02]  /*29ac0*/  IMAD.MOV.U32 R22, RZ, RZ, R3 ;  /* 0x000000ffff167224 */ /* 0x001fc400078e0003 */
[----:B------:R-:W-:Y:S02]  /*29ad0*/  IMAD.MOV.U32 R23, RZ, RZ, R0 ;  /* 0x000000ffff177224 */ /* 0x000fe400078e0000 */
[----:B-1----:R-:W-:Y:S02]  /*29ae0*/  IMAD.MOV.U32 R20, RZ, RZ, R7 ;  /* 0x000000ffff147224 */ /* 0x002fe400078e0007 */
[----:B------:R-:W-:Y:S02]  /*29af0*/  IMAD.MOV.U32 R21, RZ, RZ, R6 ;  /* 0x000000ffff157224 */ /* 0x000fe400078e0006 */
[----:B------:R-:W-:Y:S01]  /*29b00*/  IMAD.MOV.U32 R6, RZ, RZ, R12 ;  /* 0x000000ffff067224 */ /* 0x000fe200078e000c */
[----:B------:R-:W-:Y:S02]  /*29b10*/  STL.64 [R1+0x1b80], R22 ;  /* 0x001b801601007387 */ /* 0x000fe40000100a00 */
[----:B------:R-:W-:Y:S02]  /*29b20*/  STL.64 [R1+0x1b78], R20 ;  /* 0x001b781401007387 */ /* 0x000fe40000100a00 */
[----:B------:R-:W2:Y:S02]  /*29b30*/  LDL.LU R12, [R1+0x10] ;  /* 0x00001000010c7983 */ /* 0x000ea40000300800 */
[----:B------:R-:W-:-:S02]  /*29b40*/  IMAD.MOV.U32 R10, RZ, RZ, R14 ;  /* 0x000000ffff0a7224 */ /* 0x000fc400078e000e */
[----:B------:R-:W-:Y:S02]  /*29b50*/  IMAD.MOV.U32 R16, RZ, RZ, R15 ;  /* 0x000000ffff107224 */ /* 0x000fe400078e000f */
[----:B------:R-:W-:Y:S02]  /*29b60*/  IMAD.MOV.U32 R11, RZ, RZ, R13 ;  /* 0x000000ffff0b7224 */ /* 0x000fe400078e000d */
[----:B------:R-:W-:Y:S02]  /*29b70*/  IMAD.MOV.U32 R14, RZ, RZ, R25 ;  /* 0x000000ffff0e7224 */ /* 0x000fe400078e0019 */
[----:B------:R-:W-:Y:S02]  /*29b80*/  IMAD.MOV.U32 R15, RZ, RZ, R24 ;  /* 0x000000ffff0f7224 */ /* 0x000fe400078e0018 */
[----:B------:R-:W-:Y:S02]  /*29b90*/  IMAD.MOV.U32 R13, RZ, RZ, R26 ;  /* 0x000000ffff0d7224 */ /* 0x000fe400078e001a */
[----:B------:R-:W0:Y:S04]  /*29ba0*/  LDSM.16.MT88.4 R24, [R27+0xe180] ;  /* 0x00e180001b18783b */ /* 0x000e280000004200 */
[----:B------:R-:W-:Y:S04]  /*29bb0*/  STL.64 [R1+0x1d78], R14 ;  /* 0x001d780e01007387 */ /* 0x000fe80000100a00 */
[----:B--2---:R-:W-:Y:S01]  /*29bc0*/  STL.64 [R1+0x1d70], R12 ;  /* 0x001d700c01007387 */ /* 0x004fe20000100a00 */
[----:B------:R1:W-:Y:S03]  /*29bd0*/  STL [R1+0x1d1c], R16 ;  /* 0x001d1c1001007387 */ /* 0x0003e60000100800 */
[----:B-1----:R-:W2:Y:S01]  /*29be0*/  LDL.LU.64 R16, [R1+0x30] ;  /* 0x0000300001107983 */ /* 0x002ea20000300a00 */
[----:B------:R-:W3:Y:S02]  /*29bf0*/  LDL.LU.64 R18, [R1+0x38] ;  /* 0x0000380001127983 */ /* 0x000ee40000300a00 */
[----:B------:R-:W-:Y:S02]  /*29c00*/  STL [R1+0x1d18], R10 ;  /* 0x001d180a01007387 */ /* 0x000fe40000100800 */
[----:B------:R-:W-:Y:S01]  /*29c10*/  STL [R1+0x1d14], R11 ;  /* 0x001d140b01007387 */ /* 0x000fe20000100800 */
[----:B------:R-:W-:Y:S01]  /*29c20*/  STL [R1+0x1d10], R6 ;  /* 0x001d100601007387 */ /* 0x000fe20000100800 */
[----:B------:R-:W4:Y:S02]  /*29c30*/  LDL.LU R20, [R1+0x180] ;  /* 0x0001800001147983 */ /* 0x000f240000300800 */
[----:B------:R-:W4:Y:S02]  /*29c40*/  LDL.LU R21, [R1+0x184] ;  /* 0x0001840001157983 */ /* 0x000f240000300800 */
[----:B------:R-:W2:Y:S01]  /*29c50*/  LDL.LU R22, [R1+0x188] ;  /* 0x0001880001167983 */ /* 0x000ea20000300800 */
[----:B------:R-:W2:Y:S01]  /*29c60*/  LDL.LU R23, [R1+0x18c] ;  /* 0x00018c0001177983 */ /* 0x000ea20000300800 */
[----:B------:R-:W3:Y:S02]  /*29c70*/  LDL.LU R12, [R1+0x1c0] ;  /* 0x0001c000010c7983 */ /* 0x000ee40000300800 */
[----:B------:R-:W3:Y:S02]  /*29c80*/  LDL.LU R13, [R1+0x1c4] ;  /* 0x0001c400010d7983 */ /* 0x000ee40000300800 */
[----:B------:R-:W3:Y:S01]  /*29c90*/  LDL.LU R14, [R1+0x1c8] ;  /* 0x0001c800010e7983 */ /* 0x000ee20000300800 */
[----:B------:R-:W3:Y:S04]  /*29ca0*/  LDL.LU R15, [R1+0x1cc] ;  /* 0x0001cc00010f7983 */ /* 0x000ee80000300800 */
[----:B--2---:R-:W-:Y:S01]  /*29cb0*/  STL.64 [R1+0x1d58], R22 ;  /* 0x001d581601007387 */ /* 0x004fe20000100a00 */
[----:B----4-:R1:W-:Y:S03]  /*29cc0*/  STL.64 [R1+0x1d50], R20 ;  /* 0x001d501401007387 */ /* 0x0103e60000100a00 */
[----:B-1----:R-:W2:Y:S01]  /*29cd0*/  LDL.LU R20, [R1+0x190] ;  /* 0x0001900001147983 */ /* 0x002ea20000300800 */
[----:B------:R-:W2:Y:S02]  /*29ce0*/  LDL.LU R21, [R1+0x194] ;  /* 0x0001940001157983 */ /* 0x000ea40000300800 */
[----:B------:R-:W4:Y:S02]  /*29cf0*/  LDL.LU R22, [R1+0x198] ;  /* 0x0001980001167983 */ /* 0x000f240000300800 */
[----:B------:R-:W4:Y:S02]  /*29d00*/  LDL.LU R23, [R1+0x19c] ;  /* 0x00019c0001177983 */ /* 0x000f240000300800 */
[----:B----4-:R-:W-:Y:S01]  /*29d10*/  STL.64 [R1+0x1d68], R22 ;  /* 0x001d681601007387 */ /* 0x010fe20000100a00 */
[----:B--2---:R1:W-:Y:S03]  /*29d20*/  STL.64 [R1+0x1d60], R20 ;  /* 0x001d601401007387 */ /* 0x0043e60000100a00 */
[----:B-1----:R-:W2:Y:S01]  /*29d30*/  LDL.LU R20, [R1+0x1b0] ;  /* 0x0001b00001147983 */ /* 0x002ea20000300800 */
[----:B------:R-:W2:Y:S02]  /*29d40*/  LDL.LU R21, [R1+0x1b4] ;  /* 0x0001b40001157983 */ /* 0x000ea40000300800 */
[----:B------:R-:W2:Y:S02]  /*29d50*/  LDL.LU R22, [R1+0x1b8] ;  /* 0x0001b80001167983 */ /* 0x000ea40000300800 */
[----:B------:R-:W2:Y:S01]  /*29d60*/  LDL.LU R23, [R1+0x1bc] ;  /* 0x0001bc0001177983 */ /* 0x000ea20000300800 */
[----:B0-----:R-:W-:Y:S01]  /*29d70*/  STL.64 [R1+0x1b30], R26 ;  /* 0x001b301a01007387 */ /* 0x001fe20000100a00 */
[----:B------:R0:W-:Y:S03]  /*29d80*/  STL.64 [R1+0x1b28], R24 ;  /* 0x001b281801007387 */ /* 0x0001e60000100a00 */
[----:B0-----:R-:W4:Y:S01]  /*29d90*/  LDL.LU R24, [R1+0x1d0] ;  /* 0x0001d00001187983 */ /* 0x001f220000300800 */
[----:B------:R-:W4:Y:S02]  /*29da0*/  LDL.LU R25, [R1+0x1d4] ;  /* 0x0001d40001197983 */ /* 0x000f240000300800 */
[----:B------:R-:W4:Y:S02]  /*29db0*/  LDL.LU R26, [R1+0x1d8] ;  /* 0x0001d800011a7983 */ /* 0x000f240000300800 */
[----:B------:R-:W4:Y:S02]  /*29dc0*/  LDL.LU R27, [R1+0x1dc] ;  /* 0x0001dc00011b7983 */ /* 0x000f240000300800 */
[----:B------:R-:W-:-:S02]  /*29dd0*/  IMAD.MOV.U32 R7, RZ, RZ, R17 ;  /* 0x000000ffff077224 */ /* 0x000fc400078e0011 */
[----:B---3--:R-:W-:Y:S02]  /*29de0*/  IMAD.MOV.U32 R6, RZ, RZ, R18 ;  /* 0x000000ffff067224 */ /* 0x008fe400078e0012 */
[----:B------:R-:W-:Y:S02]  /*29df0*/  IMAD.MOV.U32 R0, RZ, RZ, R19 ;  /* 0x000000ffff007224 */ /* 0x000fe400078e0013 */
[----:B------:R-:W-:Y:S01]  /*29e00*/  IMAD.MOV.U32 R10, RZ, RZ, R16 ;  /* 0x000000ffff0a7224 */ /* 0x000fe200078e0010 */
[----:B----4-:R-:W-:Y:S07]  /*29e10*/  HMMA.16816.F32 R24, R16, R4, R24 ;  /* 0x000000041018723c */ /* 0x010fee0000001818 */
[----:B------:R-:W-:Y:S11]  /*29e20*/  IMAD.MOV.U32 R16, RZ, RZ, R10 ;  /* 0x000000ffff107224 */ /* 0x000ff600078e000a */
[----:B------:R-:W-:Y:S06]  /*29e30*/  @!UPT UIADD3 URZ, URZ, URZ, URZ ;  /* 0x0000003f3f3ff290 */ /* 0x000fec000fffe03f */
[----:B------:R-:W-:Y:S02]  /*29e40*/  IMAD.MOV.U32 R3, RZ, RZ, R24 ;  /* 0x000000ffff037224 */ /* 0x000fe400078e0018 */
[----:B------:R-:W-:Y:S02]  /*29e50*/  IMAD.MOV.U32 R17, RZ, RZ, R27 ;  /* 0x000000ffff117224 */ /* 0x000fe400078e001b */
[----:B------:R-:W-:Y:S02]  /*29e60*/  IMAD.MOV.U32 R19, RZ, RZ, R25 ;  /* 0x000000ffff137224 */ /* 0x000fe400078e0019 */
[----:B------:R-:W-:Y:S01]  /*29e70*/  IMAD.MOV.U32 R18, RZ, RZ, R26 ;  /* 0x000000ffff127224 */ /* 0x000fe200078e001a */
[----:B------:R-:W3:Y:S01]  /*29e80*/  LDL.LU R24, [R1+0x160] ;  /* 0x0001600001187983 */ /* 0x000ee20000300800 */
[----:B------:R-:W3:Y:S02]  /*29e90*/  LDL.LU R25, [R1+0x164] ;  /* 0x0001640001197983 */ /* 0x000ee40000300800 */
[----:B------:R-:W3:Y:S02]  /*29ea0*/  LDL.LU R26, [R1+0x168] ;  /* 0x00016800011a7983 */ /* 0x000ee40000300800 */
[----:B------:R-:W3:Y:S01]  /*29eb0*/  LDL.LU R27, [R1+0x16c] ;  /* 0x00016c00011b7983 */ /* 0x000ee20000300800 */
[----:B------:R0:W-:Y:S01]  /*29ec0*/  STL [R1+0x1d2c], R17 ;  /* 0x001d2c1101007387 */ /* 0x0001e20000100800 */
[----:B------:R1:W-:Y:S02]  /*29ed0*/  STL [R1+0x1d28], R18 ;  /* 0x001d281201007387 */ /* 0x0003e40000100800 */
[----:B------:R4:W-:Y:S02]  /*29ee0*/  STL [R1+0x1d24], R19 ;  /* 0x001d241301007387 */ /* 0x0009e40000100800 */
[----:B------:R2:W-:Y:S02]  /*29ef0*/  STL [R1+0x1d20], R3 ;  /* 0x001d200301007387 */ /* 0x0005e40000100800 */
[----:B0-----:R-:W-:-:S02]  /*29f00*/  IMAD.MOV.U32 R17, RZ, RZ, R7 ;  /* 0x000000ffff117224 */ /* 0x001fc400078e0007 */
[----:B-1----:R-:W-:Y:S02]  /*29f10*/  IMAD.MOV.U32 R18, RZ, RZ, R6 ;  /* 0x000000ffff127224 */ /* 0x002fe400078e0006 */
[----:B----4-:R-:W-:-:S07]  /*29f20*/  IMAD.MOV.U32 R19, RZ, RZ, R0 ;  /* 0x000000ffff137224 */ /* 0x010fce00078e0000 */
[----:B------:R-:W-:Y:S01]  /*29f30*/  HMMA.16816.F32 R16, R16, R8, R12 ;  /* 0x000000081010723c */ /* 0x000fe2000000180c */
[----:B------:R-:W2:Y:S01]  /*29f40*/  LDL.LU.64 R14, [R1+0x1d78] ;  /* 0x001d7800010e7983 */ /* 0x000ea20000300a00 */
[----:B------:R-:W2:Y:S11]  /*29f50*/  LDL.LU.64 R12, [R1+0x1d70] ;  /* 0x001d7000010c7983 */ /* 0x000eb60000300a00 */
[----:B------:R-:W-:Y:S11]  /*29f60*/  @!UPT UIADD3 URZ, URZ, URZ, URZ ;  /* 0x0000003f3f3ff290 */ /* 0x000ff6000fffe03f */
[----:B------:R-:W-:Y:S02]  /*29f70*/  IMAD.MOV.U32 R28, RZ, RZ, R19 ;  /* 0x000000ffff1c7224 */ /* 0x000fe400078e0013 */
[----:B------:R-:W-:Y:S02]  /*29f80*/  IMAD.MOV.U32 R0, RZ, RZ, R18 ;  /* 0x000000ffff007224 */ /* 0x000fe400078e0012 */
[----:B------:R-:W-:Y:S02]  /*29f90*/  IMAD.MOV.U32 R7, RZ, RZ, R17 ;  /* 0x000000ffff077224 */ /* 0x000fe400078e0011 */
[----:B------:R-:W-:Y:S01]  /*29fa0*/  IMAD.MOV.U32 R29, RZ, RZ, R16 ;  /* 0x000000ffff1d7224 */ /* 0x000fe200078e0010 */
[----:B------:R0:W-:Y:S01]  /*29fb0*/  STL [R1+0x1d3c], R28 ;  /* 0x001d3c1c01007387 */ /* 0x0001e20000100800 */
[----:B------:R1:W-:Y:S02]  /*29fc0*/  STL [R1+0x1d38], R0 ;  /* 0x001d380001007387 */ /* 0x0003e40000100800 */
[----:B------:R4:W-:Y:S02]  /*29fd0*/  STL [R1+0x1d34], R7 ;  /* 0x001d340701007387 */ /* 0x0009e40000100800 */
[----:B------:R0:W-:Y:S01]  /*29fe0*/  STL [R1+0x1d30], R29 ;  /* 0x001d301d01007387 */ /* 0x0001e20000100800 */
        /* <DEDUP_REMOVED lines=9> */
[----:B--2---:R-:W-:Y:S01]  /*2a080*/  HMMA.16816.F32 R12, R12, R8, R20 ;  /* 0x000000080c0c723c */ /* 0x004fe20000001814 */
[----:B------:R-:W2:Y:S01]  /*2a090*/  LDL.LU.64 R22, [R1+0x1d58] ;  /* 0x001d580001167983 */ /* 0x000ea20000300a00 */
[----:B------:R-:W2:Y:S11]  /*2a0a0*/  LDL.LU.64 R20, [R1+0x1d50] ;  /* 0x001d500001147983 */ /* 0x000eb60000300a00 */
[----:B------:R-:W-:Y:S11]  /*2a0b0*/  @!UPT UIADD3 URZ, URZ, URZ, URZ ;  /* 0x0000003f3f3ff290 */ /* 0x000ff6000fffe03f */
[----:B------:R-:W-:Y:S02]  /*2a0c0*/  IMAD.MOV.U32 R19, RZ, RZ, R14 ;  /* 0x000000ffff137224 */ /* 0x000fe400078e000e */
[----:B------:R-:W-:Y:S02]  /*2a0d0*/  IMAD.MOV.U32 R3, RZ, RZ, R15 ;  /* 0x000000ffff037224 */ /* 0x000fe400078e000f */
[----:B------:R-:W-:Y:S02]  /*2a0e0*/  IMAD.MOV.U32 R17, RZ, RZ, R12 ;  /* 0x000000ffff117224 */ /* 0x000fe400078e000c */
[----:B------:R-:W-:Y:S01]  /*2a0f0*/  IMAD.MOV.U32 R18, RZ, RZ, R13 ;  /* 0x000000ffff127224 */ /* 0x000fe200078e000d */
[----:B------:R-:W2:Y:S01]  /*2a100*/  LDL.LU.64 R14, [R1+0x1d48] ;  /* 0x001d4800010e7983 */ /* 0x000ea20000300a00 */
[----:B------:R-:W2:Y:S02]  /*2a110*/  LDL.LU.64 R12, [R1+0x1d40] ;  /* 0x001d4000010c7983 */ /* 0x000ea40000300a00 */
[C---:B--2---:R-:W-:Y:S11]  /*2a120*/  HMMA.16816.F32 R20, R12.reuse, R4, R20 ;  /* 0x000000040c14723c */ /* 0x044ff60000001814 */
[----:B------:R-:W-:Y:S11]  /*2a130*/  @!UPT UIADD3 URZ, URZ, URZ, URZ ;  /* 0x0000003f3f3ff290 */ /* 0x000ff6000fffe03f */
[----:B------:R-:W-:Y:S02]  /*2a140*/  @!UPT UIADD3 URZ, URZ, URZ, URZ ;  /* 0x0000003f3f3ff290 */ /* 0x000fe4000fffe03f */
[----:B0-----:R-:W-:Y:S02]  /*2a150*/  IMAD.MOV.U32 R28, RZ, RZ, R20 ;  /* 0x000000ffff1c7224 */ /* 0x001fe400078e0014 */
[----:B-1----:R-:W-:Y:S01]  /*2a160*/  IMAD.MOV.U32 R0, RZ, RZ, R21 ;  /* 0x000000ffff007224 */ /* 0x002fe200078e0015 */
[----:B------:R-:W2:Y:S01]  /*2a170*/  LDL.LU R20, [R1+0x20] ;  /* 0x0000200001147983 */ /* 0x000ea20000300800 */
[----:B----4-:R-:W-:Y:S02]  /*2a180*/  IMAD.MOV.U32 R7, RZ, RZ, R22 ;  /* 0x000000ffff077224 */ /* 0x010fe400078e0016 */
[----:B------:R-:W2:Y:S02]  /*2a190*/  LDL.LU R21, [R1+0x24] ;  /* 0x0000240001157983 */ /* 0x000ea40000300800 */
[----:B------:R-:W-:Y:S01]  /*2a1a0*/  IMAD.MOV.U32 R29, RZ, RZ, R23 ;  /* 0x000000ffff1d7224 */ /* 0x000fe200078e0017 */
[----:B------:R-:W4:Y:S01]  /*2a1b0*/  LDL.LU R22, [R1+0x28] ;  /* 0x0000280001167983 */ /* 0x000f220000300800 */
[----:B------:R-:W4:Y:S01]  /*2a1c0*/  LDL.LU R23, [R1+0x2c] ;  /* 0x00002c0001177983 */ /* 0x000f220000300800 */
[----:B---3--:R-:W-:Y:S02]  /*2a1d0*/  HMMA.16816.F32 R24, R12, R8, R24 ;  /* 0x000000080c18723c */ /* 0x008fe40000001818 */
[----:B----4-:R-:W-:Y:S01]  /*2a1e0*/  STL.64 [R1+0x1bb0], R22 ;  /* 0x001bb01601007387 */ /* 0x010fe20000100a00 */
[----:B--2---:R-:W-:Y:S11]  /*2a1f0*/  STL.64 [R1+0x1ba8], R20 ;  /* 0x001ba81401007387 */ /* 0x004ff60000100a00 */
[----:B------:R-:W-:Y:S09]  /*2a200*/  @!UPT UIADD3 URZ, URZ, URZ, URZ ;  /* 0x0000003f3f3ff290 */ /* 0x000ff2000fffe03f */
[----:B------:R-:W-:Y:S02]  /*2a210*/  STL.64 [R1+0x1b40], R26 ;  /* 0x001b401a01007387 */ /* 0x000fe40000100a00 */
[----:B------:R0:W-:Y:S02]  /*2a220*/  STL.64 [R1+0x1b38], R24 ;  /* 0x001b381801007387 */ /* 0x0001e40000100a00 */
[----:B0-----:R-:W-:Y:S02]  /*2a230*/  IMAD.MOV.U32 R24, RZ, RZ, R28 ;  /* 0x000000ffff187224 */ /* 0x001fe400078e001c */
[----:B------:R-:W-:Y:S01]  /*2a240*/  IMAD.MOV.U32 R25, RZ, RZ, R0 ;  /* 0x000000ffff197224 */ /* 0x000fe200078e0000 */
[----:B------:R-:W2:Y:S01]  /*2a250*/  LDL.LU R28, [R1+0x1d3c] ;  /* 0x001d3c00011c7983 */ /* 0x000ea20000300800 */
[----:B------:R-:W3:Y:S02]  /*2a260*/  LDL.LU R0, [R1+0x1d38] ;  /* 0x001d380001007983 */ /* 0x000ee40000300800 */
[----:B------:R-:W-:-:S02]  /*2a270*/  IMAD.MOV.U32 R26, RZ, RZ, R7 ;  /* 0x000000ffff1a7224 */ /* 0x000fc400078e0007 */
[----:B------:R-:W-:Y:S01]  /*2a280*/  IMAD.MOV.U32 R27, RZ, RZ, R29 ;  /* 0x000000ffff1b7224 */ /* 0x000fe200078e001d */
[----:B------:R-:W4:Y:S01]  /*2a290*/  LDL.LU R7, [R1+0x1d34] ;  /* 0x001d340001077983 */ /* 0x000f220000300800 */
[----:B------:R-:W2:Y:S02]  /*2a2a0*/  LDL.LU R29, [R1+0x1d30] ;  /* 0x001d3000011d7983 */ /* 0x000ea40000300800 */
[----:B------:R-:W2:Y:S02]  /*2a2b0*/  LDL.LU R20, [R1+0x40] ;  /* 0x0000400001147983 */ /* 0x000ea40000300800 */
[----:B------:R-:W2:Y:S01]  /*2a2c0*/  LDL.LU R21, [R1+0x44] ;  /* 0x0000440001157983 */ /* 0x000ea20000300800 */
[----:B------:R-:W2:Y:S01]  /*2a2d0*/  LDL.LU R22, [R1+0x48] ;  /* 0x0000480001167983 */ /* 0x000ea20000300800 */
[----:B------:R-:W2:Y:S03]  /*2a2e0*/  LDL.LU R23, [R1+0x4c] ;  /* 0x00004c0001177983 */ /* 0x000ea60000300800 */
[----:B--2---:R-:W-:Y:S01]  /*2a2f0*/  STL.64 [R1+0x1be0], R22 ;  /* 0x001be01601007387 */ /* 0x004fe20000100a00 */
[----:B------:R-:W-:Y:S02]  /*2a300*/  STL.64 [R1+0x1bd8], R20 ;  /* 0x001bd81401007387 */ /* 0x000fe40000100a00 */
[----:B------:R0:W-:Y:S02]  /*2a310*/  STL.64 [R1+0x1b60], R26 ;  /* 0x001b601a01007387 */ /* 0x0001e40000100a00 */
[----:B------:R1:W-:Y:S02]  /*2a320*/  STL.64 [R1+0x1b58], R24 ;  /* 0x001b581801007387 */ /* 0x0003e40000100a00 */
[----:B0-----:R-:W-:-:S02]  /*2a330*/  IMAD.MOV.U32 R26, RZ, RZ, R19 ;  /* 0x000000ffff1a7224 */ /* 0x001fc400078e0013 */
[----:B-1----:R-:W-:Y:S02]  /*2a340*/  IMAD.MOV.U32 R24, RZ, RZ, R17 ;  /* 0x000000ffff187224 */ /* 0x002fe400078e0011 */
[----:B------:R-:W-:Y:S01]  /*2a350*/  IMAD.MOV.U32 R27, RZ, RZ, R3 ;  /* 0x000000ffff1b7224 */ /* 0x000fe200078e0003 */
[----:B------:R-:W2:Y:S01]  /*2a360*/  LDL.LU R17, [R1+0x1d2c] ;  /* 0x001d2c0001117983 */ /* 0x000ea20000300800 */
[----:B------:R-:W-:Y:S02]  /*2a370*/  IMAD.MOV.U32 R25, RZ, RZ, R18 ;  /* 0x000000ffff197224 */ /* 0x000fe400078e0012 */
[----:B------:R-:W2:Y:S02]  /*2a380*/  LDL.LU R18, [R1+0x1d28] ;  /* 0x001d280001127983 */ /* 0x000ea40000300800 */
[----:B------:R-:W2:Y:S01]  /*2a390*/  LDL.LU R19, [R1+0x1d24] ;  /* 0x001d240001137983 */ /* 0x000ea20000300800 */
[----:B------:R-:W2:Y:S01]  /*2a3a0*/  LDL.LU R3, [R1+0x1d20] ;  /* 0x001d200001037983 */ /* 0x000ea20000300800 */
[----:B------:R-:W-:Y:S02]  /*2a3b0*/  STL.64 [R1+0x1b70], R26 ;  /* 0x001b701a01007387 */ /* 0x000fe40000100a00 */
[----:B------:R0:W-:Y:S02]  /*2a3c0*/  STL.64 [R1+0x1b68], R24 ;  /* 0x001b681801007387 */ /* 0x0001e40000100a00 */
[----:B0-----:R-:W-:-:S02]  /*2a3d0*/  IMAD.MOV.U32 R24, RZ, RZ, R16 ;  /* 0x000000ffff187224 */ /* 0x001fc400078e0010 */
[----:B------:R-:W-:Y:S01]  /*2a3e0*/  IMAD.MOV.U32 R25, RZ, RZ, R10 ;  /* 0x000000ffff197224 */ /* 0x000fe200078e000a */
[----:B------:R-:W2:Y:S01]  /*2a3f0*/  LDL.LU R16, [R1+0x1d1c] ;  /* 0x001d1c0001107983 */ /* 0x000ea20000300800 */
[----:B------:R-:W2:Y:S02]  /*2a400*/  LDL.LU R10, [R1+0x1d18] ;  /* 0x001d1800010a7983 */ /* 0x000ea40000300800 */
[----:B------:R-:W-:Y:S02]  /*2a410*/  IMAD.MOV.U32 R26, RZ, RZ, R11 ;  /* 0x000000ffff1a7224 */ /* 0x000fe400078e000b */
[----:B------:R-:W-:Y:S01]  /*2a420*/  IMAD.MOV.U32 R27, RZ, RZ, R6 ;  /* 0x000000ffff1b7224 */ /* 0x000fe200078e0006 */
[----:B------:R-:W2:Y:S01]  /*2a430*/  LDL.LU R11, [R1+0x1d14] ;  /* 0x001d1400010b7983 */ /* 0x000ea20000300800 */
[----:B------:R-:W2:Y:S02]  /*2a440*/  LDL.LU R6, [R1+0x1d10] ;  /* 0x001d100001067983 */ /* 0x000ea40000300800 */
[----:B------:R-:W2:Y:S02]  /*2a450*/  LDL.LU R20, [R1+0x50] ;  /* 0x0000500001147983 */ /* 0x000ea40000300800 */
[----:B------:R-:W2:Y:S01]  /*2a460*/  LDL.LU R21, [R1+0x54] ;  /* 0x0000540001157983 */ /* 0x000ea20000300800 */
[----:B------:R-:W2:Y:S01]  /*2a470*/  LDL.LU R22, [R1+0x58] ;  /* 0x0000580001167983 */ /* 0x000ea20000300800 */
[----:B------:R-:W2:Y:S03]  /*2a480*/  LDL.LU R23, [R1+0x5c] ;  /* 0x00005c0001177983 */ /* 0x000ea60000300800 */
[----:B--2---:R-:W-:Y:S01]  /*2a490*/  STL.64 [R1+0x1c10], R22 ;  /* 0x001c101601007387 */ /* 0x004fe20000100a00 */
[----:B------:R-:W-:Y:S02]  /*2a4a0*/  STL.64 [R1+0x1c08], R20 ;  /* 0x001c081401007387 */ /* 0x000fe40000100a00 */
[----:B------:R-:W-:Y:S02]  /*2a4b0*/  STL.64 [R1+0x1b90], R26 ;  /* 0x001b901a01007387 */ /* 0x000fe40000100a00 */
[----:B------:R0:W-:Y:S02]  /*2a4c0*/  STL.64 [R1+0x1b88], R24 ;  /* 0x001b881801007387 */ /* 0x0001e40000100a00 */
[----:B0-----:R-:W-:-:S02]  /*2a4d0*/  IMAD.MOV.U32 R24, RZ, RZ, R29 ;  /* 0x000000ffff187224 */ /* 0x001fc400078e001d */
[----:B----4-:R-:W-:Y:S01]  /*2a4e0*/  IMAD.MOV.U32 R25, RZ, RZ, R7 ;  /* 0x000000ffff197224 */ /* 0x010fe200078e0007 */
[----:B------:R-:W2:Y:S01]  /*2a4f0*/  LDL.LU R29, [R1+0x1d0c] ;  /* 0x001d0c00011d7983 */ /* 0x000ea20000300800 */
[----:B------:R-:W4:Y:S02]  /*2a500*/  LDL.LU R7, [R1+0x1d08] ;  /* 0x001d080001077983 */ /* 0x000f240000300800 */
[----:B---3--:R-:W-:Y:S02]  /*2a510*/  IMAD.MOV.U32 R26, RZ, RZ, R0 ;  /* 0x000000ffff1a7224 */ /* 0x008fe400078e0000 */
[----:B------:R-:W-:Y:S01]  /*2a520*/  IMAD.MOV.U32 R27, RZ, RZ, R28 ;  /* 0x000000ffff1b7224 */ /* 0x000fe200078e001c */
[----:B------:R-:W3:Y:S01]  /*2a530*/  LDL.LU R0, [R1+0x1d04] ;  /* 0x001d040001007983 */ /* 0x000ee20000300800 */
        /* <DEDUP_REMOVED lines=10> */
[----:B------:R-:W-:Y:S01]  /*2a5e0*/  IMAD.MOV.U32 R25, RZ, RZ, R19 ;  /* 0x000000ffff197224 */ /* 0x000fe200078e0013 */
[----:B------:R-:W2:Y:S01]  /*2a5f0*/  LDL.LU R3, [R1+0x1cfc] ;  /* 0x001cfc0001037983 */ /* 0x000ea20000300800 */
[----:B------:R-:W3:Y:S02]  /*2a600*/  LDL.LU R19, [R1+0x1cf8] ;  /* 0x001cf80001137983 */ /* 0x000ee40000300800 */
[----:B------:R-:W-:Y:S02]  /*2a610*/  IMAD.MOV.U32 R26, RZ, RZ, R18 ;  /* 0x000000ffff1a7224 */ /* 0x000fe400078e0012 */
[----:B------:R-:W-:Y:S01]  /*2a620*/  IMAD.MOV.U32 R27, RZ, RZ, R17 ;  /* 0x000000ffff1b7224 */ /* 0x000fe200078e0011 */
[----:B------:R-:W4:Y:S01]  /*2a630*/  LDL.LU R18, [R1+0x1cf4] ;  /* 0x001cf40001127983 */ /* 0x000f220000300800 */
[----:B------:R-:W4:Y:S03]  /*2a640*/  LDL.LU R17, [R1+0x1cf0] ;  /* 0x001cf00001117983 */ /* 0x000f260000300800 */
[----:B------:R-:W-:Y:S01]  /*2a650*/  STL.64 [R1+0x1bc0], R26 ;  /* 0x001bc01a01007387 */ /* 0x000fe20000100a00 */
[----:B------:R0:W-:Y:S02]  /*2a660*/  STL.64 [R1+0x1bb8], R24 ;  /* 0x001bb81801007387 */ /* 0x0001e40000100a00 */
[----:B0-----:R-:W-:-:S02]  /*2a670*/  IMAD.MOV.U32 R24, RZ, RZ, R6 ;  /* 0x000000ffff187224 */ /* 0x001fc400078e0006 */
[----:B------:R-:W-:Y:S01]  /*2a680*/  IMAD.MOV.U32 R25, RZ, RZ, R11 ;  /* 0x000000ffff197224 */ /* 0x000fe200078e000b */
[----:B------:R-:W4:Y:S01]  /*2a690*/  LDL.LU R6, [R1+0x1cec] ;  /* 0x001cec0001067983 */ /* 0x000f220000300800 */
[----:B------:R-:W4:Y:S02]  /*2a6a0*/  LDL.LU R11, [R1+0x1ce8] ;  /* 0x001ce800010b7983 */ /* 0x000f240000300800 */
[----:B------:R-:W-:Y:S02]  /*2a6b0*/  IMAD.MOV.U32 R26, RZ, RZ, R10 ;  /* 0x000000ffff1a7224 */ /* 0x000fe400078e000a */
[----:B------:R-:W-:Y:S01]  /*2a6c0*/  IMAD.MOV.U32 R27, RZ, RZ, R16 ;  /* 0x000000ffff1b7224 */ /* 0x000fe200078e0010 */
[----:B------:R-:W4:Y:S01]  /*2a6d0*/  LDL.LU R10, [R1+0x1ce4] ;  /* 0x001ce400010a7983 */ /* 0x000f220000300800 */
[----:B------:R-:W4:Y:S02]  /*2a6e0*/  LDL.LU R16, [R1+0x1ce0] ;  /* 0x001ce00001107983 */ /* 0x000f240000300800 */
[----:B--2---:R-:W-:-:S02]  /*2a6f0*/  IMAD.MOV.U32 R23, RZ, RZ, R3 ;  /* 0x000000ffff177224 */ /* 0x004fc400078e0003 */
[----:B---3--:R-:W-:Y:S02]  /*2a700*/  IMAD.MOV.U32 R22, RZ, RZ, R19 ;  /* 0x000000ffff167224 */ /* 0x008fe400078e0013 */
[----:B----4-:R-:W-:Y:S02]  /*2a710*/  IMAD.MOV.U32 R21, RZ, RZ, R18 ;  /* 0x000000ffff157224 */ /* 0x010fe400078e0012 */
[----:B------:R-:W-:Y:S02]  /*2a720*/  IMAD.MOV.U32 R20, RZ, RZ, R17 ;  /* 0x000000ffff147224 */ /* 0x000fe400078e0011 */
[----:B------:R-:W2:Y:S01]  /*2a730*/  LDL.LU R17, [R1+0x1cdc] ;  /* 0x001cdc0001117983 */ /* 0x000ea20000300800 */
[----:B------:R-:W2:Y:S02]  /*2a740*/  LDL.LU R18, [R1+0x1cd8] ;  /* 0x001cd80001127983 */ /* 0x000ea40000300800 */
[----:B------:R-:W2:Y:S02]  /*2a750*/  LDL.LU R19, [R1+0x1cd4] ;  /* 0x001cd40001137983 */ /* 0x000ea40000300800 */
[----:B------:R-:W3:Y:S01]  /*2a760*/  LDL.LU R3, [R1+0x1cd0] ;  /* 0x001cd00001037983 */ /* 0x000ee20000300800 */
[----:B------:R-:W-:Y:S01]  /*2a770*/  STL.64 [R1+0x1c70], R22 ;  /* 0x001c701601007387 */ /* 0x000fe20000100a00 */
[----:B------:R-:W-:Y:S02]  /*2a780*/  STL.64 [R1+0x1c68], R20 ;  /* 0x001c681401007387 */ /* 0x000fe40000100a00 */
[----:B------:R0:W-:Y:S02]  /*2a790*/  STL.64 [R1+0x1bd0], R26 ;  /* 0x001bd01a01007387 */ /* 0x0001e40000100a00 */
[----:B------:R1:W-:Y:S02]  /*2a7a0*/  STL.64 [R1+0x1bc8], R24 ;  /* 0x001bc81801007387 */ /* 0x0003e40000100a00 */
[----:B0-----:R-:W-:-:S02]  /*2a7b0*/  IMAD.MOV.U32 R26, RZ, RZ, R7 ;  /* 0x000000ffff1a7224 */ /* 0x001fc400078e0007 */
[----:B------:R-:W-:Y:S02]  /*2a7c0*/  IMAD.MOV.U32 R27, RZ, RZ, R29 ;  /* 0x000000ffff1b7224 */ /* 0x000fe400078e001d */
[----:B-1----:R-:W-:Y:S02]  /*2a7d0*/  IMAD.MOV.U32 R24, RZ, RZ, R28 ;  /* 0x000000ffff187224 */ /* 0x002fe400078e001c */
[----:B------:R-:W-:Y:S01]  /*2a7e0*/  IMAD.MOV.U32 R25, RZ, RZ, R0 ;  /* 0x000000ffff197224 */ /* 0x000fe200078e0000 */
[----:B------:R-:W4:Y:S01]  /*2a7f0*/  LDL.LU R28, [R1+0x1ccc] ;  /* 0x001ccc00011c7983 */ /* 0x000f220000300800 */
[----:B------:R-:W2:Y:S02]  /*2a800*/  LDL.LU R0, [R1+0x1cc8] ;  /* 0x001cc80001007983 */ /* 0x000ea40000300800 */
[----:B------:R-:W2:Y:S02]  /*2a810*/  LDL.LU R7, [R1+0x1cc4] ;  /* 0x001cc40001077983 */ /* 0x000ea40000300800 */
[----:B------:R-:W-:Y:S01]  /*2a820*/  STL.64 [R1+0x1bf0], R26 ;  /* 0x001bf01a01007387 */ /* 0x000fe20000100a00 */
[----:B------:R0:W-:Y:S04]  /*2a830*/  STL.64 [R1+0x1be8], R24 ;  /* 0x001be81801007387 */ /* 0x0001e80000100a00 */
[----:B0-----:R-:W2:Y:S01]  /*2a840*/  LDL.LU R24, [R1+0xe0] ;  /* 0x0000e00001187983 */ /* 0x001ea20000300800 */
[----:B------:R-:W-:-:S02]  /*2a850*/  IMAD.MOV.U32 R25, RZ, RZ, R10 ;  /* 0x000000ffff197224 */ /* 0x000fc400078e000a */
        /* <DEDUP_REMOVED lines=13> */
[----:B------:R3:W-:Y:S02]  /*2a930*/  STL.64 [R1+0x1c00], R26 ;  /* 0x001c001a01007387 */ /* 0x0007e40000100a00 */
[----:B---3--:R-:W-:-:S02]  /*2a940*/  IMAD.MOV.U32 R27, RZ, RZ, R3 ;  /* 0x000000ffff1b7224 */ /* 0x008fc400078e0003 */
[----:B----4-:R-:W-:Y:S01]  /*2a950*/  IMAD.MOV.U32 R26, RZ, RZ, R28 ;  /* 0x000000ffff1a7224 */ /* 0x010fe200078e001c */
[----:B--2---:R0:W-:Y:S02]  /*2a960*/  STL.64 [R1+0x1bf8], R24 ;  /* 0x001bf81801007387 */ /* 0x0041e40000100a00 */
[----:B0-----:R-:W-:Y:S02]  /*2a970*/  IMAD.MOV.U32 R24, RZ, RZ, R7 ;  /* 0x000000ffff187224 */ /* 0x001fe400078e0007 */
[----:B------:R-:W-:Y:S01]  /*2a980*/  IMAD.MOV.U32 R25, RZ, RZ, R0 ;  /* 0x000000ffff197224 */ /* 0x000fe200078e0000 */
[----:B------:R-:W2:Y:S01]  /*2a990*/  LDL.LU R7, [R1+0x1cb4] ;  /* 0x001cb40001077983 */ /* 0x000ea20000300800 */
[----:B------:R-:W3:Y:S02]  /*2a9a0*/  LDL.LU R0, [R1+0x1cb0] ;  /* 0x001cb00001007983 */ /* 0x000ee40000300800 */
[----:B------:R-:W4:Y:S02]  /*2a9b0*/  LDL.LU R28, [R1+0x1cac] ;  /* 0x001cac00011c7983 */ /* 0x000f240000300800 */
[----:B------:R-:W4:Y:S01]  /*2a9c0*/  LDL.LU R3, [R1+0x1ca8] ;  /* 0x001ca80001037983 */ /* 0x000f220000300800 */
[----:B------:R-:W-:Y:S01]  /*2a9d0*/  STL.64 [R1+0x1c20], R26 ;  /* 0x001c201a01007387 */ /* 0x000fe20000100a00 */
[----:B------:R0:W-:Y:S03]  /*2a9e0*/  STL.64 [R1+0x1c18], R24 ;  /* 0x001c181801007387 */ /* 0x0001e60000100a00 */
[----:B0-----:R-:W4:Y:S01]  /*2a9f0*/  LDL.LU R24, [R1+0x100] ;  /* 0x0001000001187983 */ /* 0x001f220000300800 */
[----:B------:R-:W-:-:S02]  /*2aa00*/  IMAD.MOV.U32 R26, RZ, RZ, R11 ;  /* 0x000000ffff1a7224 */ /* 0x000fc400078e000b */
[----:B------:R-:W-:Y:S02]  /*2aa10*/  IMAD.MOV.U32 R27, RZ, RZ, R10 ;  /* 0x000000ffff1b7224 */ /* 0x000fe400078e000a */
[----:B------:R-:W-:Y:S02]  /*2aa20*/  IMAD.MOV.U32 R25, RZ, RZ, R6 ;  /* 0x000000ffff197224 */ /* 0x000fe400078e0006 */
[----:B------:R-:W4:Y:S01]  /*2aa30*/  LDL.LU R6, [R1+0x1ca4] ;  /* 0x001ca40001067983 */ /* 0x000f220000300800 */
[----:B------:R-:W4:Y:S02]  /*2aa40*/  LDL.LU R11, [R1+0x1ca0] ;  /* 0x001ca000010b7983 */ /* 0x000f240000300800 */
[----:B------:R-:W4:Y:S02]  /*2aa50*/  LDL.LU R10, [R1+0x1c9c] ;  /* 0x001c9c00010a7983 */ /* 0x000f240000300800 */
[----:B------:R2:W-:Y:S02]  /*2aa60*/  STL.64 [R1+0x1c30], R26 ;  /* 0x001c301a01007387 */ /* 0x0005e40000100a00 */
[----:B--2---:R-:W-:-:S02]  /*2aa70*/  IMAD.MOV.U32 R27, RZ, RZ, R7 ;  /* 0x000000ffff1b7224 */ /* 0x004fc400078e0007 */
[----:B---3--:R-:W-:Y:S01]  /*2aa80*/  IMAD.MOV.U32 R26, RZ, RZ, R0 ;  /* 0x000000ffff1a7224 */ /* 0x008fe200078e0000 */
[----:B----4-:R0:W-:Y:S02]  /*2aa90*/  STL.64 [R1+0x1c28], R24 ;  /* 0x001c281801007387 */ /* 0x0101e40000100a00 */
[----:B0-----:R-:W-:Y:S02]  /*2aaa0*/  IMAD.MOV.U32 R24, RZ, RZ, R3 ;  /* 0x000000ffff187224 */ /* 0x001fe400078e0003 */
[----:B------:R-:W-:Y:S01]  /*2aab0*/  IMAD.MOV.U32 R25, RZ, RZ, R28 ;  /* 0x000000ffff197224 */ /* 0x000fe200078e001c */
[----:B------:R-:W2:Y:S01]  /*2aac0*/  LDL.LU R3, [R1+0x1c98] ;  /* 0x001c980001037983 */ /* 0x000ea20000300800 */
[----:B------:R-:W3:Y:S02]  /*2aad0*/  LDL.LU R28, [R1+0x1c94] ;  /* 0x001c9400011c7983 */ /* 0x000ee40000300800 */
[----:B------:R-:W4:Y:S02]  /*2aae0*/  LDL.LU R0, [R1+0x1c90] ;  /* 0x001c900001007983 */ /* 0x000f240000300800 */
[----:B------:R-:W2:Y:S01]  /*2aaf0*/  LDL.LU R7, [R1+0x1c8c] ;  /* 0x001c8c0001077983 */ /* 0x000ea20000300800 */
[----:B------:R-:W-:Y:S01]  /*2ab00*/  STL.64 [R1+0x1c50], R26 ;  /* 0x001c501a01007387 */ /* 0x000fe20000100a00 */
[----:B------:R0:W-:Y:S03]  /*2ab10*/  STL.64 [R1+0x1c48], R24 ;  /* 0x001c481801007387 */ /* 0x0001e60000100a00 */
[----:B0-----:R-:W2:Y:S01]  /*2ab20*/  LDL.LU R24, [R1+0x120] ;  /* 0x0001200001187983 */ /* 0x001ea20000300800 */
[----:B------:R-:W-:-:S02]  /*2ab30*/  IMAD.MOV.U32 R26, RZ, RZ, R11 ;  /* 0x000000ffff1a7224 */ /* 0x000fc400078e000b */
[----:B------:R-:W-:Y:S02]  /*2ab40*/  IMAD.MOV.U32 R27, RZ, RZ, R6 ;  /* 0x000000ffff1b7224 */ /* 0x000fe400078e0006 */
[----:B------:R-:W-:Y:S02]  /*2ab50*/  IMAD.MOV.U32 R25, RZ, RZ, R10 ;  /* 0x000000ffff197224 */ /* 0x000fe400078e000a */
[----:B------:R-:W3:Y:S01]  /*2ab60*/  LDL.LU R10, [R1+0x1c88] ;  /* 0x001c8800010a7983 */ /* 0x000ee20000300800 */
[----:B------:R-:W3:Y:S02]  /*2ab70*/  LDL.LU R11, [R1+0x1c84] ;  /* 0x001c8400010b7983 */ /* 0x000ee40000300800 */
[----:B------:R-:W3:Y:S02]  /*2ab80*/  LDL.LU R6, [R1+0x1c80] ;  /* 0x001c800001067983 */ /* 0x000ee40000300800 */
[----:B------:R-:W-:Y:S01]  /*2ab90*/  STL.64 [R1+0x1c60], R26 ;  /* 0x001c601a01007387 */ /* 0x000fe20000100a00 */
[C---:B------:R-:W-:Y:S08]  /*2aba0*/  HMMA.16816.F32 R12, R16.reuse, R4, R12 ;  /* 0x00000004100c723c */ /* 0x040ff0000000180c */
[----:B------:R-:W-:Y:S01]  /*2abb0*/  HMMA.16816.F32 R16, R16, R8, R20 ;  /* 0x000000081010723c */ /* 0x000fe20000001814 */
[----:B--2---:R0:W-:Y:S02]  /*2abc0*/  STL.64 [R1+0x1c58], R24 ;  /* 0x001c581801007387 */ /* 0x0041e40000100a00 */
[----:B0-----:R-:W-:-:S02]  /*2abd0*/  IMAD.MOV.U32 R24, RZ, RZ, R7 ;  /* 0x000000ffff187224 */ /* 0x001fc400078e0007 */
[----:B----4-:R-:W-:Y:S01]  /*2abe0*/  IMAD.MOV.U32 R25, RZ, RZ, R0 ;  /* 0x000000ffff197224 */ /* 0x010fe200078e0000 */
[----:B------:R-:W2:Y:S01]  /*2abf0*/  LDL.LU R7, [R1+0x1c7c] ;  /* 0x001c7c0001077983 */ /* 0x000ea20000300800 */
[----:B------:R-:W4:Y:S02]  /*2ac00*/  LDL.LU R0, [R1+0x1c78] ;  /* 0x001c780001007983 */ /* 0x000f240000300800 */
[----:B------:R-:W2:Y:S02]  /*2ac10*/  LDL.LU.64 R4, [R1+0x208] ;  /* 0x0002080001047983 */ /* 0x000ea40000300a00 */
[----:B------:R-:W2:Y:S01]  /*2ac20*/  LDL.LU.64 R22, [R1+0x1c70] ;  /* 0x001c700001167983 */ /* 0x000ea20000300a00 */
[----:B------:R-:W2:Y:S01]  /*2ac30*/  LDL.LU.64 R20, [R1+0x1c68] ;  /* 0x001c680001147983 */ /* 0x000ea20000300a00 */
[----:B---3--:R-:W-:Y:S02]  /*2ac40*/  IMAD.MOV.U32 R26, RZ, RZ, R28 ;  /* 0x000000ffff1a7224 */ /* 0x008fe400078e001c */
[----:B------:R-:W-:-:S07]  /*2ac50*/  IMAD.MOV.U32 R27, RZ, RZ, R3 ;  /* 0x000000ffff1b7224 */ /* 0x000fce00078e0003 */
        /* <DEDUP_REMOVED lines=102> */
[----:B------:R-:W-:Y:S02]  /*2b2c0*/  STL.64 [R1+0x258], R22 ;  /* 0x0002581601007387 */ /* 0x000fe40000100a00 */
[----:B0-----:R-:W-:-:S05]  /*2b2d0*/  IMAD.MOV.U32 R21, RZ, RZ, R20 ;  /* 0x000000ffff157224 */ /* 0x001fca00078e0014 */
[----:B------:R0:W-:Y:S04]  /*2b2e0*/  STL [R1+0x19e8], R21 ;  /* 0x0019e81501007387 */ /* 0x0001e80000100800 */
[----:B0-----:R-:W3:Y:S01]  /*2b2f0*/  LDL.LU.64 R20, [R1+0x1f0] ;  /* 0x0001f00001147983 */ /* 0x001ee20000300a00 */
[----:B--2---:R-:W-:Y:S11]  /*2b300*/  HMMA.16816.F32 R12, R24, R6, R12 ;  /* 0x00000006180c723c */ /* 0x004ff6000000180c */
[----:B------:R-:W-:Y:S11]  /*2b310*/  @!UPT UIADD3 URZ, URZ, URZ, URZ ;  /* 0x0000003f3f3ff290 */ /* 0x000ff6000fffe03f */
[----:B------:R-:W-:Y:S01]  /*2b320*/  @!UPT UIADD3 URZ, URZ, URZ, URZ ;  /* 0x0000003f3f3ff290 */ /* 0x000fe2000fffe03f */
[----:B------:R0:W-:Y:S01]  /*2b330*/  STL.64 [R1+0x130], R12 ;  /* 0x0001300c01007387 */ /* 0x0001e20000100a00 */
[----:B------:R1:W-:Y:S02]  /*2b340*/  STL.64 [R1+0x138], R14 ;  /* 0x0001380e01007387 */ /* 0x0003e40000100a00 */
[----:B------:R-:W-:Y:S02]  /*2b350*/  IMAD.MOV.U32 R22, RZ, RZ, R12 ;  /* 0x000000ffff167224 */ /* 0x000fe400078e000c */
[----:B0-----:R-:W2:Y:S01]  /*2b360*/  LDL.LU.64 R12, [R1+0x200] ;  /* 0x00020000010c7983 */ /* 0x001ea20000300a00 */
[----:B-1----:R-:W2:Y:S02]  /*2b370*/  LDL.LU.64 R14, [R1+0x1f8] ;  /* 0x0001f800010e7983 */ /* 0x002ea40000300a00 */
[----:B------:R-:W-:-:S04]  /*2b380*/  IMAD.MOV.U32 R28, RZ, RZ, c[0x0][0x188] ;  /* 0x00006200ff1c7624 */ /* 0x000fc800078e00ff */
[----:B------:R-:W-:Y:S01]  /*2b390*/  IMAD.SHL.U32 R28, R28, 0x80, RZ ;  /* 0x000000801c1c7824 */ /* 0x000fe200078e00ff */
[----:B------:R-:W-:Y:S03]  /*2b3a0*/  HMMA.16816.F32 R16, R24, R10, R16 ;  /* 0x0000000a1810723c */ /* 0x000fe60000001810 */
[----:B------:R-:W-:-:S05]  /*2b3b0*/  IMAD.SHL.U32 R28, R28, 0x2, RZ ;  /* 0x000000021c1c7824 */ /* 0x000fca00078e00ff */
[-C--:B------:R-:W-:Y:S02]  /*2b3c0*/  IADD3 R3, P0, R4, R28.reuse, RZ ;  /* 0x0000001c04037210 */ /* 0x080fe40007f1e0ff */
[----:B---3--:R-:W-:-:S03]  /*2b3d0*/  IADD3 R8, P2, R20, R28, RZ ;  /* 0x0000001c14087210 */ /* 0x008fc60007f5e0ff */
[--C-:B----4-:R-:W-:Y:S01]  /*2b3e0*/  IMAD.X R5, R5, 0x1, R0.reuse, P0 ;  /* 0x0000000105057824 */ /* 0x110fe200000e0600 */
[----:B------:R-:W-:Y:S01]  /*2b3f0*/  IADD3 R2, R2, 0x1, RZ ;  /* 0x0000000102027810 */ /* 0x000fe20007ffe0ff */
[----:B------:R-:W-:Y:S01]  /*2b400*/  STL [R1+0x19ec], R22 ;  /* 0x0019ec1601007387 */ /* 0x000fe20000100800 */
[-C--:B--2---:R-:W-:Y:S02]  /*2b410*/  IADD3 R7, P0, R14, R28.reuse, RZ ;  /* 0x0000001c0e077210 */ /* 0x084fe40007f1e0ff */
[----:B------:R-:W-:Y:S01]  /*2b420*/  IADD3 R6, P1, R12, R28, RZ ;  /* 0x0000001c0c067210 */ /* 0x000fe20007f3e0ff */
[--C-:B------:R-:W-:Y:S02]  /*2b430*/  IMAD.X R12, R21, 0x1, R0.reuse, P2 ;  /* 0x00000001150c7824 */ /* 0x100fe400010e0600 */
[----:B------:R-:W-:Y:S01]  /*2b440*/  IMAD.X R9, R15, 0x1, R0, P0 ;  /* 0x000000010f097824 */ /* 0x000fe200000e0600 */
[----:B------:R-:W-:Y:S01]  /*2b450*/  STL [R1+0x19f0], R7 ;  /* 0x0019f00701007387 */ /* 0x000fe20000100800 */
[----:B------:R-:W-:Y:S03]  /*2b460*/  STL [R1+0x19f4], R8 ;  /* 0x0019f40801007387 */ /* 0x000fe60000100800 */
[----:B------:R-:W-:Y:S01]  /*2b470*/  STL [R1+0x19f8], R9 ;  /* 0x0019f80901007387 */ /* 0x000fe20000100800 */
[----:B------:R-:W-:Y:S02]  /*2b480*/  STL [R1+0x8cc], R2 ;  /* 0x0008cc0201007387 */ /* 0x000fe40000100800 */
[----:B------:R-:W-:Y:S02]  /*2b490*/  STL [R1+0x19fc], R12 ;  /* 0x0019fc0c01007387 */ /* 0x000fe40000100800 */
[----:B------:R0:W-:Y:S01]  /*2b4a0*/  STL.64 [R1+0x140], R16 ;  /* 0x0001401001007387 */ /* 0x0001e20000100a00 */
[----:B------:R1:W-:Y:S01]  /*2b4b0*/  STL.64 [R1+0x148], R18 ;  /* 0x0001481201007387 */ /* 0x0003e20000100a00 */
[----:B------:R-:W2:Y:S02]  /*2b4c0*/  LDL.LU R24, [R1+0x1624] ;  /* 0x0016240001187983 */ /* 0x000ea40000300800 */
[----:B------:R-:W2:Y:S02]  /*2b4d0*/  LDL.LU R25, [R1+0x1648] ;  /* 0x0016480001197983 */ /* 0x000ea40000300800 */
[----:B------:R-:W-:-:S02]  /*2b4e0*/  IMAD.MOV.U32 R23, RZ, RZ, R16 ;  /* 0x000000ffff177224 */ /* 0x000fc400078e0010 */
[----:B------:R-:W-:Y:S02]  /*2b4f0*/  IMAD.MOV.U32 R27, RZ, RZ, R18 ;  /* 0x000000ffff1b7224 */ /* 0x000fe400078e0012 */
[----:B------:R-:W-:Y:S02]  /*2b500*/  IMAD.MOV.U32 R10, RZ, RZ, R19 ;  /* 0x000000ffff0a7224 */ /* 0x000fe400078e0013 */
[----:B------:R-:W-:Y:S01]  /*2b510*/  IMAD.X R4, R13, 0x1, R0, P1 ;  /* 0x000000010d047824 */ /* 0x000fe200008e0600 */
[----:B--2---:R2:W-:Y:S01]  /*2b520*/  STL.64 [R1+0x1b20], R24 ;  /* 0x001b201801007387 */ /* 0x0045e20000100a00 */
[----:B------:R-:W3:Y:S02]  /*2b530*/  LDL.LU R26, [R1+0x161c] ;  /* 0x00161c00011a7983 */ /* 0x000ee40000300800 */
[----:B------:R-:W4:Y:S02]  /*2b540*/  LDL.LU R11, [R1+0x1640] ;  /* 0x00164000010b7983 */ /* 0x000f240000300800 */
[----:B0-----:R-:W3:Y:S01]  /*2b550*/  LDL.LU R16, [R1+0x1614] ;  /* 0x0016140001107983 */ /* 0x001ee20000300800 */
[----:B------:R-:W3:Y:S01]  /*2b560*/  LDL.LU R17, [R1+0x1638] ;  /* 0x0016380001117983 */ /* 0x000ee20000300800 */
[----:B-1----:R-:W3:Y:S02]  /*2b570*/  LDL.LU R18, [R1+0x160c] ;  /* 0x00160c0001127983 */ /* 0x002ee40000300800 */
        /* <DEDUP_REMOVED lines=9> */
[----:B------:R-:W3:Y:S02]  /*2b610*/  LDL.LU R21, [R1+0x15e4] ;  /* 0x0015e40001157983 */ /* 0x000ee40000300800 */
[----:B--2---:R-:W-:Y:S01]  /*2b620*/  IMAD.MOV.U32 R25, RZ, RZ, R2 ;  /* 0x000000ffff197224 */ /* 0x004fe200078e0002 */
[----:B------:R-:W2:Y:S01]  /*2b630*/  LDL.LU R20, [R1+0x1608] ;  /* 0x0016080001147983 */ /* 0x000ea20000300800 */
[----:B------:R-:W2:Y:S02]  /*2b640*/  LDL.LU R29, [R1+0x15dc] ;  /* 0x0015dc00011d7983 */ /* 0x000ea40000300800 */
[----:B------:R-:W2:Y:S02]  /*2b650*/  LDL.LU R2, [R1+0x1600] ;  /* 0x0016000001027983 */ /* 0x000ea40000300800 */
[----:B------:R0:W-:Y:S01]  /*2b660*/  STL [R1+0x1a08], R23 ;  /* 0x001a081701007387 */ /* 0x0001e20000100800 */
[----:B------:R-:W-:Y:S01]  /*2b670*/  ISETP.NE.U32.AND P0, PT, R25, UR5, PT ;  /* 0x0000000519007c0c */ /* 0x000fe2000bf05070 */
[----:B------:R-:W-:-:S02]  /*2b680*/  IMAD.MOV.U32 R24, RZ, RZ, R3 ;  /* 0x000000ffff187224 */ /* 0x000fc400078e0003 */
[----:B------:R-:W-:Y:S01]  /*2b690*/  IMAD.MOV.U32 R25, RZ, RZ, R5 ;  /* 0x000000ffff197224 */ /* 0x000fe200078e0005 */
[----:B0-----:R-:W2:Y:S01]  /*2b6a0*/  LDL.LU R23, [R1+0x1650] ;  /* 0x0016500001177983 */ /* 0x001ea20000300800 */
[----:B------:R0:W-:Y:S03]  /*2b6b0*/  STL [R1+0x1a04], R27 ;  /* 0x001a041b01007387 */ /* 0x0001e60000100800 */
[----:B0-----:R-:W2:Y:S01]  /*2b6c0*/  LDL.LU R27, [R1+0x162c] ;  /* 0x00162c00011b7983 */ /* 0x001ea20000300800 */
[----:B------:R0:W-:Y:S03]  /*2b6d0*/  STL [R1+0x1a00], R10 ;  /* 0x001a000a01007387 */ /* 0x0001e60000100800 */
[----:B0-----:R-:W3:Y:S01]  /*2b6e0*/  LDL.LU R10, [R1+0x1634] ;  /* 0x00163400010a7983 */ /* 0x001ee20000300800 */
[----:B------:R-:W3:Y:S02]  /*2b6f0*/  LDL.LU R3, [R1+0x1644] ;  /* 0x0016440001037983 */ /* 0x000ee40000300800 */
[----:B------:R-:W4:Y:S02]  /*2b700*/  LDL.LU R5, [R1+0x163c] ;  /* 0x00163c0001057983 */ /* 0x000f240000300800 */
[----:B------:R0:W-:Y:S02]  /*2b710*/  STL.64 [R1+0x208], R24 ;  /* 0x0002081801007387 */ /* 0x0001e40000100a00 */
[----:B0-----:R-:W-:-:S02]  /*2b720*/  IMAD.MOV.U32 R24, RZ, RZ, R6 ;  /* 0x000000ffff187224 */ /* 0x001fc400078e0006 */
[----:B------:R-:W-:-:S05]  /*2b730*/  IMAD.MOV.U32 R25, RZ, RZ, R4 ;  /* 0x000000ffff197224 */ /* 0x000fca00078e0004 */
[----:B------:R0:W-:Y:S04]  /*2b740*/  STL.64 [R1+0x200], R24 ;  /* 0x0002001801007387 */ /* 0x0001e80000100a00 */
[----:B0-----:R-:W4:Y:S01]  /*2b750*/  LDL.LU.64 R24, [R1+0x1b20] ;  /* 0x001b200001187983 */ /* 0x001f220000300a00 */
[----:B------:R-:W4:Y:S02]  /*2b760*/  LDL.LU R6, [R1+0x1654] ;  /* 0x0016540001067983 */ /* 0x000f240000300800 */
[----:B------:R-:W4:Y:S01]  /*2b770*/  LDL.LU R4, [R1+0x164c] ;  /* 0x00164c0001047983 */ /* 0x000f220000300800 */
[-C--:B--2---:R-:W-:Y:S02]  /*2b780*/  IADD3 R27, P3, R27, R28.reuse, RZ ;  /* 0x0000001c1b1b7210 */ /* 0x084fe40007f7e0ff */
[----:B---3--:R-:W-:-:S02]  /*2b790*/  IADD3 R3, P6, R3, R28, RZ ;  /* 0x0000001c03037210 */ /* 0x008fc40007fde0ff */
[-C--:B----4-:R-:W-:Y:S02]  /*2b7a0*/  IADD3 R5, P1, R5, R28.reuse, RZ ;  /* 0x0000001c05057210 */ /* 0x090fe40007f3e0ff */
[-C--:B------:R-:W-:Y:S01]  /*2b7b0*/  IADD3 R10, P2, R10, R28.reuse, RZ ;  /* 0x0000001c0a0a7210 */ /* 0x080fe20007f5e0ff */
[--C-:B------:R-:W-:Y:S01]  /*2b7c0*/  IMAD.X R11, R11, 0x1, R0.reuse, P6 ;  /* 0x000000010b0b7824 */ /* 0x100fe200030e0600 */
[-C--:B------:R-:W-:Y:S01]  /*2b7d0*/  IADD3 R16, P6, R16, R28.reuse, RZ ;  /* 0x0000001c10107210 */ /* 0x080fe20007fde0ff */
[--C-:B------:R-:W-:Y:S01]  /*2b7e0*/  IMAD.X R17, R17, 0x1, R0.reuse, P1 ;  /* 0x0000000111117824 */ /* 0x100fe200008e0600 */
[-C--:B------:R-:W-:Y:S01]  /*2b7f0*/  IADD3 R18, P1, R18, R28.reuse, RZ ;  /* 0x0000001c12127210 */ /* 0x080fe20007f3e0ff */
[--C-:B------:R-:W-:Y:S01]  /*2b800*/  IMAD.X R19, R19, 0x1, R0.reuse, P2 ;  /* 0x0000000113137824 */ /* 0x100fe200010e0600 */
[-C--:B------:R-:W-:Y:S01]  /*2b810*/  IADD3 R12, P2, R12, R28.reuse, RZ ;  /* 0x0000001c0c0c7210 */ /* 0x080fe20007f5e0ff */
[----:B------:R-:W-:Y:S01]  /*2b820*/  IMAD.X R9, R9, 0x1, R0, P3 ;  /* 0x0000000109097824 */ /* 0x000fe200018e0600 */
[----:B------:R-:W-:-:S02]  /*2b830*/  IADD3 R8, P3, R8, R28, RZ ;  /* 0x0000001c08087210 */ /* 0x000fc40007f7e0ff */
[-C--:B------:R-:W-:Y:S02]  /*2b840*/  IADD3 R6, P4, R6, R28.reuse, RZ ;  /* 0x0000001c06067210 */ /* 0x080fe40007f9e0ff */
[----:B------:R-:W-:-:S03]  /*2b850*/  IADD3 R4, P5, R4, R28, RZ ;  /* 0x0000001c04047210 */ /* 0x000fc60007fbe0ff */
[----:B------:R-:W-:Y:S02]  /*2b860*/  STL [R1+0x1654], R6 ;  /* 0x0016540601007387 */ /* 0x000fe40000100800 */
[----:B------:R-:W-:Y:S02]  /*2b870*/  STL [R1+0x164c], R4 ;  /* 0x00164c0401007387 */ /* 0x000fe40000100800 */
[--C-:B------:R-:W-:Y:S02]  /*2b880*/  IMAD.X R23, R23, 0x1, R0.reuse, P4 ;  /* 0x0000000117177824 */ /* 0x100fe400020e0600 */
[----:B------:R-:W-:Y:S01]  /*2b890*/  STL [R1+0x1644], R3 ;  /* 0x0016440301007387 */ /* 0x000fe20000100800 */
[-C--:B------:R-:W-:Y:S01]  /*2b8a0*/  IADD3 R24, P4, R24, R28.reuse, RZ ;  /* 0x0000001c18187210 */ /* 0x080fe20007f9e0ff */
[----:B------:R-:W-:Y:S01]  /*2b8b0*/  STL [R1+0x163c], R5 ;  /* 0x00163c0501007387 */ /* 0x000fe20000100800 */
[--C-:B------:R-:W-:Y:S02]  /*2b8c0*/  IMAD.X R25, R25, 0x1, R0.reuse, P5 ;  /* 0x0000000119197824 */ /* 0x100fe400028e0600 */
[----:B------:R-:W-:Y:S01]  /*2b8d0*/  STL [R1+0x1634], R10 ;  /* 0x0016340a01007387 */ /* 0x000fe20000100800 */
[----:B------:R-:W-:Y:S01]  /*2b8e0*/  IADD3 R26, P5, R26, R28, RZ ;  /* 0x0000001c1a1a7210 */ /* 0x000fe20007fbe0ff */
[----:B------:R-:W-:Y:S01]  /*2b8f0*/  STL [R1+0x162c], R27 ;  /* 0x00162c1b01007387 */ /* 0x000fe20000100800 */
[----:B------:R-:W-:Y:S02]  /*2b900*/  STL [R1+0x1650], R23 ;  /* 0x0016501701007387 */ /* 0x000fe40000100800 */
[----:B------:R-:W-:Y:S02]  /*2b910*/  STL [R1+0x1624], R24 ;  /* 0x0016241801007387 */ /* 0x000fe40000100800 */
[----:B------:R-:W-:Y:S01]  /*2b920*/  STL [R1+0x1648], R25 ;  /* 0x0016481901007387 */ /* 0x000fe20000100800 */
[----:B------:R-:W-:Y:S01]  /*2b930*/  STL [R1+0x161c], R26 ;  /* 0x00161c1a01007387 */ /* 0x000fe20000100800 */
[----:B------:R-:W-:Y:S02]  /*2b940*/  STL [R1+0x1640], R11 ;  /* 0x0016400b01007387 */ /* 0x000fe40000100800 */
[----:B------:R-:W-:Y:S02]  /*2b950*/  STL [R1+0x1614], R16 ;  /* 0x0016141001007387 */ /* 0x000fe40000100800 */
[----:B------:R-:W-:Y:S01]  /*2b960*/  STL [R1+0x1638], R17 ;  /* 0x0016381101007387 */ /* 0x000fe20000100800 */
[----:B------:R-:W-:Y:S01]  /*2b970*/  STL [R1+0x160c], R18 ;  /* 0x00160c1201007387 */ /* 0x000fe20000100800 */
[----:B------:R-:W-:-:S02]  /*2b980*/  IMAD.X R7, R7, 0x1, R0, P4 ;  /* 0x0000000107077824 */ /* 0x000fc400020e0600 */
[----:B------:R-:W-:Y:S01]  /*2b990*/  STL [R1+0x1630], R19 ;  /* 0x0016301301007387 */ /* 0x000fe20000100800 */
[-C--:B------:R-:W-:Y:S01]  /*2b9a0*/  IADD3 R22, P4, R22, R28.reuse, RZ ;  /* 0x0000001c16167210 */ /* 0x080fe20007f9e0ff */
[----:B------:R-:W-:Y:S01]  /*2b9b0*/  STL [R1+0x1604], R12 ;  /* 0x0016040c01007387 */ /* 0x000fe20000100800 */
        /* <DEDUP_REMOVED lines=9> */
[----:B------:R-:W-:-:S02]  /*2ba50*/  IMAD.X R20, R20, 0x1, R0, P1 ;  /* 0x0000000114147824 */ /* 0x000fc400008e0600 */
[----:B------:R-:W-:Y:S01]  /*2ba60*/  STL [R1+0x15ec], R14 ;  /* 0x0015ec0e01007387 */ /* 0x000fe20000100800 */
[-C--:B------:R-:W-:Y:S01]  /*2ba70*/  IADD3 R29, P1, R29, R28.reuse, RZ ;  /* 0x0000001c1d1d7210 */ /* 0x080fe20007f3e0ff */
[----:B------:R-:W-:Y:S01]  /*2ba80*/  STL [R1+0x1610], R15 ;  /* 0x0016100f01007387 */ /* 0x000fe20000100800 */
[----:B------:R-:W-:Y:S02]  /*2ba90*/  STL [R1+0x15e4], R21 ;  /* 0x0015e41501007387 */ /* 0x000fe40000100800 */
[----:B------:R0:W-:Y:S02]  /*2baa0*/  STL [R1+0x1b1c], R0 ;  /* 0x001b1c0001007387 */ /* 0x0001e40000100800 */
[----:B------:R-:W-:Y:S01]  /*2bab0*/  IMAD.X R2, R2, 0x1, R0, P2 ;  /* 0x0000000102027824 */ /* 0x000fe200010e0600 */
[----:B------:R-:W-:Y:S04]  /*2bac0*/  STL [R1+0x1608], R20 ;  /* 0x0016081401007387 */ /* 0x000fe80000100800 */
[----:B0-----:R-:W2:Y:S01]  /*2bad0*/  LDL.LU R0, [R1+0x15d4] ;  /* 0x0015d40001007983 */ /* 0x001ea20000300800 */
[----:B------:R-:W-:Y:S02]  /*2bae0*/  STL [R1+0x15dc], R29 ;  /* 0x0015dc1d01007387 */ /* 0x000fe40000100800 */
[----:B------:R-:W3:Y:S02]  /*2baf0*/  LDL.LU R6, [R1+0x15c4] ;  /* 0x0015c40001067983 */ /* 0x000ee40000300800 */
[----:B------:R-:W-:Y:S01]  /*2bb00*/  STL [R1+0x1600], R2 ;  /* 0x0016000201007387 */ /* 0x000fe20000100800 */
[----:B---3--:R0:W-:Y:S04]  /*2bb10*/  STL [R1+0x1b18], R6 ;  /* 0x001b180601007387 */ /* 0x0081e80000100800 */
[----:B0-----:R-:W3:Y:S01]  /*2bb20*/  LDL.LU R6, [R1+0x15cc] ;  /* 0x0015cc0001067983 */ /* 0x001ee20000300800 */
[----:B------:R-:W4:Y:S02]  /*2bb30*/  LDL.LU R4, [R1+0x15e8] ;  /* 0x0015e80001047983 */ /* 0x000f240000300800 */
        /* <DEDUP_REMOVED lines=20> */
[----:B------:R-:W3:Y:S01]  /*2bc80*/  LDL.LU R15, [R1+0x156c] ;  /* 0x00156c00010f7983 */ /* 0x000ee20000300800 */
[----:B--2---:R-:W-:Y:S01]  /*2bc90*/  IADD3 R0, P2, R0, R28, RZ ;  /* 0x0000001c00007210 */ /* 0x004fe20007f5e0ff */
[----:B------:R-:W2:Y:S01]  /*2bca0*/  LDL.LU R21, [R1+0x1590] ;  /* 0x0015900001157983 */ /* 0x000ea20000300800 */
[----:B------:R-:W2:Y:S02]  /*2bcb0*/  LDL.LU R20, [R1+0x1564] ;  /* 0x0015640001147983 */ /* 0x000ea40000300800 */
[----:B------:R-:W2:Y:S02]  /*2bcc0*/  LDL.LU R29, [R1+0x1588] ;  /* 0x00158800011d7983 */ /* 0x000ea40000300800 */
[----:B------:R-:W2:Y:S01]  /*2bcd0*/  LDL.LU R2, [R1+0x155c] ;  /* 0x00155c0001027983 */ /* 0x000ea20000300800 */
[----:B------:R0:W-:Y:S04]  /*2bce0*/  STL [R1+0x15d4], R0 ;  /* 0x0015d40001007387 */ /* 0x0001e80000100800 */
[----:B0-----:R-:W2:Y:S01]  /*2bcf0*/  LDL.LU R0, [R1+0x1b1c] ;  /* 0x001b1c0001007983 */ /* 0x001ea20000300800 */
[----:B------:R-:W2:Y:S02]  /*2bd00*/  LDL.LU R28, [R1+0x15f8] ;  /* 0x0015f800011c7983 */ /* 0x000ea40000300800 */
[----:B--2---:R-:W-:-:S05]  /*2bd10*/  IMAD.X R28, R28, 0x1, R0, P3 ;  /* 0x000000011c1c7824 */ /* 0x004fca00018e0600 */
[----:B------:R0:W-:Y:S02]  /*2bd20*/  STL [R1+0x15f8], R28 ;  /* 0x0015f81c01007387 */ /* 0x0001e40000100800 */
[----:B0-----:R-:W-:-:S04]  /*2bd30*/  IMAD.MOV.U32 R28, RZ, RZ, c[0x0][0x188] ;  /* 0x00006200ff1c7624 */ /* 0x001fc800078e00ff */
[----:B------:R-:W-:-:S04]  /*2bd40*/  IMAD.SHL.U32 R28, R28, 0x80, RZ ;  /* 0x000000801c1c7824 */ /* 0x000fc800078e00ff */
[----:B------:R-:W-:-:S05]  /*2bd50*/  IMAD.SHL.U32 R28, R28, 0x2, RZ ;  /* 0x000000021c1c7824 */ /* 0x000fca00078e00ff */
[----:B---3--:R-:W-:-:S05]  /*2bd60*/  IADD3 R6, P3, R6, R28, RZ ;  /* 0x0000001c06067210 */ /* 0x008fca0007f7e0ff */
[----:B------:R0:W-:Y:S04]  /*2bd70*/  STL [R1+0x15cc], R6 ;  /* 0x0015cc0601007387 */ /* 0x0001e80000100800 */
[----:B0-----:R-:W2:Y:S01]  /*2bd80*/  LDL.LU R6, [R1+0x1b18] ;  /* 0x001b180001067983 */ /* 0x001ea20000300800 */
[----:B------:R-:W3:Y:S02]  /*2bd90*/  LDL.LU R28, [R1+0x15f0] ;  /* 0x0015f000011c7983 */ /* 0x000ee40000300800 */
[--C-:B----4-:R-:W-:Y:S02]  /*2bda0*/  IMAD.X R4, R4, 0x1, R0.reuse, P5 ;  /* 0x0000000104047824 */ /* 0x110fe400028e0600 */
[--C-:B------:R-:W-:Y:S02]  /*2bdb0*/  IMAD.X R5, R5, 0x1, R0.reuse, P6 ;  /* 0x0000000105057824 */ /* 0x100fe400030e0600 */
[----:B------:R-:W-:-:S02]  /*2bdc0*/  IMAD.X R27, R27, 0x1, R0, P1 ;  /* 0x000000011b1b7824 */ /* 0x000fc400008e0600 */
[--C-:B------:R-:W-:Y:S02]  /*2bdd0*/  IMAD.X R24, R24, 0x1, R0.reuse, P2 ;  /* 0x0000000118187824 */ /* 0x100fe400010e0600 */
[--C-:B------:R-:W-:Y:S02]  /*2bde0*/  IMAD.X R26, R26, 0x1, R0.reuse, P3 ;  /* 0x000000011a1a7824 */ /* 0x100fe400018e0600 */
[----:B---3--:R-:W-:-:S05]  /*2bdf0*/  IMAD.X R28, R28, 0x1, R0, P4 ;  /* 0x000000011c1c7824 */ /* 0x008fca00020e0600 */
[----:B------:R0:W-:Y:S02]  /*2be00*/  STL [R1+0x15f0], R28 ;  /* 0x0015f01c01007387 */ /* 0x0001e40000100800 */
[----:B0-----:R-:W-:-:S04]  /*2be10*/  IMAD.MOV.U32 R28, RZ, RZ, c[0x0][0x188] ;  /* 0x00006200ff1c7624 */ /* 0x001fc800078e00ff */
[----:B------:R-:W-:-:S04]  /*2be20*/  IMAD.SHL.U32 R28, R28, 0x80, RZ ;  /* 0x000000801c1c7824 */ /* 0x000fc800078e00ff */
[----:B------:R-:W-:-:S05]  /*2be30*/  IMAD.SHL.U32 R28, R28, 0x2, RZ ;  /* 0x000000021c1c7824 */ /* 0x000fca00078e00ff */
[-C--:B--2---:R-:W-:Y:S02]  /*2be40*/  IADD3 R6, P4, R6, R28.reuse, RZ ;  /* 0x0000001c06067210 */ /* 0x084fe40007f9e0ff */
[-C--:B------:R-:W-:Y:S02]  /*2be50*/  IADD3 R3, P5, R3, R28.reuse, RZ ;  /* 0x0000001c03037210 */ /* 0x080fe40007fbe0ff */
[-C--:B------:R-:W-:Y:S02]  /*2be60*/  IADD3 R10, P6, R10, R28.reuse, RZ ;  /* 0x0000001c0a0a7210 */ /* 0x080fe40007fde0ff */
[-C--:B------:R-:W-:Y:S01]  /*2be70*/  IADD3 R23, P1, R23, R28.reuse, RZ ;  /* 0x0000001c17177210 */ /* 0x080fe20007f3e0ff */
[----:B------:R0:W-:Y:S01]  /*2be80*/  STL [R1+0x15c4], R6 ;  /* 0x0015c40601007387 */ /* 0x0001e20000100800 */
[----:B------:R-:W-:Y:S02]  /*2be90*/  STL [R1+0x15e8], R4 ;  /* 0x0015e80401007387 */ /* 0x000fe40000100800 */
[----:B------:R-:W-:Y:S02]  /*2bea0*/  STL [R1+0x15bc], R3 ;  /* 0x0015bc0301007387 */ /* 0x000fe40000100800 */
[----:B------:R-:W-:Y:S01]  /*2beb0*/  STL [R1+0x15e0], R5 ;  /* 0x0015e00501007387 */ /* 0x000fe20000100800 */
[-C--:B------:R-:W-:Y:S01]  /*2bec0*/  IADD3 R25, P2, R25, R28.reuse, RZ ;  /* 0x0000001c19197210 */ /* 0x080fe20007f5e0ff */
[----:B------:R-:W-:Y:S01]  /*2bed0*/  STL [R1+0x15b4], R10 ;  /* 0x0015b40a01007387 */ /* 0x000fe20000100800 */
[----:B------:R-:W-:Y:S01]  /*2bee0*/  STL [R1+0x15d8], R27 ;  /* 0x0015d81b01007387 */ /* 0x000fe20000100800 */
[-C--:B------:R-:W-:Y:S01]  /*2bef0*/  IADD3 R11, P3, R11, R28.reuse, RZ ;  /* 0x0000001c0b0b7210 */ /* 0x080fe20007f7e0ff */
[----:B------:R-:W-:Y:S02]  /*2bf00*/  STL [R1+0x15ac], R23 ;  /* 0x0015ac1701007387 */ /* 0x000fe40000100800 */
[--C-:B------:R-:W-:Y:S01]  /*2bf10*/  IMAD.X R16, R16, 0x1, R0.reuse, P4 ;  /* 0x0000000110107824 */ /* 0x100fe200020e0600 */
        /* <DEDUP_REMOVED lines=25> */
[----:B------:R-:W-:Y:S01]  /*2c0b0*/  STL [R1+0x1574], R13 ;  /* 0x0015740d01007387 */ /* 0x000fe20000100800 */
[-C--:B------:R-:W-:Y:S01]  /*2c0c0*/  IADD3 R20, P4, R20, R28.reuse, RZ ;  /* 0x0000001c14147210 */ /* 0x080fe20007f9e0ff */
[----:B------:R-:W-:Y:S02]  /*2c0d0*/  STL [R1+0x1598], R14 ;  /* 0x0015980e01007387 */ /* 0x000fe40000100800 */
[--C-:B------:R-:W-:Y:S01]  /*2c0e0*/  IMAD.X R29, R29, 0x1, R0.reuse, P5 ;  /* 0x000000011d1d7824 */ /* 0x100fe200028e0600 */
[----:B------:R-:W-:Y:S01]  /*2c0f0*/  STL [R1+0x156c], R15 ;  /* 0x00156c0f01007387 */ /* 0x000fe20000100800 */
[----:B------:R-:W-:Y:S01]  /*2c100*/  IADD3 R2, P5, R2, R28, RZ ;  /* 0x0000001c02027210 */ /* 0x000fe20007fbe0ff */
[----:B------:R-:W-:Y:S02]  /*2c110*/  STL [R1+0x1590], R21 ;  /* 0x0015901501007387 */ /* 0x000fe40000100800 */
[----:B------:R-:W2:Y:S01]  /*2c120*/  LDL.LU R28, [R1+0x1580] ;  /* 0x00158000011c7983 */ /* 0x000ea20000300800 */
[----:B------:R-:W-:Y:S01]  /*2c130*/  STL [R1+0x1564], R20 ;  /* 0x0015641401007387 */ /* 0x000fe20000100800 */
[----:B0-----:R-:W3:Y:S02]  /*2c140*/  LDL.LU R6, [R1+0x1570] ;  /* 0x0015700001067983 */ /* 0x001ee40000300800 */
[----:B------:R-:W-:Y:S01]  /*2c150*/  STL [R1+0x1588], R29 ;  /* 0x0015881d01007387 */ /* 0x000fe20000100800 */
[----:B---3--:R0:W-:Y:S01]  /*2c160*/  STL [R1+0x1b10], R6 ;  /* 0x001b100601007387 */ /* 0x0081e20000100800 */
[----:B------:R-:W-:Y:S03]  /*2c170*/  STL [R1+0x155c], R2 ;  /* 0x00155c0201007387 */ /* 0x000fe60000100800 */
[----:B0-----:R-:W3:Y:S01]  /*2c180*/  LDL.LU R6, [R1+0x154c] ;  /* 0x00154c0001067983 */ /* 0x001ee20000300800 */
[----:B--2---:R-:W-:-:S03]  /*2c190*/  IMAD.X R28, R28, 0x1, R0, P6 ;  /* 0x000000011c1c7824 */ /* 0x004fc600030e0600 */
        /* <DEDUP_REMOVED lines=28> */
[----:B------:R0:W-:Y:S02]  /*2c360*/  STL [R1+0x1580], R28 ;  /* 0x0015801c01007387 */ /* 0x0001e40000100800 */
[----:B0-----:R-:W-:-:S04]  /*2c370*/  IMAD.MOV.U32 R28, RZ, RZ, c[0x0][0x188] ;  /* 0x00006200ff1c7624 */ /* 0x001fc800078e00ff */
[----:B------:R-:W-:-:S04]  /*2c380*/  IMAD.SHL.U32 R28, R28, 0x80, RZ ;  /* 0x000000801c1c7824 */ /* 0x000fc800078e00ff */
[----:B------:R-:W-:-:S05]  /*2c390*/  IMAD.SHL.U32 R28, R28, 0x2, RZ ;  /* 0x000000021c1c7824 */ /* 0x000fca00078e00ff */
[----:B--2---:R-:W-:-:S05]  /*2c3a0*/  IADD3 R6, P6, R6, R28, RZ ;  /* 0x0000001c06067210 */ /* 0x004fca0007fde0ff */
        /* <DEDUP_REMOVED lines=8> */
[----:B------:R-:W-:-:S05]  /*2c430*/  IADD3 R6, P1, R6, R28, RZ ;  /* 0x0000001c06067210 */ /* 0x000fca0007f3e0ff */
[----:B------:R0:W-:Y:S04]  /*2c440*/  STL [R1+0x154c], R6 ;  /* 0x00154c0601007387 */ /* 0x0001e80000100800 */
[----:B0-----:R-:W2:Y:S01]  /*2c450*/  LDL.LU R6, [R1+0x1b10] ;  /* 0x001b100001067983 */ /* 0x001ea20000300800 */
[--C-:B----4-:R-:W-:Y:S01]  /*2c460*/  IMAD.X R3, R3, 0x1, R0.reuse, P3 ;  /* 0x0000000103037824 */ /* 0x110fe200018e0600 */
[-C--:B---3--:R-:W-:Y:S01]  /*2c470*/  IADD3 R5, P3, R5, R28.reuse, RZ ;  /* 0x0000001c05057210 */ /* 0x088fe20007f7e0ff */
[--C-:B------:R-:W-:Y:S01]  /*2c480*/  IMAD.X R10, R10, 0x1, R0.reuse, P4 ;  /* 0x000000010a0a7824 */ /* 0x100fe200020e0600 */
[-C--:B------:R-:W-:Y:S01]  /*2c490*/  IADD3 R27, P4, R27, R28.reuse, RZ ;  /* 0x0000001c1b1b7210 */ /* 0x080fe20007f9e0ff */
        /* <DEDUP_REMOVED lines=15> */
[----:B------:R-:W-:Y:S01]  /*2c590*/  IADD3 R21, P1, R21, R28, RZ ;  /* 0x0000001c15157210 */ /* 0x000fe20007f3e0ff */
[----:B------:R-:W-:-:S02]  /*2c5a0*/  IMAD.X R2, R2, 0x1, R0, P3 ;  /* 0x0000000102027824 */ /* 0x000fc400018e0600 */
[----:B--2---:R-:W-:Y:S01]  /*2c5b0*/  IMAD.X R6, R6, 0x1, R0, P2 ;  /* 0x0000000106067824 */ /* 0x004fe200010e0600 */
[----:B------:R-:W-:-:S04]  /*2c5c0*/  IADD3 R4, P2, R4, R28, RZ ;  /* 0x0000001c04047210 */ /* 0x000fc80007f5e0ff */
[----:B------:R-:W-:Y:S01]  /*2c5d0*/  STL [R1+0x1570], R6 ;  /* 0x0015700601007387 */ /* 0x000fe20000100800 */
[----:B------:R-:W-:Y:S02]  /*2c5e0*/  STL [R1+0x1544], R4 ;  /* 0x0015440401007387 */ /* 0x000fe40000100800 */
[----:B------:R-:W-:Y:S02]  /*2c5f0*/  STL [R1+0x1568], R3 ;  /* 0x0015680301007387 */ /* 0x000fe40000100800 */
[----:B------:R-:W-:Y:S01]  /*2c600*/  STL [R1+0x153c], R5 ;  /* 0x00153c0501007387 */ /* 0x000fe20000100800 */
[----:B------:R-:W-:Y:S01]  /*2c610*/  STL [R1+0x1560], R10 ;  /* 0x0015600a01007387 */ /* 0x000fe20000100800 */
[----:B------:R-:W-:Y:S02]  /*2c620*/  STL [R1+0x1534], R27 ;  /* 0x0015341b01007387 */ /* 0x000fe40000100800 */
[----:B------:R-:W-:Y:S02]  /*2c630*/  STL [R1+0x1558], R23 ;  /* 0x0015581701007387 */ /* 0x000fe40000100800 */
[----:B------:R-:W-:Y:S02]  /*2c640*/  STL [R1+0x152c], R24 ;  /* 0x00152c1801007387 */ /* 0x000fe40000100800 */
[--C-:B------:R-:W-:Y:S01]  /*2c650*/  IMAD.X R17, R17, 0x1, R0.reuse, P2 ;  /* 0x0000000111117824 */ /* 0x100fe200010e0600 */
[----:B------:R-:W-:Y:S01]  /*2c660*/  STL [R1+0x1550], R25 ;  /* 0x0015501901007387 */ /* 0x000fe20000100800 */
[----:B------:R-:W-:Y:S01]  /*2c670*/  IADD3 R18, P2, R18, R28, RZ ;  /* 0x0000001c12127210 */ /* 0x000fe20007f5e0ff */
[----:B------:R-:W-:Y:S02]  /*2c680*/  STL [R1+0x1524], R26 ;  /* 0x0015241a01007387 */ /* 0x000fe40000100800 */
[----:B------:R-:W-:Y:S01]  /*2c690*/  STL [R1+0x1548], R11 ;  /* 0x0015480b01007387 */ /* 0x000fe20000100800 */
        /* <DEDUP_REMOVED lines=16> */
[----:B------:R-:W-:Y:S01]  /*2c7a0*/  STL [R1+0x1510], R20 ;  /* 0x0015101401007387 */ /* 0x000fe20000100800 */
        /* <DEDUP_REMOVED lines=3051> */
[--C-:B------:R-:W-:Y:S01]  /*38660*/  IMAD.X R7, R7, 0x1, R0.reuse, P2 ;  /* 0x0000000107077824 */ /* 0x100fe200010e0600 */
[----:B------:R-:W-:Y:S01]  /*38670*/  IADD3 R22, P2, R22, UR10, RZ ;  /* 0x0000000a16167c10 */ /* 0x000fe2000ff5e0ff */
[--C-:B------:R-:W-:Y:S01]  /*38680*/  IMAD.X R13, R13, 0x1, R0.reuse, P3 ;  /* 0x000000010d0d7824 */ /* 0x100fe200018e0600 */
[----:B------:R-:W-:Y:S01]  /*38690*/  IADD3 R14, P3, R14, UR10, RZ ;  /* 0x0000000a0e0e7c10 */ /* 0x000fe2000ff7e0ff */
[--C-:B------:R-:W-:Y:S01]  /*386a0*/  IMAD.X R15, R15, 0x1, R0.reuse, P4 ;  /* 0x000000010f0f7824 */ /* 0x100fe200020e0600 */
[----:B------:R-:W-:Y:S01]  /*386b0*/  IADD3 R21, P4, R21, UR10, RZ ;  /* 0x0000000a15157c10 */ /* 0x000fe2000ff9e0ff */
        /* <DEDUP_REMOVED lines=28> */
[----:B------:R-:W-:Y:S01]  /*38880*/  IADD3 R29, P5, R29, UR10, RZ ;  /* 0x0000000a1d1d7c10 */ /* 0x000fe2000ffbe0ff */
        /* <DEDUP_REMOVED lines=33> */
[----:B--2---:R-:W-:Y:S01]  /*38aa0*/  IADD3 R0, P6, R0, UR10, RZ ;  /* 0x0000000a00007c10 */ /* 0x004fe2000ffde0ff */
[----:B------:R-:W2:Y:S01]  /*38ab0*/  LDL.LU R21, [R1+0x1940] ;  /* 0x0019400001157983 */ /* 0x000ea20000300800 */
[----:B------:R-:W2:Y:S02]  /*38ac0*/  LDL.LU R20, [R1+0x190c] ;  /* 0x00190c0001147983 */ /* 0x000ea40000300800 */
[----:B------:R-:W2:Y:S02]  /*38ad0*/  LDL.LU R29, [R1+0x1948] ;  /* 0x00194800011d7983 */ /* 0x000ea40000300800 */
[----:B------:R-:W2:Y:S01]  /*38ae0*/  LDL.LU R2, [R1+0x1914] ;  /* 0x0019140001027983 */ /* 0x000ea20000300800 */
[----:B------:R0:W-:Y:S04]  /*38af0*/  STL [R1+0x18d8], R0 ;  /* 0x0018d80001007387 */ /* 0x0001e80000100800 */
[----:B0-----:R-:W3:Y:S02]  /*38b00*/  LDL.LU R0, [R1+0x1a1c] ;  /* 0x001a1c0001007983 */ /* 0x001ee40000300800 */
[----:B---3--:R-:W-:-:S05]  /*38b10*/  IMAD.X R28, R28, 0x1, R0, P1 ;  /* 0x000000011c1c7824 */ /* 0x008fca00008e0600 */
[----:B------:R0:W-:Y:S04]  /*38b20*/  STL [R1+0x8d4], R28 ;  /* 0x0008d41c01007387 */ /* 0x0001e80000100800 */
[----:B0-----:R-:W3:Y:S01]  /*38b30*/  LDL.LU R28, [R1+0x1a18] ;  /* 0x001a1800011c7983 */ /* 0x001ee20000300800 */
[----:B----4-:R-:W-:Y:S01]  /*38b40*/  IADD3.X R6, R6, UR6, RZ, P2, !PT ;  /* 0x0000000606067c10 */ /* 0x010fe200097fe4ff */
[----:B------:R-:W-:Y:S01]  /*38b50*/  IADD3 R4, P2, R4, UR10, RZ ;  /* 0x0000000a04047c10 */ /* 0x000fe2000ff5e0ff */
[----:B------:R-:W-:Y:S01]  /*38b60*/  IADD3.X R3, R3, UR6, RZ, P3, !PT ;  /* 0x0000000603037c10 */ /* 0x000fe20009ffe4ff */
[----:B------:R0:W-:Y:S01]  /*38b70*/  STL [R1+0x1a0c], R0 ;  /* 0x001a0c0001007387 */ /* 0x0001e20000100800 */
[----:B------:R-:W-:Y:S02]  /*38b80*/  IADD3 R5, P3, R5, UR10, RZ ;  /* 0x0000000a05057c10 */ /* 0x000fe4000ff7e0ff */
[----:B------:R-:W-:Y:S01]  /*38b90*/  IADD3.X R10, R10, UR6, RZ, P4, !PT ;  /* 0x000000060a0a7c10 */ /* 0x000fe2000a7fe4ff */
[----:B------:R-:W-:Y:S01]  /*38ba0*/  IADD3 R27, P4, R27, UR10, RZ ;  /* 0x0000000a1b1b7c10 */ /* 0x000fe2000ff9e0ff */
        /* <DEDUP_REMOVED lines=14> */
[----:B---3--:R-:W-:-:S05]  /*38c90*/  IADD3 R28, P1, R28, UR10, RZ ;  /* 0x0000000a1c1c7c10 */ /* 0x008fca000ff3e0ff */
[----:B------:R-:W-:Y:S01]  /*38ca0*/  STL [R1+0x18e0], R28 ;  /* 0x0018e01c01007387 */ /* 0x000fe20000100800 */
[----:B------:R-:W-:Y:S02]  /*38cb0*/  STL [R1+0x8d0], R6 ;  /* 0x0008d00601007387 */ /* 0x000fe40000100800 */
[----:B------:R-:W-:Y:S02]  /*38cc0*/  STL [R1+0x18e8], R4 ;  /* 0x0018e80401007387 */ /* 0x000fe40000100800 */
[----:B------:R-:W-:Y:S01]  /*38cd0*/  STL [R1+0x18b8], R3 ;  /* 0x0018b80301007387 */ /* 0x000fe20000100800 */
[----:B------:R-:W-:Y:S01]  /*38ce0*/  STL [R1+0x18f0], R5 ;  /* 0x0018f00501007387 */ /* 0x000fe20000100800 */
[----:B------:R-:W-:Y:S02]  /*38cf0*/  STL [R1+0x18bc], R10 ;  /* 0x0018bc0a01007387 */ /* 0x000fe40000100800 */
[----:B------:R-:W-:Y:S01]  /*38d00*/  STL [R1+0x18f8], R27 ;  /* 0x0018f81b01007387 */ /* 0x000fe20000100800 */
[----:B------:R-:W-:Y:S01]  /*38d10*/  IADD3.X R11, R11, UR6, RZ, P1, !PT ;  /* 0x000000060b0b7c10 */ /* 0x000fe20008ffe4ff */
[----:B------:R-:W-:Y:S01]  /*38d20*/  STL [R1+0x18c4], R23 ;  /* 0x0018c41701007387 */ /* 0x000fe20000100800 */
[----:B------:R-:W-:Y:S01]  /*38d30*/  IADD3 R16, P1, R16, UR10, RZ ;  /* 0x0000000a10107c10 */ /* 0x000fe2000ff3e0ff */
        /* <DEDUP_REMOVED lines=11> */
[----:B------:R-:W-:Y:S01]  /*38df0*/  IADD3.X R15, R15, UR6, RZ, P1, !PT ;  /* 0x000000060f0f7c10 */ /* 0x000fe20008ffe4ff */
[----:B------:R-:W-:Y:S01]  /*38e00*/  STL [R1+0x18f4], R7 ;  /* 0x0018f40701007387 */ /* 0x000fe20000100800 */
[----:B--2---:R-:W-:Y:S01]  /*38e10*/  IADD3 R21, P1, R21, UR10, RZ ;  /* 0x0000000a15157c10 */ /* 0x004fe2000ff3e0ff */
[----:B------:R-:W-:Y:S01]  /*38e20*/  STL [R1+0x1930], R22 ;  /* 0x0019301601007387 */ /* 0x000fe20000100800 */
[----:B------:R-:W-:Y:S02]  /*38e30*/  STL [R1+0x18fc], R13 ;  /* 0x0018fc0d01007387 */ /* 0x000fe40000100800 */
[----:B------:R-:W-:Y:S02]  /*38e40*/  STL [R1+0x1938], R14 ;  /* 0x0019380e01007387 */ /* 0x000fe40000100800 */
[----:B------:R-:W-:Y:S01]  /*38e50*/  STL [R1+0x1904], R15 ;  /* 0x0019040f01007387 */ /* 0x000fe20000100800 */
[----:B------:R-:W-:Y:S01]  /*38e60*/  STL [R1+0x1940], R21 ;  /* 0x0019401501007387 */ /* 0x000fe20000100800 */
[----:B0-----:R-:W2:Y:S01]  /*38e70*/  LDL.LU R0, [R1+0x1958] ;  /* 0x0019580001007983 */ /* 0x001ea20000300800 */
[----:B------:R-:W-:Y:S01]  /*38e80*/  IADD3.X R20, R20, UR6, RZ, P2, !PT ;  /* 0x0000000614147c10 */ /* 0x000fe200097fe4ff */
[----:B------:R-:W-:-:S04]  /*38e90*/  IADD3 R29, P2, R29, UR10, RZ ;  /* 0x0000000a1d1d7c10 */ /* 0x000fc8000ff5e0ff */
[----:B------:R-:W-:Y:S04]  /*38ea0*/  STL [R1+0x190c], R20 ;  /* 0x00190c1401007387 */ /* 0x000fe80000100800 */
[----:B--2---:R0:W-:Y:S01]  /*38eb0*/  STL [R1+0x1a10], R0 ;  /* 0x001a100001007387 */ /* 0x0041e20000100800 */
[----:B------:R-:W-:Y:S03]  /*38ec0*/  STL [R1+0x1948], R29 ;  /* 0x0019481d01007387 */ /* 0x000fe60000100800 */
[----:B0-----:R-:W2:Y:S01]  /*38ed0*/  LDL.LU R0, [R1+0x191c] ;  /* 0x00191c0001007983 */ /* 0x001ea20000300800 */
[----:B------:R-:W-:-:S05]  /*38ee0*/  IADD3.X R2, R2, UR6, RZ, P3, !PT ;  /* 0x0000000602027c10 */ /* 0x000fca0009ffe4ff */
[----:B------:R-:W-:Y:S04]  /*38ef0*/  STL [R1+0x1914], R2 ;  /* 0x0019140201007387 */ /* 0x000fe80000100800 */
        /* <DEDUP_REMOVED lines=30> */
[----:B--2---:R-:W-:-:S05]  /*390e0*/  IADD3 R0, P3, R0, UR10, RZ ;  /* 0x0000000a00007c10 */ /* 0x004fca000ff7e0ff */
[----:B------:R0:W-:Y:S04]  /*390f0*/  STL [R1+0x1950], R0 ;  /* 0x0019500001007387 */ /* 0x0001e80000100800 */
[----:B0-----:R-:W2:Y:S02]  /*39100*/  LDL.LU R0, [R1+0x1a14] ;  /* 0x001a140001007983 */ /* 0x001ea40000300800 */
[----:B--2---:R-:W-:-:S05]  /*39110*/  IADD3.X R0, R0, UR6, RZ, P4, !PT ;  /* 0x0000000600007c10 */ /* 0x004fca000a7fe4ff */
[----:B------:R0:W-:Y:S04]  /*39120*/  STL [R1+0x191c], R0 ;  /* 0x00191c0001007387 */ /* 0x0001e80000100800 */
[----:B0-----:R-:W2:Y:S01]  /*39130*/  LDL.LU R0, [R1+0x1a10] ;  /* 0x001a100001007983 */ /* 0x001ea20000300800 */
[----:B---3--:R-:W-:Y:S01]  /*39140*/  IADD3.X R23, R23, UR6, RZ, P5, !PT ;  /* 0x0000000617177c10 */ /* 0x008fe2000affe4ff */
[----:B----4-:R-:W-:Y:S01]  /*39150*/  IADD3 R27, P5, R27, UR10, RZ ;  /* 0x0000000a1b1b7c10 */ /* 0x010fe2000ffbe0ff */
[----:B------:R-:W-:Y:S01]  /*39160*/  IADD3.X R10, R10, UR6, RZ, P6, !PT ;  /* 0x000000060a0a7c10 */ /* 0x000fe2000b7fe4ff */
[----:B------:R-:W-:Y:S01]  /*39170*/  IADD3 R12, P6, R12, UR10, RZ ;  /* 0x0000000a0c0c7c10 */ /* 0x000fe2000ffde0ff */
[----:B------:R-:W-:Y:S01]  /*39180*/  IADD3.X R9, R9, UR6, RZ, P1, !PT ;  /* 0x0000000609097c10 */ /* 0x000fe20008ffe4ff */
[----:B------:R-:W-:Y:S01]  /*39190*/  IADD3 R8, P1, R8, UR10, RZ ;  /* 0x0000000a08087c10 */ /* 0x000fe2000ff3e0ff */
[----:B------:R-:W-:-:S02]  /*391a0*/  IADD3.X R7, R7, UR6, RZ, P2, !PT ;  /* 0x0000000607077c10 */ /* 0x000fc400097fe4ff */
[----:B--2---:R-:W-:-:S05]  /*391b0*/  IADD3 R0, P4, R0, UR10, RZ ;  /* 0x0000000a00007c10 */ /* 0x004fca000ff9e0ff */
[----:B------:R0:W-:Y:S04]  /*391c0*/  STL [R1+0x1958], R0 ;  /* 0x0019580001007387 */ /* 0x0001e80000100800 */
[----:B0-----:R0:W5:Y:S01]  /*391d0*/  LDL.LU R0, [R1+0x1a0c] ;  /* 0x001a0c0001007983 */ /* 0x0011620000300800 */
[----:B------:R1:W-:Y:S03]  /*391e0*/  STL [R1+0x1924], R23 ;  /* 0x0019241701007387 */ /* 0x0003e60000100800 */
[----:B-1----:R0:W5:Y:S01]  /*391f0*/  LDL.LU R23, [R1+0x1a08] ;  /* 0x001a080001177983 */ /* 0x0021620000300800 */
[----:B------:R1:W-:Y:S03]  /*39200*/  STL [R1+0x1960], R27 ;  /* 0x0019601b01007387 */ /* 0x0003e60000100800 */
[----:B-1----:R0:W5:Y:S01]  /*39210*/  LDL.LU R27, [R1+0x1a04] ;  /* 0x001a0400011b7983 */ /* 0x0021620000300800 */
[----:B------:R1:W-:Y:S03]  /*39220*/  STL [R1+0x192c], R10 ;  /* 0x00192c0a01007387 */ /* 0x0003e60000100800 */
[----:B-1----:R0:W5:Y:S01]  /*39230*/  LDL.LU R10, [R1+0x1a00] ;  /* 0x001a0000010a7983 */ /* 0x0021620000300800 */
[----:B------:R1:W-:Y:S03]  /*39240*/  STL [R1+0x1968], R12 ;  /* 0x0019680c01007387 */ /* 0x0003e60000100800 */
[----:B-1----:R-:W2:Y:S01]  /*39250*/  LDL.LU R12, [R1+0x19fc] ;  /* 0x0019fc00010c7983 */ /* 0x002ea20000300800 */
[----:B------:R1:W-:Y:S03]  /*39260*/  STL [R1+0x1934], R9 ;  /* 0x0019340901007387 */ /* 0x0003e60000100800 */
[----:B-1----:R-:W3:Y:S01]  /*39270*/  LDL.LU R9, [R1+0x19f8] ;  /* 0x0019f80001097983 */ /* 0x002ee20000300800 */
[----:B------:R1:W-:Y:S03]  /*39280*/  STL [R1+0x1970], R8 ;  /* 0x0019700801007387 */ /* 0x0003e60000100800 */
[----:B-1----:R-:W4:Y:S01]  /*39290*/  LDL.LU R8, [R1+0x19f4] ;  /* 0x0019f40001087983 */ /* 0x002f220000300800 */
[----:B------:R1:W-:Y:S03]  /*392a0*/  STL [R1+0x193c], R7 ;  /* 0x00193c0701007387 */ /* 0x0003e60000100800 */
[----:B-1----:R-:W3:Y:S01]  /*392b0*/  LDL.LU R7, [R1+0x19f0] ;  /* 0x0019f00001077983 */ /* 0x002ee20000300800 */
[----:B------:R-:W-:-:S02]  /*392c0*/  IADD3 R22, P2, R22, UR10, RZ ;  /* 0x0000000a16167c10 */ /* 0x000fc4000ff5e0ff */
[----:B------:R-:W-:Y:S01]  /*392d0*/  IADD3.X R21, R21, UR6, RZ, P3, !PT ;  /* 0x0000000615157c10 */ /* 0x000fe20009ffe4ff */
        /* <DEDUP_REMOVED lines=8> */
[----:B-1----:R0:W5:Y:S01]  /*39360*/  LDL.LU R22, [R1+0x19ec] ;  /* 0x0019ec0001167983 */ /* 0x0021620000300800 */
[----:B------:R1:W-:Y:S01]  /*39370*/  STL [R1+0x1944], R21 ;  /* 0x0019441501007387 */ /* 0x0003e20000100800 */
[----:B------:R-:W-:Y:S01]  /*39380*/  IADD3.X R24, R24, UR6, RZ, P1, !PT ;  /* 0x0000000618187c10 */ /* 0x000fe20008ffe4ff */
[----:B------:R-:W-:Y:S01]  /*39390*/  IADD3 R25, P1, R25, UR10, RZ ;  /* 0x0000000a19197c10 */ /* 0x000fe2000ff3e0ff */
[----:B------:R-:W-:Y:S01]  /*393a0*/  IADD3.X R26, R26, UR6, RZ, P2, !PT ;  /* 0x000000061a1a7c10 */ /* 0x000fe200097fe4ff */
[----:B-1----:R0:W5:Y:S01]  /*393b0*/  LDL.LU R21, [R1+0x19e8] ;  /* 0x0019e80001157983 */ /* 0x0021620000300800 */
[----:B------:R1:W-:Y:S01]  /*393c0*/  STL [R1+0x1980], R29 ;  /* 0x0019801d01007387 */ /* 0x0003e20000100800 */
[----:B------:R-:W-:-:S02]  /*393d0*/  IADD3 R11, P2, R11, UR10, RZ ;  /* 0x0000000a0b0b7c10 */ /* 0x000fc4000ff5e0ff */
[----:B------:R-:W-:Y:S01]  /*393e0*/  IADD3.X R16, R16, UR6, RZ, P3, !PT ;  /* 0x0000000610107c10 */ /* 0x000fe20009ffe4ff */
[----:B------:R-:W-:Y:S01]  /*393f0*/  IADD3 R17, P3, R17, UR10, RZ ;  /* 0x0000000a11117c10 */ /* 0x000fe2000ff7e0ff */
[----:B-1----:R0:W5:Y:S01]  /*39400*/  LDL.LU R29, [R1+0x19e4] ;  /* 0x0019e400011d7983 */ /* 0x0021620000300800 */
[----:B------:R-:W-:Y:S02]  /*39410*/  STL [R1+0x194c], R28 ;  /* 0x00194c1c01007387 */ /* 0x000fe40000100800 */
[----:B------:R1:W-:Y:S02]  /*39420*/  STL [R1+0x1988], R2 ;  /* 0x0019880201007387 */ /* 0x0003e40000100800 */
[----:B------:R-:W-:Y:S01]  /*39430*/  STL [R1+0x1954], R6 ;  /* 0x0019540601007387 */ /* 0x000fe20000100800 */
[----:B------:R-:W-:Y:S01]  /*39440*/  STL [R1+0x1990], R4 ;  /* 0x0019900401007387 */ /* 0x000fe20000100800 */
[----:B------:R-:W-:Y:S02]  /*39450*/  STL [R1+0x195c], R3 ;  /* 0x00195c0301007387 */ /* 0x000fe40000100800 */
[----:B------:R2:W-:Y:S02]  /*39460*/  STL [R1+0x1998], R5 ;  /* 0x0019980501007387 */ /* 0x0005e40000100800 */
[----:B------:R0:W-:Y:S01]  /*39470*/  STL [R1+0x1964], R24 ;  /* 0x0019641801007387 */ /* 0x0001e20000100800 */
[----:B------:R0:W-:Y:S01]  /*39480*/  STL [R1+0x19a0], R25 ;  /* 0x0019a01901007387 */ /* 0x0001e20000100800 */
[----:B------:R-:W-:Y:S01]  /*39490*/  IADD3.X R18, R18, UR6, RZ, P4, !PT ;  /* 0x0000000612127c10 */ /* 0x000fe2000a7fe4ff */
[----:B------:R0:W-:Y:S01]  /*394a0*/  STL [R1+0x196c], R26 ;  /* 0x00196c1a01007387 */ /* 0x0001e20000100800 */
[----:B------:R-:W-:Y:S01]  /*394b0*/  IADD3.X R19, R19, UR6, RZ, P5, !PT ;  /* 0x0000000613137c10 */ /* 0x000fe2000affe4ff */
[----:B------:R0:W-:Y:S01]  /*394c0*/  STL [R1+0x19a8], R11 ;  /* 0x0019a80b01007387 */ /* 0x0001e20000100800 */
[----:B------:R-:W-:-:S03]  /*394d0*/  IADD3.X R13, R13, UR6, RZ, P6, !PT ;  /* 0x000000060d0d7c10 */ /* 0x000fc6000b7fe4ff */
[----:B-1----:R-:W1:Y:S01]  /*394e0*/  S2R R2, SR_TID.X ;  /* 0x0000000000027919 */ /* 0x002e620000002100 */
[----:B------:R0:W-:Y:S01]  /*394f0*/  STL [R1+0x1974], R16 ;  /* 0x0019741001007387 */ /* 0x0001e20000100800 */
[----:B------:R-:W-:Y:S01]  /*39500*/  IADD3.X R14, R14, UR6, RZ, P1, !PT ;  /* 0x000000060e0e7c10 */ /* 0x000fe20008ffe4ff */
[----:B------:R0:W-:Y:S01]  /*39510*/  STL [R1+0x19ac], R17 ;  /* 0x0019ac1101007387 */ /* 0x0001e20000100800 */
[----:B------:R-:W-:Y:S01]  /*39520*/  IADD3.X R15, R15, UR6, RZ, P2, !PT ;  /* 0x000000060f0f7c10 */ /* 0x000fe200097fe4ff */
[----:B------:R0:W-:Y:S01]  /*39530*/  STL [R1+0x197c], R18 ;  /* 0x00197c1201007387 */ /* 0x0001e20000100800 */
[----:B------:R0:W-:Y:S01]  /*39540*/  STL [R1+0x1984], R19 ;  /* 0x0019841301007387 */ /* 0x0001e20000100800 */
[----:B------:R-:W-:Y:S01]  /*39550*/  IADD3.X R20, R20, UR6, RZ, P3, !PT ;  /* 0x0000000614147c10 */ /* 0x000fe20009ffe4ff */
[----:B------:R0:W-:Y:S01]  /*39560*/  STL [R1+0x198c], R13 ;  /* 0x00198c0d01007387 */ /* 0x0001e20000100800 */
[----:B------:R0:W-:Y:S01]  /*39570*/  STL [R1+0x1994], R14 ;  /* 0x0019940e01007387 */ /* 0x0001e20000100800 */
[----:B------:R0:W-:Y:S02]  /*39580*/  STL [R1+0x199c], R15 ;  /* 0x00199c0f01007387 */ /* 0x0001e40000100800 */
[----:B------:R-:W-:-:S04]  /*39590*/  IMAD.MOV.U32 R28, RZ, RZ, c[0x0][0x188] ;  /* 0x00006200ff1c7624 */ /* 0x000fc800078e00ff */
[----:B------:R-:W-:-:S04]  /*395a0*/  IMAD.SHL.U32 R28, R28, 0x80, RZ ;  /* 0x000000801c1c7824 */ /* 0x000fc800078e00ff */
[----:B------:R-:W-:Y:S01]  /*395b0*/  IMAD.SHL.U32 R28, R28, 0x2, RZ ;  /* 0x000000021c1c7824 */ /* 0x000fe200078e00ff */
[----:B-1----:R-:W-:-:S05]  /*395c0*/  LOP3.LUT R2, R2, 0x3f, RZ, 0xc0, !PT ;  /* 0x0000003f02027812 */ /* 0x002fca00078ec0ff */
[----:B------:R-:W-:Y:S02]  /*395d0*/  IMAD.SHL.U32 R2, R2, 0x2, RZ ;  /* 0x0000000202027824 */ /* 0x000fe400078e00ff */
[----:B--2---:R-:W-:Y:S02]  /*395e0*/  IMAD.MOV.U32 R5, RZ, RZ, R12 ;  /* 0x000000ffff057224 */ /* 0x004fe400078e000c */
[----:B----4-:R-:W-:-:S05]  /*395f0*/  IMAD.MOV.U32 R4, RZ, RZ, R8 ;  /* 0x000000ffff047224 */ /* 0x010fca00078e0008 */
[----:B------:R0:W-:Y:S01]  /*39600*/  STL.64 [R1+0x1f0], R4 ;  /* 0x0001f00401007387 */ /* 0x0001e20000100a00 */
[----:B------:R0:W-:Y:S02]  /*39610*/  STL [R1+0x19a4], R20 ;  /* 0x0019a41401007387 */ /* 0x0001e40000100800 */
[----:B---3--:R-:W-:Y:S02]  /*39620*/  IMAD.MOV.U32 R6, RZ, RZ, R7 ;  /* 0x000000ffff067224 */ /* 0x008fe400078e0007 */
[----:B------:R-:W-:-:S05]  /*39630*/  IMAD.MOV.U32 R7, RZ, RZ, R9 ;  /* 0x000000ffff077224 */ /* 0x000fca00078e0009 */
[----:B------:R0:W-:Y:S01]  /*39640*/  STL.64 [R1+0x1f8], R6 ;  /* 0x0001f80601007387 */ /* 0x0001e20000100a00 */
[----:B------:R-:W-:Y:S01]  /*39650*/  @!P0 CALL.REL.NOINC `(.L_x_1) ;  /* 0x0000001000008944 */ /* 0x000fe20003c00000 */
[----:B------:R-:W-:Y:S05]  /*39660*/  BRA `(.L_x_2) ;  /* 0xfffcfe2000007947 */ /* 0x000fea000383ffff */
.L_x_1:
[----:B0-----:R-:W2:Y:S04]  /*39670*/  LDL.LU R26, [R1+0x138] ;  /* 0x00013800011a7983 */ /* 0x001ea80000300800 */
[----:B--2---:R0:W-:Y:S04]  /*39680*/  STL [R1+0x1a6c], R26 ;  /* 0x001a6c1a01007387 */ /* 0x0041e80000100800 */
[----:B------:R-:W2:Y:S01]  /*39690*/  LDL.LU R25, [R1+0x258] ;  /* 0x0002580001197983 */ /* 0x000ea20000300800 */
[----:B0----5:R-:W-:-:S03]  /*396a0*/  IMAD.MOV.U32 R26, RZ, RZ, R10 ;  /* 0x000000ffff1a7224 */ /* 0x021fc600078e000a */
[----:B--2---:R0:W-:Y:S04]  /*396b0*/  STL [R1+0x1a68], R25 ;  /* 0x001a681901007387 */ /* 0x0041e80000100800 */
[----:B0-----:R-:W2:Y:S04]  /*396c0*/  LDL.LU R25, [R1+0x13c] ;  /* 0x00013c0001197983 */ /* 0x001ea80000300800 */
[----:B------:R0:W-:Y:S04]  /*396d0*/  STL [R1+0x1a60], R23 ;  /* 0x001a601701007387 */ /* 0x0001e80000100800 */
[----:B0-----:R-:W3:Y:S04]  /*396e0*/  LDL.LU R23, [R1+0x26c] ;  /* 0x00026c0001177983 */ /* 0x001ee80000300800 */
[----:B---3--:R0:W-:Y:S04]  /*396f0*/  STL [R1+0x1a64], R23 ;  /* 0x001a641701007387 */ /* 0x0081e80000100800 */
[----:B0-----:R-:W3:Y:S04]  /*39700*/  LDL.LU R23, [R1+0x25c] ;  /* 0x00025c0001177983 */ /* 0x001ee80000300800 */
[----:B------:R-:W4:Y:S04]  /*39710*/  LDL.LU R24, [R1+0x268] ;  /* 0x0002680001187983 */ /* 0x000f280000300800 */
[----:B------:R0:W-:Y:S04]  /*39720*/  STL [R1+0x1a5c], R22 ;  /* 0x001a5c1601007387 */ /* 0x0001e80000100800 */
[----:B0-----:R-:W2:Y:S04]  /*39730*/  LDL.LU R22, [R1+0x144] ;  /* 0x0001440001167983 */ /* 0x001ea80000300800 */
[----:B------:R0:W-:Y:S04]  /*39740*/  STL [R1+0x1a58], R21 ;  /* 0x001a581501007387 */ /* 0x0001e80000100800 */
[----:B0-----:R-:W2:Y:S04]  /*39750*/  LDL.LU R21, [R1+0x134] ;  /* 0x0001340001157983 */ /* 0x001ea80000300800 */
[----:B------:R-:W2:Y:S04]  /*39760*/  LDL.LU R20, [R1+0x260] ;  /* 0x0002600001147983 */ /* 0x000ea80000300800 */
[----:B--2---:R0:W-:Y:S04]  /*39770*/  STL [R1+0x1a54], R20 ;  /* 0x001a541401007387 */ /* 0x0041e80000100800 */
        /* <DEDUP_REMOVED lines=72> */
[----:B0-----:R-:W2:Y:S01]  /*39c00*/  LDL.LU R2, [R1+0x31c] ;  /* 0x00031c0001027983 */ /* 0x001ea20000300800 */
[----:B------:R-:W-:-:S03]  /*39c10*/  F2FP.PACK_AB R27, R26, R27 ;  /* 0x0000001b1a1b723e */ /* 0x000fc600000000ff */
[----:B--2---:R0:W-:Y:S04]  /*39c20*/  STL [R1+0x1a0c], R2 ;  /* 0x001a0c0201007387 */ /* 0x0041e80000100800 */
[----:B0-----:R-:W2:Y:S04]  /*39c30*/  LDL.LU R2, [R1+0x2fc] ;  /* 0x0002fc0001027983 */ /* 0x001ea80000300800 */
[----:B------:R-:W2:Y:S04]  /*39c40*/  LDL.LU R0, [R1+0x300] ;  /* 0x0003000001007983 */ /* 0x000ea80000300800 */
[----:B------:R-:W2:Y:S04]  /*39c50*/  LDL.LU R28, [R1+0x2d4] ;  /* 0x0002d400011c7983 */ /* 0x000ea80000300800 */
[----:B------:R-:W2:Y:S04]  /*39c60*/  LDL.LU R3, [R1+0x2d0] ;  /* 0x0002d00001037983 */ /* 0x000ea80000300800 */
[----:B------:R-:W2:Y:S02]  /*39c70*/  LDL.LU R26, [R1+0x1a6c] ;  /* 0x001a6c00011a7983 */ /* 0x000ea40000300800 */
[----:B--2---:R-:W-:-:S02]  /*39c80*/  F2FP.PACK_AB R26, R25, R26 ;  /* 0x0000001a191a723e */ /* 0x004fc400000000ff */
[----:B------:R-:W3:Y:S02]  /*39c90*/  LDL.LU R25, [R1+0x1a68] ;  /* 0x001a680001197983 */ /* 0x000ee40000300800 */
[----:B---3--:R-:W-:Y:S02]  /*39ca0*/  F2FP.PACK_AB R25, R23, R25 ;  /* 0x000000191719723e */ /* 0x008fe400000000ff */
[----:B------:R-:W4:Y:S02]  /*39cb0*/  LDL.LU R23, [R1+0x1a64] ;  /* 0x001a640001177983 */ /* 0x000f240000300800 */
[----:B----4-:R-:W-:Y:S02]  /*39cc0*/  F2FP.PACK_AB R24, R23, R24 ;  /* 0x000000181718723e */ /* 0x010fe400000000ff */
[----:B------:R-:W2:Y:S02]  /*39cd0*/  LDL.LU R23, [R1+0x1a60] ;  /* 0x001a600001177983 */ /* 0x000ea40000300800 */
[----:B--2---:R-:W-:-:S02]  /*39ce0*/  F2FP.PACK_AB R23, R22, R23 ;  /* 0x000000171617723e */ /* 0x004fc400000000ff */
[----:B------:R-:W2:Y:S02]  /*39cf0*/  LDL.LU R22, [R1+0x1a5c] ;  /* 0x001a5c0001167983 */ /* 0x000ea40000300800 */
[----:B--2---:R-:W-:Y:S02]  /*39d00*/  F2FP.PACK_AB R22, R21, R22 ;  /* 0x000000161516723e */ /* 0x004fe400000000ff */
[----:B------:R-:W2:Y:S02]  /*39d10*/  LDL.LU R21, [R1+0x1a58] ;  /* 0x001a580001157983 */ /* 0x000ea40000300800 */
[----:B--2---:R-:W-:Y:S02]  /*39d20*/  F2FP.PACK_AB R21, R20, R21 ;  /* 0x000000151415723e */ /* 0x004fe400000000ff */
        /* <DEDUP_REMOVED lines=36> */
[----:B------:R-:W2:Y:S04]  /*39f70*/  LDL.LU R2, [R1+0x1a0c] ;  /* 0x001a0c0001027983 */ /* 0x000ea80000300800 */
[----:B------:R0:W-:Y:S04]  /*39f80*/  STL [R1+0xc], R29 ;  /* 0x00000c1d01007387 */ /* 0x0001e80000100800 */
[----:B0-----:R-:W2:Y:S02]  /*39f90*/  LDL.LU R29, [R1+0x1a08] ;  /* 0x001a0800011d7983 */ /* 0x001ea40000300800 */
[----:B--2---:R-:W-:-:S02]  /*39fa0*/  F2FP.PACK_AB R29, R2, R29 ;  /* 0x0000001d021d723e */ /* 0x004fc400000000ff */
        /* <DEDUP_REMOVED lines=9> */
[----:B------:R0:W-:Y:S04]  /*3a040*/  STL [R1], R29 ;  /* 0x0000001d01007387 */ /* 0x0001e80000100800 */
[----:B0-----:R-:W2:Y:S02]  /*3a050*/  LDL.LU R29, [R1+0x19f0] ;  /* 0x0019f000011d7983 */ /* 0x001ea40000300800 */
[----:B--2---:R-:W-:-:S02]  /*3a060*/  F2FP.PACK_AB R29, R2, R29 ;  /* 0x0000001d021d723e */ /* 0x004fc400000000ff */
[----:B------:R-:W2:Y:S04]  /*3a070*/  LDL.LU R2, [R1+0x19ec] ;  /* 0x0019ec0001027983 */ /* 0x000ea80000300800 */
[----:B------:R0:W-:Y:S04]  /*3a080*/  STL [R1+0x1c], R29 ;  /* 0x00001c1d01007387 */ /* 0x0001e80000100800 */
[----:B0-----:R-:W2:Y:S02]  /*3a090*/  LDL.LU R29, [R1+0x19e8] ;  /* 0x0019e800011d7983 */ /* 0x001ea40000300800 */
[----:B--2---:R-:W-:-:S02]  /*3a0a0*/  F2FP.PACK_AB R29, R2, R29 ;  /* 0x0000001d021d723e */ /* 0x004fc400000000ff */
[----:B------:R-:W2:Y:S04]  /*3a0b0*/  LDL.LU R2, [R1+0x19e4] ;  /* 0x0019e40001027983 */ /* 0x000ea80000300800 */
[----:B------:R0:W-:Y:S01]  /*3a0c0*/  STL [R1+0x18], R29 ;  /* 0x0000181d01007387 */ /* 0x0001e20000100800 */
[----:B--2---:R-:W-:Y:S02]  /*3a0d0*/  F2FP.PACK_AB R2, R2, R0 ;  /* 0x000000000202723e */ /* 0x004fe400000000ff */
[----:B------:R-:W-:-:S05]  /*3a0e0*/  F2FP.PACK_AB R0, R28, R3 ;  /* 0x000000031c00723e */ /* 0x000fca00000000ff */
[----:B------:R0:W-:Y:S04]  /*3a0f0*/  STL [R1+0x10], R0 ;  /* 0x0000100001007387 */ /* 0x0001e80000100800 */
[----:B------:R0:W-:Y:S02]  /*3a100*/  STL [R1+0x14], R2 ;  /* 0x0000140201007387 */ /* 0x0001e40000100800 */
.L_x_0:
[----:B---3--:R-:W2:Y:S04]  /*3a110*/  LDL.LU R3, [R1+0x4] ;  /* 0x0000040001037983 */ /* 0x008ea80000300800 */
[----:B0-----:R-:W3:Y:S04]  /*3a120*/  LDL.LU R2, [R1+0x8] ;  /* 0x0000080001027983 */ /* 0x001ee80000300800 */
[----:B------:R-:W4:Y:S04]  /*3a130*/  LDL.LU R0, [R1+0xc] ;  /* 0x00000c0001007983 */ /* 0x000f280000300800 */
[----:B------:R-:W-:Y:S04]  /*3a140*/  STL.64 [R1+0x1a48], R22 ;  /* 0x001a481601007387 */ /* 0x000fe80000100a00 */
[----:B------:R0:W-:Y:S04]  /*3a150*/  STL.64 [R1+0x1a40], R20 ;  /* 0x001a401401007387 */ /* 0x0001e80000100a00 */
[----:B0-----:R-:W5:Y:S04]  /*3a160*/  LDL.LU R20, [R1+0x10] ;  /* 0x0000100001147983 */ /* 0x001f680000300800 */
[----:B------:R-:W5:Y:S04]  /*3a170*/  LDL.LU R21, [R1+0x14] ;  /* 0x0000140001157983 */ /* 0x000f680000300800 */
[----:B------:R-:W5:Y:S04]  /*3a180*/  LDL.LU R22, [R1+0x18] ;  /* 0x0000180001167983 */ /* 0x000f680000300800 */
[----:B------:R-:W5:Y:S04]  /*3a190*/  LDL.LU R23, [R1+0x1c] ;  /* 0x00001c0001177983 */ /* 0x000f680000300800 */
[----:B------:R-:W-:Y:S04]  /*3a1a0*/  STL.64 [R1+0x1a38], R26 ;  /* 0x001a381a01007387 */ /* 0x000fe80000100a00 */
[----:B------:R0:W-:Y:S04]  /*3a1b0*/  STL.64 [R1+0x1a30], R24 ;  /* 0x001a301801007387 */ /* 0x0001e80000100a00 */
[----:B0-----:R-:W5:Y:S04]  /*3a1c0*/  LDL.LU R24, [R1] ;  /* 0x0000000001187983 */ /* 0x001f680000300800 */
[----:B------:R-:W0:Y:S02]  /*3a1d0*/  S2R R29, SR_TID.X ;  /* 0x00000000001d7919 */ /* 0x000e240000002100 */
[----:B0-----:R-:W-:-:S02]  /*3a1e0*/  IMAD.SHL.U32 R28, R29, 0x4, RZ ;  /* 0x000000041d1c7824 */ /* 0x001fc400078e00ff */
[----:B------:R-:W-:Y:S01]  /*3a1f0*/  BAR.SYNC.DEFER_BLOCKING 0x0 ;  /* 0x0000000000007b1d */ /* 0x000fe20000010000 */
[----:B--2---:R-:W-:Y:S02]  /*3a200*/  IMAD.MOV.U32 R25, RZ, RZ, R3 ;  /* 0x000000ffff197224 */ /* 0x004fe400078e0003 */
[C---:B------:R-:W-:Y:S02]  /*3a210*/  IMAD.SHL.U32 R3, R29.reuse, 0x8, RZ ;  /* 0x000000081d037824 */ /* 0x040fe400078e00ff */
[----:B---3--:R-:W-:Y:S02]  /*3a220*/  IMAD.MOV.U32 R26, RZ, RZ, R2 ;  /* 0x000000ffff1a7224 */ /* 0x008fe400078e0002 */
[----:B------:R-:W-:Y:S01]  /*3a230*/  IMAD.SHL.U32 R2, R29, 0x20, RZ ;  /* 0x000000201d027824 */ /* 0x000fe200078e00ff */
[----:B------:R-:W-:Y:S01]  /*3a240*/  LOP3.LUT R3, R3, 0x100, RZ, 0xc0, !PT ;  /* 0x0000010003037812 */ /* 0x000fe200078ec0ff */
[----:B----4-:R-:W-:Y:S02]  /*3a250*/  IMAD.MOV.U32 R27, RZ, RZ, R0 ;  /* 0x000000ffff1b7224 */ /* 0x010fe400078e0000 */
[----:B------:R-:W-:-:S05]  /*3a260*/  IMAD.SHL.U32 R0, R29, 0x80, RZ ;  /* 0x000000801d007824 */ /* 0x000fca00078e00ff */
[----:B------:R-:W-:-:S04]  /*3a270*/  LOP3.LUT R0, R0, 0xc00, RZ, 0xc0, !PT ;  /* 0x00000c0000007812 */ /* 0x000fc800078ec0ff */
[----:B------:R-:W-:Y:S01]  /*3a280*/  LOP3.LUT R0, R0, 0x60, R2, 0xf8, !PT ;  /* 0x0000006000007812 */ /* 0x000fe200078ef802 */
[C---:B------:R-:W-:Y:S01]  /*3a290*/  IMAD.SHL.U32 R2, R29.reuse, 0x200, RZ ;  /* 0x000002001d027824 */ /* 0x040fe200078e00ff */
[----:B------:R-:W-:Y:S02]  /*3a2a0*/  LOP3.LUT R29, R29, 0x3f, RZ, 0xc0, !PT ;  /* 0x0000003f1d1d7812 */ /* 0x000fe400078ec0ff */
[----:B------:R-:W-:Y:S02]  /*3a2b0*/  LOP3.LUT R0, R0, 0x70, R28, 0x78, !PT ;  /* 0x0000007000007812 */ /* 0x000fe400078e781c */
[----:B------:R-:W-:-:S03]  /*3a2c0*/  LOP3.LUT R2, R2, 0xc00, RZ, 0xc0, !PT ;  /* 0x00000c0002027812 */ /* 0x000fc600078ec0ff */
[----:B------:R-:W-:Y:S02]  /*3a2d0*/  IMAD.IADD R0, R3, 0x1, R0 ;  /* 0x0000000103007824 */ /* 0x000fe400078e0200 */
[----:B------:R-:W-:-:S03]  /*3a2e0*/  IMAD R2, R29, 0x10, R2 ;  /* 0x000000101d027824 */ /* 0x000fc600078e0202 */
[----:B-----5:R0:W-:Y:S04]  /*3a2f0*/  STS.128 [R0], R20 ;  /* 0x0000001400007388 */ /* 0x0201e80000000c00 */
[----:B0-----:R-:W2:Y:S04]  /*3a300*/  LDL.LU.64 R22, [R1+0x1a48] ;  /* 0x001a480001167983 */ /* 0x001ea80000300a00 */
[----:B------:R-:W2:Y:S04]  /*3a310*/  LDL.LU.64 R20, [R1+0x1a40] ;  /* 0x001a400001147983 */ /* 0x000ea80000300a00 */
[----:B------:R0:W-:Y:S04]  /*3a320*/  STS.128 [R0+0x80], R24 ;  /* 0x0000801800007388 */ /* 0x0001e80000000c00 */
[----:B------:R-:W-:Y:S04]  /*3a330*/  STS.128 [R0+0x200], R4 ;  /* 0x0002000400007388 */ /* 0x000fe80000000c00 */
[----:B------:R-:W-:Y:S04]  /*3a340*/  STS.128 [R0+0x280], R8 ;  /* 0x0002800800007388 */ /* 0x000fe80000000c00 */
[----:B------:R-:W-:Y:S01]  /*3a350*/  BAR.SYNC.DEFER_BLOCKING 0x0 ;  /* 0x0000000000007b1d */ /* 0x000fe20000010000 */
[----:B------:R-:W-:-:S02]  /*3a360*/  LOP3.LUT R3, R2, 0x20, RZ, 0x3c, !PT ;  /* 0x0000002002037812 */ /* 0x000fc400078e3cff */
[----:B------:R-:W-:-:S03]  /*3a370*/  LOP3.LUT R29, R2, 0x40, RZ, 0x3c, !PT ;  /* 0x00000040021d7812 */ /* 0x000fc600078e3cff */
[----:B0-----:R-:W3:Y:S04]  /*3a380*/  LDL.LU.64 R26, [R1+0x1a38] ;  /* 0x001a3800011a7983 */ /* 0x001ee80000300a00 */
[----:B------:R-:W3:Y:S01]  /*3a390*/  LDL.LU.64 R24, [R1+0x1a30] ;  /* 0x001a300001187983 */ /* 0x000ee20000300a00 */
[----:B------:R-:W-:-:S03]  /*3a3a0*/  LOP3.LUT R28, R2, 0x60, RZ, 0x3c, !PT ;  /* 0x00000060021c7812 */ /* 0x000fc600078e3cff */
[----:B------:R-:W0:Y:S04]  /*3a3b0*/  LDS.128 R4, [R2] ;  /* 0x0000000002047984 */ /* 0x000e280000000c00 */
[----:B------:R-:W1:Y:S04]  /*3a3c0*/  LDS.128 R8, [R3] ;  /* 0x0000000003087984 */ /* 0x000e680000000c00 */
[----:B0-----:R-:W-:Y:S04]  /*3a3d0*/  STL [R1+0x1a14], R5 ;  /* 0x001a140501007387 */ /* 0x001fe80000100800 */
[----:B------:R-:W-:Y:S01]  /*3a3e0*/  STL [R1+0x1a10], R7 ;  /* 0x001a100701007387 */ /* 0x000fe20000100800 */
[----:B-1----:R-:W-:-:S03]  /*3a3f0*/  IMAD.MOV.U32 R3, RZ, RZ, R8 ;  /* 0x000000ffff037224 */ /* 0x002fc600078e0008 */
[----:B------:R-:W-:Y:S04]  /*3a400*/  STL [R1+0x34], R9 ;  /* 0x0000340901007387 */ /* 0x000fe80000100800 */
[----:B------:R-:W-:Y:S04]  /*3a410*/  STL.64 [R1+0x38], R10 ;  /* 0x0000380a01007387 */ /* 0x000fe80000100a00 */
[----:B------:R-:W0:Y:S04]  /*3a420*/  LDS.128 R8, [R29] ;  /* 0x000000001d087984 */ /* 0x000e280000000c00 */
[----:B0-----:R-:W-:Y:S04]  /*3a430*/  STL.64 [R1+0x40], R8 ;  /* 0x0000400801007387 */ /* 0x001fe80000100a00 */
[----:B------:R-:W-:Y:S04]  /*3a440*/  STL.64 [R1+0x48], R10 ;  /* 0x0000480a01007387 */ /* 0x000fe80000100a00 */
[----:B------:R-:W0:Y:S04]  /*3a450*/  LDS.128 R8, [R28] ;  /* 0x000000001c087984 */ /* 0x000e280000000c00 */
[----:B------:R-:W-:Y:S06]  /*3a460*/  BAR.SYNC.DEFER_BLOCKING 0x0 ;  /* 0x0000000000007b1d */ /* 0x000fec0000010000 */
[----:B------:R-:W-:Y:S01]  /*3a470*/  STS.128 [R0+0x80], R16 ;  /* 0x0000801000007388 */ /* 0x000fe20000000c00 */
[----:B0-----:R-:W-:-:S03]  /*3a480*/  IMAD.MOV.U32 R7, RZ, RZ, R10 ;  /* 0x000000ffff077224 */ /* 0x001fc600078e000a */
[----:B------:R-:W-:Y:S01]  /*3a490*/  STL [R1+0x24], R9 ;  /* 0x0000240901007387 */ /* 0x000fe20000100800 */
[----:B------:R-:W-:-:S03]  /*3a4a0*/  IMAD.MOV.U32 R5, RZ, RZ, R8 ;  /* 0x000000ffff057224 */ /* 0x000fc600078e0008 */
[----:B------:R-:W-:Y:S04]  /*3a4b0*/  STL [R1+0x2c], R11 ;  /* 0x00002c0b01007387 */ /* 0x000fe80000100800 */
[----:B------:R0:W-:Y:S04]  /*3a4c0*/  STL [R1+0x1a2c], R7 ;  /* 0x001a2c0701007387 */ /* 0x0001e80000100800 */
[----:B0-----:R-:W4:Y:S04]  /*3a4d0*/  LDL R7, [R1+0x19dc] ;  /* 0x0019dc0001077983 */ /* 0x001f280000100800 */
[----:B------:R0:W-:Y:S04]  /*3a4e0*/  STL [R1+0x1a28], R5 ;  /* 0x001a280501007387 */ /* 0x0001e80000100800 */
[----:B------:R-:W5:Y:S04]  /*3a4f0*/  LDL R19, [R1+0x19d4] ;  /* 0x0019d40001137983 */ /* 0x000f680000100800 */
[----:B0-----:R-:W4:Y:S04]  /*3a500*/  LDL R5, [R1+0x19d8] ;  /* 0x0019d80001057983 */ /* 0x001f280000100800 */
[----:B------:R-:W-:Y:S04]  /*3a510*/  STS.128 [R0], R12 ;  /* 0x0000000c00007388 */ /* 0x000fe80000000c00 */
[----:B--2---:R0:W-:Y:S04]  /*3a520*/  STS.128 [R0+0x200], R20 ;  /* 0x0002001400007388 */ /* 0x0041e80000000c00 */
[----:B0-----:R-:W2:Y:S04]  /*3a530*/  LDL R22, [R1+0x19cc] ;  /* 0x0019cc0001167983 */ /* 0x001ea80000100800 */
[----:B---3--:R-:W-:Y:S04]  /*3a540*/  STS.128 [R0+0x280], R24 ;  /* 0x0002801800007388 */ /* 0x008fe80000000c00 */
[----:B------:R-:W-:Y:S01]  /*3a550*/  BAR.SYNC.DEFER_BLOCKING 0x0 ;  /* 0x0000000000007b1d */ /* 0x000fe20000010000 */
[----:B------:R-:W-:-:S05]  /*3a560*/  IMAD.MOV.U32 R23, RZ, RZ, R3 ;  /* 0x000000ffff177224 */ /* 0x000fca00078e0003 */
[----:B------:R-:W0:Y:S01]  /*3a570*/  S2R R18, SR_TID.X ;  /* 0x0000000000127919 */ /* 0x000e220000002100 */
[----:B------:R-:W-:-:S03]  /*3a580*/  IMAD.U32 R3, RZ, RZ, UR7 ;  /* 0x00000007ff037e24 */ /* 0x000fc6000f8e00ff */
[----:B------:R-:W1:Y:S01]  /*3a590*/  LDS.128 R8, [R2] ;  /* 0x0000000002087984 */ /* 0x000e620000000c00 */
[----:B------:R-:W-:Y:S01]  /*3a5a0*/  IMAD.MOV.U32 R14, RZ, RZ, c[0x0][0x194] ;  /* 0x00006500ff0e7624 */ /* 0x000fe200078e00ff */
[----:B------:R-:W-:Y:S02]  /*3a5b0*/  ULDC UR10, c[0x0][0x17c] ;  /* 0x00005f00000a7ab9 */ /* 0x000fe40000000800 */
[----:B------:R-:W-:Y:S02]  /*3a5c0*/  ULDC UR6, c[0x0][0x198] ;  /* 0x0000660000067ab9 */ /* 0x000fe40000000800 */
[----:B------:R-:W-:Y:S02]  /*3a5d0*/  UISETP.GE.AND UP0, UPT, UR7, UR10, UPT ;  /* 0x0000000a0700728c */ /* 0x000fe4000bf06270 */
[----:B------:R-:W-:Y:S01]  /*3a5e0*/  UIMAD UR4, UR7, UR6, URZ ;  /* 0x00000006070472a4 */ /* 0x000fe2000f8e023f */
[----:B------:R-:W-:Y:S01]  /*3a5f0*/  IMAD.U32 R12, RZ, RZ, UR7 ;  /* 0x00000007ff0c7e24 */ /* 0x000fe2000f8e00ff */
[C---:B0-----:R-:W-:Y:S01]  /*3a600*/  LOP3.LUT R21, R18.reuse, 0x3f, RZ, 0xc0, !PT ;  /* 0x0000003f12157812 */ /* 0x041fe200078ec0ff */
[----:B------:R-:W-:-:S05]  /*3a610*/  IMAD.SHL.U32 R18, R18, 0x200, RZ ;  /* 0x0000020012127824 */ /* 0x000fca00078e00ff */
[----:B------:R-:W-:-:S05]  /*3a620*/  LOP3.LUT R18, R18, 0xc00, RZ, 0xc0, !PT ;  /* 0x00000c0012127812 */ /* 0x000fca00078ec0ff */
[----:B------:R-:W-:-:S05]  /*3a630*/  IMAD R18, R21, 0x10, R18 ;  /* 0x0000001015127824 */ /* 0x000fca00078e0212 */
[----:B------:R-:W-:Y:S01]  /*3a640*/  LOP3.LUT R18, R18, 0x20, RZ, 0x3c, !PT ;  /* 0x0000002012127812 */ /* 0x000fe200078e3cff */
[----:B-1----:R0:W-:Y:S04]  /*3a650*/  STL [R1+0x19f8], R9 ;  /* 0x0019f80901007387 */ /* 0x0021e80000100800 */
[----:B0-----:R-:W0:Y:S01]  /*3a660*/  S2R R9, SR_TID.X ;  /* 0x0000000000097919 */ /* 0x001e220000002100 */
[----:B------:R-:W-:Y:S01]  /*3a670*/  UISETP.GE.AND UP1, UPT, UR12, UR10, UPT ;  /* 0x0000000a0c00728c */ /* 0x000fe2000bf26270 */
[C---:B-----5:R-:W-:Y:S01]  /*3a680*/  IMAD R0, R19.reuse, c[0x0][0x194], RZ ;  /* 0x0000650013007a24 */ /* 0x060fe200078e02ff */
[----:B------:R-:W-:-:S04]  /*3a690*/  ISETP.GE.AND P1, PT, R19, c[0x0][0x178], PT ;  /* 0x00005e0013007a0c */ /* 0x000fc80003f26270 */
[----:B------:R-:W-:-:S04]  /*3a6a0*/  LEA R26, P3, R0, c[0x0][0x170], 0x1 ;  /* 0x00005c00001a7a11 */ /* 0x000fc800078608ff */
[----:B------:R-:W-:Y:S01]  /*3a6b0*/  LEA.HI.X.SX32 R27, R0, c[0x0][0x174], 0x1, P3 ;  /* 0x00005d00001b7a11 */ /* 0x000fe200018f0eff */
[----:B------:R-:W-:Y:S01]  /*3a6c0*/  IMAD.U32 R0, RZ, RZ, UR4 ;  /* 0x00000004ff007e24 */ /* 0x000fe2000f8e00ff */
[----:B------:R-:W-:Y:S02]  /*3a6d0*/  PLOP3.LUT P3, PT, PT, PT, UP0, 0x40, 0x0 ;  /* 0x000000000000781c */ /* 0x000fe40003f6e808 */
[----:B------:R-:W-:Y:S02]  /*3a6e0*/  ISETP.LT.AND P1, PT, R12, c[0x0][0x17c], !P1 ;  /* 0x00005f000c007a0c */ /* 0x000fe40004f21270 */
[----:B----4-:R-:W-:Y:S01]  /*3a6f0*/  ISETP.LT.AND P3, PT, R5, c[0x0][0x178], P3 ;  /* 0x00005e0005007a0c */ /* 0x010fe20001f61270 */
[----:B------:R-:W-:Y:S01]  /*3a700*/  UIADD3 UR4, UR4, UR6, URZ ;  /* 0x0000000604047290 */ /* 0x000fe2000fffe03f */
[C---:B--2---:R-:W-:Y:S01]  /*3a710*/  ISETP.GE.AND P0, PT, R22.reuse, c[0x0][0x178], PT ;  /* 0x00005e0016007a0c */ /* 0x044fe20003f06270 */
[----:B------:R-:W-:-:S03]  /*3a720*/  IMAD R2, R22, c[0x0][0x194], RZ ;  /* 0x0000650016027a24 */ /* 0x000fc600078e02ff */
[----:B------:R-:W-:Y:S01]  /*3a730*/  ISETP.LT.AND P0, PT, R3, c[0x0][0x17c], !P0 ;  /* 0x00005f0003007a0c */ /* 0x000fe20004701270 */
[----:B------:R-:W-:Y:S01]  /*3a740*/  IMAD R3, R14, 0x80, R2 ;  /* 0x000000800e037824 */ /* 0x000fe200078e0202 */
[----:B------:R-:W-:-:S03]  /*3a750*/  LEA R28, P2, R2, c[0x0][0x170], 0x1 ;  /* 0x00005c00021c7a11 */ /* 0x000fc600078408ff */
[----:B------:R-:W-:Y:S01]  /*3a760*/  IMAD R14, R14, 0x40, R3 ;  /* 0x000000400e0e7824 */ /* 0x000fe200078e0203 */
[----:B------:R-:W-:Y:S02]  /*3a770*/  LEA.HI.X.SX32 R29, R2, c[0x0][0x174], 0x1, P2 ;  /* 0x00005d00021d7a11 */ /* 0x000fe400010f0eff */
[----:B------:R-:W-:Y:S02]  /*3a780*/  PLOP3.LUT P2, PT, PT, PT, UP0, 0x40, 0x0 ;  /* 0x000000000000781c */ /* 0x000fe40003f4e808 */
[----:B------:R-:W-:Y:S01]  /*3a790*/  LEA R24, P4, R3, c[0x0][0x170], 0x1 ;  /* 0x00005c0003187a11 */ /* 0x000fe200078808ff */
[----:B------:R-:W-:Y:S01]  /*3a7a0*/  IMAD.WIDE R12, R0, 0x2, R28 ;  /* 0x00000002000c7825 */ /* 0x000fe200078e021c */
[----:B------:R-:W-:Y:S02]  /*3a7b0*/  ISETP.LT.AND P2, PT, R7, c[0x0][0x178], P2 ;  /* 0x00005e0007007a0c */ /* 0x000fe40001741270 */
[----:B------:R-:W-:Y:S02]  /*3a7c0*/  LEA R2, P5, R14, c[0x0][0x170], 0x1 ;  /* 0x00005c000e027a11 */ /* 0x000fe400078a08ff */
[----:B------:R-:W-:-:S02]  /*3a7d0*/  LEA.HI.X.SX32 R25, R3, c[0x0][0x174], 0x1, P4 ;  /* 0x00005d0003197a11 */ /* 0x000fc400020f0eff */
[----:B------:R-:W-:Y:S01]  /*3a7e0*/  LEA.HI.X.SX32 R3, R14, c[0x0][0x174], 0x1, P5 ;  /* 0x00005d000e037a11 */ /* 0x000fe200028f0eff */
[----:B------:R1:W-:Y:S01]  /*3a7f0*/  @P0 STG.E.U16 [R12.64], R4 ;  /* 0x000000040c000986 */ /* 0x0003e2000c101508 */
[----:B------:R-:W-:Y:S01]  /*3a800*/  UISETP.GE.AND UP0, UPT, UR11, UR10, UPT ;  /* 0x0000000a0b00728c */ /* 0x000fe2000bf06270 */
[----:B------:R-:W-:-:S04]  /*3a810*/  IMAD.WIDE R14, R0, 0x2, R24 ;  /* 0x00000002000e7825 */ /* 0x000fc800078e0218 */
[----:B------:R-:W-:-:S04]  /*3a820*/  IMAD.WIDE R16, R0, 0x2, R2 ;  /* 0x0000000200107825 */ /* 0x000fc800078e0202 */
[----:B-1----:R-:W-:Y:S01]  /*3a830*/  IMAD.WIDE R12, R0, 0x2, R26 ;  /* 0x00000002000c7825 */ /* 0x002fe200078e021a */
[----:B------:R-:W-:-:S04]  /*3a840*/  PLOP3.LUT P0, PT, PT, PT, UP0, 0x40, 0x0 ;  /* 0x000000000000781c */ /* 0x000fc80003f0e808 */
[----:B------:R1:W-:Y:S04]  /*3a850*/  @P1 STG.E.U16 [R12.64], R6 ;  /* 0x000000060c001986 */ /* 0x0003e8000c101508 */
[----:B------:R-:W-:Y:S01]  /*3a860*/  @P2 STG.E.U16 [R14.64], R8 ;  /* 0x000000080e002986 */ /* 0x000fe2000c101508 */
[----:B------:R-:W-:-:S03]  /*3a870*/  PLOP3.LUT P2, PT, PT, PT, UP0, 0x40, 0x0 ;  /* 0x000000000000781c */ /* 0x000fc60003f4e808 */
[----:B------:R2:W-:Y:S01]  /*3a880*/  @P3 STG.E.U16 [R16.64], R10 ;  /* 0x0000000a10003986 */ /* 0x0005e2000c101508 */
[----:B------:R-:W-:Y:S02]  /*3a890*/  PLOP3.LUT P3, PT, PT, PT, UP0, 0x40, 0x0 ;  /* 0x000000000000781c */ /* 0x000fe40003f6e808 */
[----:B------:R-:W-:Y:S01]  /*3a8a0*/  ISETP.LT.AND P0, PT, R22, c[0x0][0x178], P0 ;  /* 0x00005e0016007a0c */ /* 0x000fe20000701270 */
[----:B------:R-:W-:Y:S01]  /*3a8b0*/  IMAD.U32 R0, RZ, RZ, UR4 ;  /* 0x00000004ff007e24 */ /* 0x000fe2000f8e00ff */
[----:B------:R-:W-:Y:S01]  /*3a8c0*/  ISETP.LT.AND P2, PT, R19, c[0x0][0x178], P2 ;  /* 0x00005e0013007a0c */ /* 0x000fe20001741270 */
[----:B------:R3:W-:Y:S01]  /*3a8d0*/  LDS.128 R12, [R18] ;  /* 0x00000000120c7984 */ /* 0x0007e20000000c00 */
[----:B------:R-:W-:Y:S02]  /*3a8e0*/  ISETP.LT.AND P3, PT, R7, c[0x0][0x178], P3 ;  /* 0x00005e0007007a0c */ /* 0x000fe40001f61270 */
[----:B------:R-:W-:Y:S01]  /*3a8f0*/  PRMT R4, R4, 0x7632, R4 ;  /* 0x0000763204047816 */ /* 0x000fe20000000004 */
[----:B------:R-:W-:Y:S01]  /*3a900*/  IMAD.WIDE R20, R0, 0x2, R24 ;  /* 0x0000000200147825 */ /* 0x000fe200078e0218 */
[----:B-1----:R-:W-:-:S03]  /*3a910*/  PRMT R6, R6, 0x7632, R6 ;  /* 0x0000763206067816 */ /* 0x002fc60000000006 */
[----:B--2---:R-:W-:Y:S01]  /*3a920*/  IMAD.WIDE R16, R0, 0x2, R28 ;  /* 0x0000000200107825 */ /* 0x004fe200078e021c */
[----:B------:R-:W-:-:S03]  /*3a930*/  PRMT R8, R8, 0x7632, R8 ;  /* 0x0000763208087816 */ /* 0x000fc60000000008 */
[----:B---3--:R-:W-:Y:S01]  /*3a940*/  IMAD.WIDE R18, R0, 0x2, R26 ;  /* 0x0000000200127825 */ /* 0x008fe200078e021a */
[----:B------:R-:W-:Y:S04]  /*3a950*/  @P0 STG.E.U16 [R16.64], R4 ;  /* 0x0000000410000986 */ /* 0x000fe8000c101508 */
[----:B------:R-:W-:Y:S01]  /*3a960*/  @P2 STG.E.U16 [R18.64], R6 ;  /* 0x0000000612002986 */ /* 0x000fe2000c101508 */
[----:B------:R-:W-:-:S03]  /*3a970*/  PLOP3.LUT P1, PT, PT, PT, UP0, 0x40, 0x0 ;  /* 0x000000000000781c */ /* 0x000fc60003f2e808 */
[----:B------:R0:W-:Y:S01]  /*3a980*/  @P3 STG.E.U16 [R20.64], R8 ;  /* 0x0000000814003986 */ /* 0x0001e2000c101508 */
[----:B------:R-:W-:Y:S01]  /*3a990*/  PLOP3.LUT P4, PT, PT, PT, UP1, 0x40, 0x0 ;  /* 0x000000000000781c */ /* 0x000fe20003f8e818 */
[----:B------:R-:W-:Y:S01]  /*3a9a0*/  UIADD3 UR4, UR4, UR6, URZ ;  /* 0x0000000604047290 */ /* 0x000fe2000fffe03f */
[----:B------:R-:W-:Y:S02]  /*3a9b0*/  ISETP.LT.AND P1, PT, R5, c[0x0][0x178], P1 ;  /* 0x00005e0005007a0c */ /* 0x000fe40000f21270 */
[----:B------:R-:W-:Y:S02]  /*3a9c0*/  ISETP.LT.AND P2, PT, R22, c[0x0][0x178], P4 ;  /* 0x00005e0016007a0c */ /* 0x000fe40002741270 */
[C---:B0-----:R-:W-:Y:S01]  /*3a9d0*/  LOP3.LUT R20, R9.reuse, 0x3f, RZ, 0xc0, !PT ;  /* 0x0000003f09147812 */ /* 0x041fe200078ec0ff */
[----:B------:R-:W-:-:S05]  /*3a9e0*/  IMAD.SHL.U32 R9, R9, 0x200, RZ ;  /* 0x0000020009097824 */ /* 0x000fca00078e00ff */
[----:B------:R-:W-:Y:S01]  /*3a9f0*/  LOP3.LUT R9, R9, 0xc00, RZ, 0xc0, !PT ;  /* 0x00000c0009097812 */ /* 0x000fe200078ec0ff */
[----:B------:R-:W-:Y:S01]  /*3aa00*/  IMAD.U32 R4, RZ, RZ, UR4 ;  /* 0x00000004ff047e24 */ /* 0x000fe2000f8e00ff */
[----:B------:R-:W-:-:S03]  /*3aa10*/  PRMT R10, R10, 0x7632, R10 ;  /* 0x000076320a0a7816 */ /* 0x000fc6000000000a */
[----:B------:R-:W-:Y:S02]  /*3aa20*/  IMAD R9, R20, 0x10, R9 ;  /* 0x0000001014097824 */ /* 0x000fe400078e0209 */
[----:B------:R-:W-:-:S03]  /*3aa30*/  IMAD.WIDE R16, R0, 0x2, R2 ;  /* 0x0000000200107825 */ /* 0x000fc600078e0202 */
[----:B------:R-:W-:Y:S01]  /*3aa40*/  LOP3.LUT R9, R9, 0x40, RZ, 0x3c, !PT ;  /* 0x0000004009097812 */ /* 0x000fe200078e3cff */
[----:B------:R-:W-:Y:S02]  /*3aa50*/  IMAD.MOV.U32 R8, RZ, RZ, R23 ;  /* 0x000000ffff087224 */ /* 0x000fe400078e0017 */
[----:B------:R-:W-:Y:S01]  /*3aa60*/  IMAD.WIDE R18, R4, 0x2, R28 ;  /* 0x0000000204127825 */ /* 0x000fe200078e021c */
[----:B------:R0:W-:Y:S04]  /*3aa70*/  @P1 STG.E.U16 [R16.64], R10 ;  /* 0x0000000a10001986 */ /* 0x0001e8000c101508 */
[----:B------:R-:W-:Y:S04]  /*3aa80*/  @P2 STG.E.U16 [R18.64], R8 ;  /* 0x0000000812002986 */ /* 0x000fe8000c101508 */
[----:B------:R-:W1:Y:S04]  /*3aa90*/  LDS.128 R16, [R9] ;  /* 0x0000000009107984 */ /* 0x000e680000000c00 */
[----:B0-----:R-:W2:Y:S04]  /*3aaa0*/  LDL R10, [R1+0x19d4] ;  /* 0x0019d400010a7983 */ /* 0x001ea80000100800 */
[----:B-1----:R0:W-:Y:S04]  /*3aab0*/  STL.64 [R1+0x1a20], R16 ;  /* 0x001a201001007387 */ /* 0x0021e80000100a00 */
[----:B0-----:R-:W3:Y:S01]  /*3aac0*/  LDL.LU R17, [R1+0x38] ;  /* 0x0000380001117983 */ /* 0x001ee20000300800 */
[----:B------:R-:W-:Y:S01]  /*3aad0*/  PLOP3.LUT P0, PT, PT, PT, UP1, 0x40, 0x0 ;  /* 0x000000000000781c */ /* 0x000fe20003f0e818 */
[----:B------:R-:W-:Y:S01]  /*3aae0*/  UISETP.GE.AND UP0, UPT, UR13, UR10, UPT ;  /* 0x0000000a0d00728c */ /* 0x000fe2000bf06270 */
[----:B------:R-:W-:-:S02]  /*3aaf0*/  PLOP3.LUT P3, PT, PT, PT, UP1, 0x40, 0x0 ;  /* 0x000000000000781c */ /* 0x000fc40003f6e818 */
[----:B------:R-:W-:Y:S01]  /*3ab00*/  PLOP3.LUT P4, PT, PT, PT, UP1, 0x40, 0x0 ;  /* 0x000000000000781c */ /* 0x000fe20003f8e818 */
[----:B------:R0:W-:Y:S01]  /*3ab10*/  STL [R1+0x19ec], R19 ;  /* 0x0019ec1301007387 */ /* 0x0001e20000100800 */
[----:B------:R-:W-:Y:S01]  /*3ab20*/  ISETP.LT.AND P1, PT, R7, c[0x0][0x178], P3 ;  /* 0x00005e0007007a0c */ /* 0x000fe20001f21270 */
[----:B------:R-:W-:Y:S01]  /*3ab30*/  IMAD.MOV.U32 R21, RZ, RZ, R22 ;  /* 0x000000ffff157224 */ /* 0x000fe200078e0016 */
[----:B------:R-:W-:Y:S02]  /*3ab40*/  ISETP.LT.AND P2, PT, R5, c[0x0][0x178], P4 ;  /* 0x00005e0005007a0c */ /* 0x000fe40002741270 */
[----:B------:R-:W-:Y:S01]  /*3ab50*/  PLOP3.LUT P3, PT, PT, PT, UP0, 0x40, 0x0 ;  /* 0x000000000000781c */ /* 0x000fe20003f6e808 */
[----:B0-----:R-:W4:Y:S01]  /*3ab60*/  LDL.LU R19, [R1+0x19cc] ;  /* 0x0019cc0001137983 */ /* 0x001f220000300800 */
[----:B------:R-:W-:Y:S02]  /*3ab70*/  IMAD.WIDE R22, R4, 0x2, R26 ;  /* 0x0000000204167825 */ /* 0x000fe400078e021a */
[----:B------:R-:W-:-:S02]  /*3ab80*/  ISETP.LT.AND P3, PT, R21, c[0x0][0x178], P3 ;  /* 0x00005e0015007a0c */ /* 0x000fc40001f61270 */
[----:B------:R-:W-:-:S04]  /*3ab90*/  IMAD.WIDE R20, R4, 0x2, R24 ;  /* 0x0000000204147825 */ /* 0x000fc800078e0218 */
[----:B------:R-:W-:Y:S02]  /*3aba0*/  IMAD.MOV.U32 R16, RZ, RZ, R8 ;  /* 0x000000ffff107224 */ /* 0x000fe400078e0008 */
[----:B------:R-:W-:Y:S01]  /*3abb0*/  IMAD.WIDE R8, R4, 0x2, R2 ;  /* 0x0000000204087825 */ /* 0x000fe200078e0202 */
[----:B------:R-:W-:Y:S02]  /*3abc0*/  UIADD3 UR4, UR4, UR6, URZ ;  /* 0x0000000604047290 */ /* 0x000fe4000fffe03f */
[----:B------:R-:W-:-:S04]  /*3abd0*/  PRMT R6, R16, 0x7632, R6 ;  /* 0x0000763210067816 */ /* 0x000fc80000000006 */
[----:B------:R-:W-:Y:S01]  /*3abe0*/  IMAD.U32 R0, RZ, RZ, UR4 ;  /* 0x00000004ff007e24 */ /* 0x000fe2000f8e00ff */
[----:B------:R-:W-:Y:S01]  /*3abf0*/  PLOP3.LUT P5, PT, PT, PT, UP0, 0x40, 0x0 ;  /* 0x000000000000781c */ /* 0x000fe20003fae808 */
[----:B------:R-:W-:Y:S01]  /*3ac00*/  UISETP.GE.AND UP1, UPT, UR14, UR10, UPT ;  /* 0x0000000a0e00728c */ /* 0x000fe2000bf26270 */
[C---:B--2---:R-:W-:Y:S02]  /*3ac10*/  ISETP.LT.AND P0, PT, R10.reuse, c[0x0][0x178], P0 ;  /* 0x00005e000a007a0c */ /* 0x044fe40000701270 */
[----:B------:R-:W-:-:S03]  /*3ac20*/  ISETP.LT.AND P4, PT, R10, c[0x0][0x178], P5 ;  /* 0x00005e000a007a0c */ /* 0x000fc60002f81270 */
[----:B------:R-:W-:-:S08]  /*3ac30*/  PLOP3.LUT P5, PT, PT, PT, UP1, 0x40, 0x0 ;  /* 0x000000000000781c */ /* 0x000fd00003fae818 */
[----:B---3--:R-:W-:Y:S04]  /*3ac40*/  @P0 STG.E.U16 [R22.64], R17 ;  /* 0x0000001116000986 */ /* 0x008fe8000c101508 */
[----:B------:R-:W-:Y:S04]  /*3ac50*/  @P1 STG.E.U16 [R20.64], R12 ;  /* 0x0000000c14001986 */ /* 0x000fe8000c101508 */
[----:B------:R0:W-:Y:S04]  /*3ac60*/  @P2 STG.E.U16 [R8.64], R14 ;  /* 0x0000000e08002986 */ /* 0x0001e8000c101508 */
[----:B0-----:R-:W2:Y:S04]  /*3ac70*/  LDL.LU R9, [R1+0x40] ;  /* 0x0000400001097983 */ /* 0x001ea80000300800 */
[----:B------:R-:W3:Y:S01]  /*3ac80*/  LDL.LU R8, [R1+0x48] ;  /* 0x0000480001087983 */ /* 0x000ee20000300800 */
[----:B------:R-:W-:Y:S01]  /*3ac90*/  IMAD.WIDE R20, R0, 0x2, R28 ;  /* 0x0000000200147825 */ /* 0x000fe200078e021c */
[----:B------:R-:W-:-:S04]  /*3aca0*/  PLOP3.LUT P0, PT, PT, PT, UP0, 0x40, 0x0 ;  /* 0x000000000000781c */ /* 0x000fc80003f0e808 */
[----:B------:R0:W-:Y:S01]  /*3acb0*/  @P3 STG.E.U16 [R20.64], R6 ;  /* 0x0000000614003986 */ /* 0x0001e2000c101508 */
[----:B------:R-:W-:Y:S02]  /*3acc0*/  ISETP.LT.AND P3, PT, R7, c[0x0][0x178], P0 ;  /* 0x00005e0007007a0c */ /* 0x000fe40000761270 */
[----:B------:R-:W-:-:S04]  /*3acd0*/  PLOP3.LUT P0, PT, PT, PT, UP0, 0x40, 0x0 ;  /* 0x000000000000781c */ /* 0x000fc80003f0e808 */
[----:B------:R-:W-:Y:S01]  /*3ace0*/  ISETP.LT.AND P0, PT, R5, c[0x0][0x178], P0 ;  /* 0x00005e0005007a0c */ /* 0x000fe20000701270 */
[----:B------:R-:W-:Y:S01]  /*3acf0*/  IMAD.WIDE R22, R0, 0x2, R26 ;  /* 0x0000000200167825 */ /* 0x000fe200078e021a */
[----:B------:R-:W-:Y:S02]  /*3ad00*/  PRMT R4, R17, 0x7632, R4 ;  /* 0x0000763211047816 */ /* 0x000fe40000000004 */
[----:B------:R-:W-:Y:S01]  /*3ad10*/  PRMT R12, R12, 0x7632, R12 ;  /* 0x000076320c0c7816 */ /* 0x000fe2000000000c */
[----:B0-----:R-:W-:Y:S01]  /*3ad20*/  IMAD.WIDE R20, R0, 0x2, R24 ;  /* 0x0000000200147825 */ /* 0x001fe200078e0218 */
[----:B------:R-:W-:Y:S02]  /*3ad30*/  PLOP3.LUT P2, PT, PT, PT, UP1, 0x40, 0x0 ;  /* 0x000000000000781c */ /* 0x000fe40003f4e818 */
[----:B------:R-:W-:Y:S01]  /*3ad40*/  PRMT R14, R14, 0x7632, R14 ;  /* 0x000076320e0e7816 */ /* 0x000fe2000000000e */
[----:B------:R-:W-:Y:S01]  /*3ad50*/  IMAD.WIDE R16, R0, 0x2, R2 ;  /* 0x0000000200107825 */ /* 0x000fe200078e0202 */
[----:B------:R-:W-:Y:S01]  /*3ad60*/  ISETP.LT.AND P5, PT, R7, c[0x0][0x178], P5 ;  /* 0x00005e0007007a0c */ /* 0x000fe20002fa1270 */
[----:B------:R-:W-:Y:S01]  /*3ad70*/  @P4 STG.E.U16 [R22.64], R4 ;  /* 0x0000000416004986 */ /* 0x000fe2000c101508 */
[----:B------:R-:W-:-:S03]  /*3ad80*/  ISETP.LT.AND P2, PT, R5, c[0x0][0x178], P2 ;  /* 0x00005e0005007a0c */ /* 0x000fc60001741270 */
[----:B------:R-:W5:Y:S04]  /*3ad90*/  LDL.LU R7, [R1+0x1a2c] ;  /* 0x001a2c0001077983 */ /* 0x000f680000300800 */
[----:B------:R-:W-:Y:S04]  /*3ada0*/  @P3 STG.E.U16 [R20.64], R12 ;  /* 0x0000000c14003986 */ /* 0x000fe8000c101508 */
[----:B------:R-:W-:Y:S04]  /*3adb0*/  STL.64 [R1+0x1a00], R12 ;  /* 0x001a000c01007387 */ /* 0x000fe80000100a00 */
[----:B------:R-:W5:Y:S04]  /*3adc0*/  LDL.LU R5, [R1+0x1a28] ;  /* 0x001a280001057983 */ /* 0x000f680000300800 */
[----:B------:R0:W-:Y:S04]  /*3add0*/  @P0 STG.E.U16 [R16.64], R14 ;  /* 0x0000000e10000986 */ /* 0x0001e8000c101508 */
[----:B0-----:R-:W5:Y:S01]  /*3ade0*/  LDL.LU.64 R16, [R1+0x1a20] ;  /* 0x001a200001107983 */ /* 0x001f620000300a00 */
[----:B------:R-:W-:Y:S01]  /*3adf0*/  PLOP3.LUT P1, PT, PT, PT, UP1, 0x40, 0x0 ;  /* 0x000000000000781c */ /* 0x000fe20003f2e818 */
[----:B------:R-:W-:Y:S01]  /*3ae00*/  UIADD3 UR4, UR4, UR6, URZ ;  /* 0x0000000604047290 */ /* 0x000fe2000fffe03f */
[----:B------:R-:W-:-:S02]  /*3ae10*/  PLOP3.LUT P4, PT, PT, PT, UP1, 0x40, 0x0 ;  /* 0x000000000000781c */ /* 0x000fc40003f8e818 */
[----:B----4-:R-:W-:Y:S02]  /*3ae20*/  ISETP.LT.AND P1, PT, R19, c[0x0][0x178], P1 ;  /* 0x00005e0013007a0c */ /* 0x010fe40000f21270 */
[----:B------:R-:W-:Y:S01]  /*3ae30*/  ISETP.LT.AND P4, PT, R10, c[0x0][0x178], P4 ;  /* 0x00005e000a007a0c */ /* 0x000fe20002781270 */
[----:B------:R-:W-:-:S04]  /*3ae40*/  IMAD.U32 R4, RZ, RZ, UR4 ;  /* 0x00000004ff047e24 */ /* 0x000fc8000f8e00ff */
[----:B------:R-:W-:-:S04]  /*3ae50*/  IMAD.WIDE R20, R4, 0x2, R28 ;  /* 0x0000000204147825 */ /* 0x000fc800078e021c */
[----:B------:R-:W-:-:S04]  /*3ae60*/  IMAD.WIDE R12, R4, 0x2, R26 ;  /* 0x00000002040c7825 */ /* 0x000fc800078e021a */
[----:B------:R-:W-:Y:S01]  /*3ae70*/  IMAD.WIDE R22, R4, 0x2, R24 ;  /* 0x0000000204167825 */ /* 0x000fe200078e0218 */
[----:B------:R-:W-:Y:S01]  /*3ae80*/  UISETP.GE.AND UP0, UPT, UR15, UR10, UPT ;  /* 0x0000000a0f00728c */ /* 0x000fe2000bf06270 */
[----:B------:R-:W-:Y:S01]  /*3ae90*/  STL.64 [R1+0x1a08], R14 ;  /* 0x001a080e01007387 */ /* 0x000fe20000100a00 */
[----:B------:R-:W-:-:S04]  /*3aea0*/  UIADD3 UR4, UR4, UR6, URZ ;  /* 0x0000000604047290 */ /* 0x000fc8000fffe03f */
[----:B------:R-:W-:-:S04]  /*3aeb0*/  PLOP3.LUT P0, PT, PT, PT, UP0, 0x40, 0x0 ;  /* 0x000000000000781c */ /* 0x000fc80003f0e808 */
[----:B------:R-:W-:Y:S01]  /*3aec0*/  ISETP.LT.AND P0, PT, R19, c[0x0][0x178], P0 ;  /* 0x00005e0013007a0c */ /* 0x000fe20000701270 */
[----:B------:R-:W-:Y:S01]  /*3aed0*/  IMAD.U32 R0, RZ, RZ, UR4 ;  /* 0x00000004ff007e24 */ /* 0x000fe2000f8e00ff */
[----:B--2---:R-:W-:Y:S04]  /*3aee0*/  @P1 STG.E.U16 [R20.64], R9 ;  /* 0x0000000914001986 */ /* 0x004fe8000c101508 */
[----:B---3--:R0:W-:Y:S04]  /*3aef0*/  @P4 STG.E.U16 [R12.64], R8 ;  /* 0x000000080c004986 */ /* 0x0081e8000c101508 */
[----:B0-----:R-:W0:Y:S01]  /*3af00*/  S2R R13, SR_TID.X ;  /* 0x00000000000d7919 */ /* 0x001e220000002100 */
[----:B------:R-:W-:Y:S01]  /*3af10*/  IMAD.WIDE R20, R4, 0x2, R2 ;  /* 0x0000000204147825 */ /* 0x000fe200078e0202 */
[----:B0-----:R-:W-:-:S03]  /*3af20*/  LOP3.LUT R12, R13, 0x3f, RZ, 0xc0, !PT ;  /* 0x0000003f0d0c7812 */ /* 0x001fc600078ec0ff */
[----:B------:R-:W-:-:S05]  /*3af30*/  IMAD.SHL.U32 R13, R13, 0x200, RZ ;  /* 0x000002000d0d7824 */ /* 0x000fca00078e00ff */
[----:B------:R-:W-:-:S05]  /*3af40*/  LOP3.LUT R13, R13, 0xc00, RZ, 0xc0, !PT ;  /* 0x00000c000d0d7812 */ /* 0x000fca00078ec0ff */
[----:B------:R-:W-:-:S05]  /*3af50*/  IMAD R13, R12, 0x10, R13 ;  /* 0x000000100c0d7824 */ /* 0x000fca00078e020d */
[----:B------:R-:W-:Y:S01]  /*3af60*/  LOP3.LUT R13, R13, 0x60, RZ, 0x3c, !PT ;  /* 0x000000600d0d7812 */ /* 0x000fe200078e3cff */
[----:B-----5:R-:W-:Y:S04]  /*3af70*/  @P5 STG.E.U16 [R22.64], R16 ;  /* 0x0000001016005986 */ /* 0x020fe8000c101508 */
[----:B------:R-:W-:Y:S04]  /*3af80*/  @P2 STG.E.U16 [R20.64], R18 ;  /* 0x0000001214002986 */ /* 0x000fe8000c101508 */
[----:B------:R-:W0:Y:S01]  /*3af90*/  LDS.128 R20, [R13] ;  /* 0x000000000d147984 */ /* 0x000e220000000c00 */
[----:B------:R-:W-:-:S02]  /*3afa0*/  PLOP3.LUT P1, PT, PT, PT, UP0, 0x40, 0x0 ;  /* 0x000000000000781c */ /* 0x000fc40003f2e808 */
[----:B------:R-:W-:Y:S02]  /*3afb0*/  PRMT R6, R9, 0x7632, R6 ;  /* 0x0000763209067816 */ /* 0x000fe40000000006 */
[----:B------:R-:W-:Y:S01]  /*3afc0*/  ISETP.LT.AND P1, PT, R10, c[0x0][0x178], P1 ;  /* 0x00005e000a007a0c */ /* 0x000fe20000f21270 */
[----:B0-----:R0:W-:Y:S04]  /*3afd0*/  STL [R1+0x19e8], R21 ;  /* 0x0019e81501007387 */ /* 0x0011e80000100800 */
[----:B0-----:R-:W2:Y:S04]  /*3afe0*/  LDL.LU R21, [R1+0x19dc] ;  /* 0x0019dc0001157983 */ /* 0x001ea80000300800 */
[----:B------:R0:W-:Y:S04]  /*3aff0*/  STL [R1+0x19e4], R23 ;  /* 0x0019e41701007387 */ /* 0x0001e80000100800 */
[----:B0-----:R-:W3:Y:S04]  /*3b000*/  LDL.LU R23, [R1+0x19d8] ;  /* 0x0019d80001177983 */ /* 0x001ee80000300800 */
[----:B------:R0:W-:Y:S02]  /*3b010*/  STL.64 [R1+0x1a18], R10 ;  /* 0x001a180a01007387 */ /* 0x0001e40000100a00 */
[----:B0-----:R-:W-:-:S05]  /*3b020*/  IMAD.WIDE R10, R0, 0x2, R28 ;  /* 0x00000002000a7825 */ /* 0x001fca00078e021c */
[----:B------:R0:W-:Y:S04]  /*3b030*/  @P0 STG.E.U16 [R10.64], R6 ;  /* 0x000000060a000986 */ /* 0x0001e8000c101508 */
[----:B0-----:R-:W4:Y:S01]  /*3b040*/  LDL.LU.64 R10, [R1+0x1a18] ;  /* 0x001a1800010a7983 */ /* 0x001f220000300a00 */
[----:B------:R-:W-:Y:S01]  /*3b050*/  PLOP3.LUT P2, PT, PT, PT, UP0, 0x40, 0x0 ;  /* 0x000000000000781c */ /* 0x000fe20003f4e808 */
[----:B------:R-:W-:Y:S01]  /*3b060*/  IMAD.WIDE R14, R0, 0x2, R26 ;  /* 0x00000002000e7825 */ /* 0x000fe200078e021a */
[----:B------:R-:W-:Y:S01]  /*3b070*/  PLOP3.LUT P3, PT, PT, PT, UP0, 0x40, 0x0 ;  /* 0x000000000000781c */ /* 0x000fe20003f6e808 */
[----:B------:R-:W-:Y:S01]  /*3b080*/  UISETP.GE.AND UP0, UPT, UR16, UR10, UPT ;  /* 0x0000000a1000728c */ /* 0x000fe2000bf06270 */
[----:B------:R-:W-:Y:S01]  /*3b090*/  PRMT R4, R8, 0x7632, R4 ;  /* 0x0000763208047816 */ /* 0x000fe20000000004 */
[----:B------:R-:W-:Y:S01]  /*3b0a0*/  IMAD.WIDE R12, R0, 0x2, R24 ;  /* 0x00000002000c7825 */ /* 0x000fe200078e0218 */
[----:B------:R-:W-:-:S03]  /*3b0b0*/  PRMT R16, R16, 0x7632, R16 ;  /* 0x0000763210107816 */ /* 0x000fc60000000010 */
[----:B------:R0:W-:Y:S01]  /*3b0c0*/  @P1 STG.E.U16 [R14.64], R4 ;  /* 0x000000040e001986 */ /* 0x0001e2000c101508 */
[----:B------:R-:W-:Y:S01]  /*3b0d0*/  UIADD3 UR4, UR4, UR6, URZ ;  /* 0x0000000604047290 */ /* 0x000fe2000fffe03f */
[----:B------:R-:W-:Y:S01]  /*3b0e0*/  PLOP3.LUT P1, PT, PT, PT, UP0, 0x40, 0x0 ;  /* 0x000000000000781c */ /* 0x000fe20003f2e808 */
[----:B------:R-:W-:Y:S01]  /*3b0f0*/  IMAD.WIDE R8, R0, 0x2, R2 ;  /* 0x0000000200087825 */ /* 0x000fe200078e0202 */
[----:B------:R-:W-:-:S03]  /*3b100*/  PRMT R18, R18, 0x7632, R18 ;  /* 0x0000763212127816 */ /* 0x000fc60000000012 */
[----:B0-----:R-:W-:-:S04]  /*3b110*/  IMAD.U32 R4, RZ, RZ, UR4 ;  /* 0x00000004ff047e24 */ /* 0x001fc8000f8e00ff */
[----:B------:R-:W-:Y:S01]  /*3b120*/  IMAD.WIDE R14, R4, 0x2, R28 ;  /* 0x00000002040e7825 */ /* 0x000fe200078e021c */
[----:B------:R-:W-:Y:S02]  /*3b130*/  PRMT R6, R5, 0x7632, R6 ;  /* 0x0000763205067816 */ /* 0x000fe40000000006 */
[----:B--2---:R-:W-:-:S13]  /*3b140*/  ISETP.LT.AND P2, PT, R21, c[0x0][0x178], P2 ;  /* 0x00005e0015007a0c */ /* 0x004fda0001741270 */
[----:B------:R0:W-:Y:S01]  /*3b150*/  @P2 STG.E.U16 [R12.64], R16 ;  /* 0x000000100c002986 */ /* 0x0001e2000c101508 */
[----:B------:R-:W-:Y:S02]  /*3b160*/  PLOP3.LUT P2, PT, PT, PT, UP0, 0x40, 0x0 ;  /* 0x000000000000781c */ /* 0x000fe40003f4e808 */
[----:B---3--:R-:W-:Y:S02]  /*3b170*/  ISETP.LT.AND P3, PT, R23, c[0x0][0x178], P3 ;  /* 0x00005e0017007a0c */ /* 0x008fe40001f61270 */
[----:B------:R-:W-:Y:S01]  /*3b180*/  ISETP.LT.AND P2, PT, R19, c[0x0][0x178], P2 ;  /* 0x00005e0013007a0c */ /* 0x000fe20001741270 */
[----:B0-----:R-:W-:-:S10]  /*3b190*/  IMAD.WIDE R12, R4, 0x2, R26 ;  /* 0x00000002040c7825 */ /* 0x001fd400078e021a */
[----:B------:R0:W-:Y:S04]  /*3b1a0*/  @P3 STG.E.U16 [R8.64], R18 ;  /* 0x0000001208003986 */ /* 0x0001e8000c101508 */
[----:B------:R1:W-:Y:S01]  /*3b1b0*/  @P2 STG.E.U16 [R14.64], R5 ;  /* 0x000000050e002986 */ /* 0x0003e2000c101508 */
[----:B----4-:R-:W-:Y:S01]  /*3b1c0*/  ISETP.LT.AND P1, PT, R10, c[0x0][0x178], P1 ;  /* 0x00005e000a007a0c */ /* 0x010fe20000f21270 */
[C---:B0-----:R-:W-:Y:S02]  /*3b1d0*/  IMAD.WIDE R8, R4.reuse, 0x2, R24 ;  /* 0x0000000204087825 */ /* 0x041fe400078e0218 */
[----:B-1----:R-:W2:Y:S02]  /*3b1e0*/  LDL.LU R5, [R1+0x1a14] ;  /* 0x001a140001057983 */ /* 0x002ea40000300800 */
[----:B------:R-:W-:Y:S01]  /*3b1f0*/  IMAD.WIDE R14, R4, 0x2, R2 ;  /* 0x00000002040e7825 */ /* 0x000fe200078e0202 */
[----:B------:R-:W-:-:S07]  /*3b200*/  PRMT R4, R7, 0x7632, R4 ;  /* 0x0000763207047816 */ /* 0x000fce0000000004 */
[----:B------:R0:W-:Y:S04]  /*3b210*/  @P1 STG.E.U16 [R12.64], R7 ;  /* 0x000000070c001986 */ /* 0x0001e8000c101508 */
[----:B0-----:R-:W3:Y:S01]  /*3b220*/  LDL.LU R7, [R1+0x1a10] ;  /* 0x001a100001077983 */ /* 0x001ee20000300800 */
[----:B------:R-:W-:Y:S01]  /*3b230*/  PLOP3.LUT P0, PT, PT, PT, UP0, 0x40, 0x0 ;  /* 0x000000000000781c */ /* 0x000fe20003f0e808 */
[----:B------:R-:W-:-:S03]  /*3b240*/  UISETP.GE.AND UP1, UPT, UR17, UR10, UPT ;  /* 0x0000000a1100728c */ /* 0x000fc6000bf26270 */
[----:B------:R-:W-:Y:S02]  /*3b250*/  ISETP.LT.AND P0, PT, R21, c[0x0][0x178], P0 ;  /* 0x00005e0015007a0c */ /* 0x000fe40000701270 */
[----:B------:R-:W-:Y:S02]  /*3b260*/  PLOP3.LUT P3, PT, PT, PT, UP0, 0x40, 0x0 ;  /* 0x000000000000781c */ /* 0x000fe40003f6e808 */
[----:B------:R-:W-:Y:S01]  /*3b270*/  PLOP3.LUT P5, PT, PT, PT, UP1, 0x40, 0x0 ;  /* 0x000000000000781c */ /* 0x000fe20003fae818 */
[----:B------:R-:W-:Y:S01]  /*3b280*/  UIADD3 UR4, UR4, UR6, URZ ;  /* 0x0000000604047290 */ /* 0x000fe2000fffe03f */
[----:B------:R-:W-:Y:S02]  /*3b290*/  ISETP.LT.AND P3, PT, R23, c[0x0][0x178], P3 ;  /* 0x00005e0017007a0c */ /* 0x000fe40001f61270 */
[----:B------:R-:W-:Y:S02]  /*3b2a0*/  PLOP3.LUT P4, PT, PT, PT, UP1, 0x40, 0x0 ;  /* 0x000000000000781c */ /* 0x000fe40003f8e818 */
[----:B------:R-:W-:-:S03]  /*3b2b0*/  ISETP.LT.AND P5, PT, R19, c[0x0][0x178], P5 ;  /* 0x00005e0013007a0c */ /* 0x000fc60002fa1270 */
[----:B------:R0:W-:Y:S01]  /*3b2c0*/  @P0 STG.E.U16 [R8.64], R20 ;  /* 0x0000001408000986 */ /* 0x0001e2000c101508 */
[----:B------:R-:W-:Y:S01]  /*3b2d0*/  PLOP3.LUT P0, PT, PT, PT, UP1, 0x40, 0x0 ;  /* 0x000000000000781c */ /* 0x000fe20003f0e818 */
[----:B------:R-:W-:Y:S01]  /*3b2e0*/  UISETP.GE.AND UP0, UPT, UR18, UR10, UPT ;  /* 0x0000000a1200728c */ /* 0x000fe2000bf06270 */
[----:B------:R-:W-:Y:S01]  /*3b2f0*/  PLOP3.LUT P2, PT, PT, PT, UP1, 0x40, 0x0 ;  /* 0x000000000000781c */ /* 0x000fe20003f4e818 */
[----:B------:R-:W-:Y:S01]  /*3b300*/  IMAD.U32 R0, RZ, RZ, UR4 ;  /* 0x00000004ff007e24 */ /* 0x000fe2000f8e00ff */
[----:B------:R-:W-:Y:S02]  /*3b310*/  ISETP.LT.AND P4, PT, R10, c[0x0][0x178], P4 ;  /* 0x00005e000a007a0c */ /* 0x000fe40002781270 */
[----:B------:R-:W-:Y:S02]  /*3b320*/  ISETP.LT.AND P0, PT, R21, c[0x0][0x178], P0 ;  /* 0x00005e0015007a0c */ /* 0x000fe40000701270 */
[----:B------:R-:W-:Y:S01]  /*3b330*/  ISETP.LT.AND P2, PT, R23, c[0x0][0x178], P2 ;  /* 0x00005e0017007a0c */ /* 0x000fe20001741270 */
[C---:B------:R-:W-:Y:S01]  /*3b340*/  IMAD.WIDE R12, R0.reuse, 0x2, R28 ;  /* 0x00000002000c7825 */ /* 0x040fe200078e021c */
[----:B------:R-:W-:Y:S01]  /*3b350*/  PLOP3.LUT P1, PT, PT, PT, UP0, 0x40, 0x0 ;  /* 0x000000000000781c */ /* 0x000fe20003f2e808 */
[----:B------:R-:W-:Y:S01]  /*3b360*/  UIADD3 UR4, UR4, UR6, URZ ;  /* 0x0000000604047290 */ /* 0x000fe2000fffe03f */
[----:B------:R1:W-:Y:S01]  /*3b370*/  @P3 STG.E.U16 [R14.64], R22 ;  /* 0x000000160e003986 */ /* 0x0003e2000c101508 */
[----:B0-----:R-:W-:Y:S01]  /*3b380*/  IMAD.WIDE R8, R0, 0x2, R26 ;  /* 0x0000000200087825 */ /* 0x001fe200078e021a */
[----:B------:R-:W-:-:S02]  /*3b390*/  PRMT R20, R20, 0x7632, R20 ;  /* 0x0000763214147816 */ /* 0x000fc40000000014 */
[----:B------:R0:W-:Y:S01]  /*3b3a0*/  @P5 STG.E.U16 [R12.64], R6 ;  /* 0x000000060c005986 */ /* 0x0001e2000c101508 */
[----:B------:R-:W-:-:S03]  /*3b3b0*/  ISETP.LT.AND P1, PT, R19, c[0x0][0x178], P1 ;  /* 0x00005e0013007a0c */ /* 0x000fc60000f21270 */
[----:B------:R4:W-:Y:S01]  /*3b3c0*/  @P4 STG.E.U16 [R8.64], R4 ;  /* 0x0000000408004986 */ /* 0x0009e2000c101508 */
[----:B-1----:R-:W-:Y:S01]  /*3b3d0*/  IMAD.WIDE R14, R0, 0x2, R24 ;  /* 0x00000002000e7825 */ /* 0x002fe200078e0218 */
[----:B------:R-:W-:-:S03]  /*3b3e0*/  PRMT R22, R22, 0x7632, R22 ;  /* 0x0000763216167816 */ /* 0x000fc60000000016 */
[----:B0-----:R-:W-:Y:S01]  /*3b3f0*/  IMAD.WIDE R12, R0, 0x2, R2 ;  /* 0x00000002000c7825 */ /* 0x001fe200078e0202 */
[----:B------:R0:W-:Y:S03]  /*3b400*/  @P0 STG.E.U16 [R14.64], R20 ;  /* 0x000000140e000986 */ /* 0x0001e6000c101508 */
[----:B------:R-:W-:Y:S01]  /*3b410*/  IMAD.U32 R6, RZ, RZ, UR4 ;  /* 0x00000004ff067e24 */ /* 0x000fe2000f8e00ff */
[----:B------:R1:W-:Y:S03]  /*3b420*/  @P2 STG.E.U16 [R12.64], R22 ;  /* 0x000000160c002986 */ /* 0x0003e6000c101508 */
[C---:B----4-:R-:W-:Y:S01]  /*3b430*/  IMAD.WIDE R8, R6.reuse, 0x2, R28 ;  /* 0x0000000206087825 */ /* 0x050fe200078e021c */
[----:B0-----:R-:W4:Y:S03]  /*3b440*/  LDL.LU.64 R14, [R1+0x1a08] ;  /* 0x001a0800010e7983 */ /* 0x001f260000300a00 */
[----:B-1----:R-:W-:-:S05]  /*3b450*/  IMAD.WIDE R12, R6, 0x2, R26 ;  /* 0x00000002060c7825 */ /* 0x002fca00078e021a */
[----:B------:R0:W-:Y:S04]  /*3b460*/  STL.64 [R1], R12 ;  /* 0x0000000c01007387 */ /* 0x0001e80000100a00 */
[----:B0-----:R-:W5:Y:S04]  /*3b470*/  LDL.LU.64 R12, [R1+0x1a00] ;  /* 0x001a0000010c7983 */ /* 0x001f680000300a00 */
[----:B--2---:R0:W-:Y:S04]  /*3b480*/  @P1 STG.E.U16 [R8.64], R5 ;  /* 0x0000000508001986 */ /* 0x0041e8000c101508 */
[----:B0-----:R-:W2:Y:S01]  /*3b490*/  LDL.LU R9, [R1+0x19f8] ;  /* 0x0019f80001097983 */ /* 0x001ea20000300800 */
[----:B---3--:R-:W-:-:S05]  /*3b4a0*/  PRMT R16, R7, 0x7632, R16 ;  /* 0x0000763207107816 */ /* 0x008fca0000000010 */
[----:B------:R0:W-:Y:S04]  /*3b4b0*/  STL.64 [R1+0x19f0], R16 ;  /* 0x0019f01001007387 */ /* 0x0001e80000100a00 */
[----:B0-----:R-:W3:Y:S01]  /*3b4c0*/  LDL.LU.64 R16, [R1] ;  /* 0x0000000001107983 */ /* 0x001ee20000300a00 */
[----:B------:R-:W-:Y:S02]  /*3b4d0*/  PLOP3.LUT P3, PT, PT, PT, UP0, 0x40, 0x0 ;  /* 0x000000000000781c */ /* 0x000fe40003f6e808 */
[----:B------:R-:W-:Y:S02]  /*3b4e0*/  PLOP3.LUT P4, PT, PT, PT, UP0, 0x40, 0x0 ;  /* 0x000000000000781c */ /* 0x000fe40003f8e808 */
[----:B------:R-:W-:Y:S01]  /*3b4f0*/  PLOP3.LUT P5, PT, PT, PT, UP0, 0x40, 0x0 ;  /* 0x000000000000781c */ /* 0x000fe20003fae808 */
[----:B------:R-:W-:Y:S01]  /*3b500*/  UIADD3 UR4, UR4, UR6, URZ ;  /* 0x0000000604047290 */ /* 0x000fe2000fffe03f */
[----:B------:R-:W-:Y:S01]  /*3b510*/  ISETP.LT.AND P3, PT, R10, c[0x0][0x178], P3 ;  /* 0x00005e000a007a0c */ /* 0x000fe20001f61270 */
[----:B------:R-:W-:Y:S01]  /*3b520*/  UISETP.GE.AND UP0, UPT, UR19, UR10, UPT ;  /* 0x0000000a1300728c */ /* 0x000fe2000bf06270 */
[----:B------:R-:W-:Y:S01]  /*3b530*/  ISETP.LT.AND P4, PT, R21, c[0x0][0x178], P4 ;  /* 0x00005e0015007a0c */ /* 0x000fe20002781270 */
[----:B------:R-:W4:Y:S01]  /*3b540*/  LDL.LU R22, [R1+0x34] ;  /* 0x0000340001167983 */ /* 0x000f220000300800 */
[----:B------:R-:W-:Y:S01]  /*3b550*/  ISETP.LT.AND P0, PT, R23, c[0x0][0x178], P5 ;  /* 0x00005e0017007a0c */ /* 0x000fe20002f01270 */
[----:B------:R-:W-:Y:S01]  /*3b560*/  IMAD.U32 R8, RZ, RZ, UR4 ;  /* 0x00000004ff087e24 */ /* 0x000fe2000f8e00ff */
[----:B------:R-:W-:Y:S01]  /*3b570*/  PRMT R18, R5, 0x7632, R18 ;  /* 0x0000763205127816 */ /* 0x000fe20000000012 */
[----:B------:R-:W-:Y:S01]  /*3b580*/  IMAD.WIDE R4, R6, 0x2, R24 ;  /* 0x0000000206047825 */ /* 0x000fe200078e0218 */
[----:B------:R-:W4:Y:S05]  /*3b590*/  LDL.LU R20, [R1+0x3c] ;  /* 0x00003c0001147983 */ /* 0x000f2a0000300800 */
[----:B---3--:R0:W-:Y:S01]  /*3b5a0*/  @P3 STG.E.U16 [R16.64], R7 ;  /* 0x0000000710003986 */ /* 0x0081e2000c101508 */
[----:B------:R-:W-:-:S04]  /*3b5b0*/  PLOP3.LUT P3, PT, PT, PT, UP0, 0x40, 0x0 ;  /* 0x000000000000781c */ /* 0x000fc80003f6e808 */
[----:B------:R-:W-:Y:S01]  /*3b5c0*/  ISETP.LT.AND P3, PT, R19, c[0x0][0x178], P3 ;  /* 0x00005e0013007a0c */ /* 0x000fe20001f61270 */
[----:B--2---:R-:W-:Y:S01]  /*3b5d0*/  @P4 STG.E.U16 [R4.64], R9 ;  /* 0x0000000904004986 */ /* 0x004fe2000c101508 */
[----:B0-----:R-:W-:-:S04]  /*3b5e0*/  IMAD.WIDE R6, R6, 0x2, R2 ;  /* 0x0000000206067825 */ /* 0x001fc800078e0202 */
[----:B------:R-:W-:Y:S01]  /*3b5f0*/  IMAD.WIDE R16, R8, 0x2, R28 ;  /* 0x0000000208107825 */ /* 0x000fe200078e021c */
[----:B------:R-:W-:Y:S06]  /*3b600*/  @P0 STG.E.U16 [R6.64], R11 ;  /* 0x0000000b06000986 */ /* 0x000fec000c101508 */
[----:B------:R0:W-:Y:S04]  /*3b610*/  @P3 STG.E.U16 [R16.64], R18 ;  /* 0x0000001210003986 */ /* 0x0001e8000c101508 */
[----:B0-----:R-:W2:Y:S04]  /*3b620*/  LDL.LU.64 R16, [R1+0x19f0] ;  /* 0x0019f00001107983 */ /* 0x001ea80000300a00 */
[----:B------:R-:W3:Y:S01]  /*3b630*/  LDL.LU R18, [R1+0x19d4] ;  /* 0x0019d40001127983 */ /* 0x000ee20000300800 */
[----:B------:R-:W-:Y:S01]  /*3b640*/  UISETP.GE.AND UP1, UPT, UR20, UR10, UPT ;  /* 0x0000000a1400728c */ /* 0x000fe2000bf26270 */
[----:B------:R-:W-:-:S02]  /*3b650*/  PLOP3.LUT P4, PT, PT, PT, UP0, 0x40, 0x0 ;  /* 0x000000000000781c */ /* 0x000fc40003f8e808 */
[----:B------:R-:W-:Y:S02]  /*3b660*/  PLOP3.LUT P5, PT, PT, PT, UP0, 0x40, 0x0 ;  /* 0x000000000000781c */ /* 0x000fe40003fae808 */
[----:B------:R-:W-:Y:S02]  /*3b670*/  PLOP3.LUT P6, PT, PT, PT, UP0, 0x40, 0x0 ;  /* 0x000000000000781c */ /* 0x000fe40003fce808 */
[----:B------:R-:W-:Y:S02]  /*3b680*/  ISETP.LT.AND P4, PT, R10, c[0x0][0x178], P4 ;  /* 0x00005e000a007a0c */ /* 0x000fe40002781270 */
[----:B------:R-:W-:Y:S01]  /*3b690*/  PLOP3.LUT P0, PT, PT, PT, UP1, 0x40, 0x0 ;  /* 0x000000000000781c */ /* 0x000fe20003f0e818 */
[----:B------:R-:W-:Y:S01]  /*3b6a0*/  UIADD3 UR5, UR4, UR6, URZ ;  /* 0x0000000604057290 */ /* 0x000fe2000fffe03f */
[----:B------:R-:W-:Y:S02]  /*3b6b0*/  PLOP3.LUT P1, PT, PT, PT, UP1, 0x40, 0x0 ;  /* 0x000000000000781c */ /* 0x000fe40003f2e818 */
[----:B------:R-:W-:-:S02]  /*3b6c0*/  ISETP.LT.AND P5, PT, R21, c[0x0][0x178], P5 ;  /* 0x00005e0015007a0c */ /* 0x000fc40002fa1270 */
[----:B------:R-:W-:Y:S02]  /*3b6d0*/  ISETP.LT.AND P6, PT, R23, c[0x0][0x178], P6 ;  /* 0x00005e0017007a0c */ /* 0x000fe400037c1270 */
[----:B------:R-:W-:Y:S02]  /*3b6e0*/  ISETP.LT.AND P0, PT, R19, c[0x0][0x178], P0 ;  /* 0x00005e0013007a0c */ /* 0x000fe40000701270 */
[----:B------:R-:W-:Y:S01]  /*3b6f0*/  ISETP.LT.AND P1, PT, R10, c[0x0][0x178], P1 ;  /* 0x00005e000a007a0c */ /* 0x000fe20000f21270 */
[----:B------:R-:W-:Y:S01]  /*3b700*/  IMAD.WIDE R4, R8, 0x2, R26 ;  /* 0x0000000208047825 */ /* 0x000fe200078e021a */
[----:B------:R-:W-:-:S03]  /*3b710*/  PLOP3.LUT P2, PT, PT, PT, UP1, 0x40, 0x0 ;  /* 0x000000000000781c */ /* 0x000fc60003f4e818 */
[----:B------:R-:W-:Y:S01]  /*3b720*/  IMAD.U32 R0, RZ, RZ, UR5 ;  /* 0x00000005ff007e24 */ /* 0x000fe2000f8e00ff */
[----:B----4-:R-:W-:Y:S01]  /*3b730*/  PRMT R14, R9, 0x7632, R14 ;  /* 0x00007632090e7816 */ /* 0x010fe2000000000e */
[C---:B------:R-:W-:Y:S01]  /*3b740*/  IMAD.WIDE R6, R8.reuse, 0x2, R24 ;  /* 0x0000000208067825 */ /* 0x040fe200078e0218 */
[----:B------:R-:W-:Y:S02]  /*3b750*/  ISETP.LT.AND P2, PT, R21, c[0x0][0x178], P2 ;  /* 0x00005e0015007a0c */ /* 0x000fe40001741270 */
[----:B-----5:R-:W-:Y:S01]  /*3b760*/  PRMT R12, R11, 0x7632, R12 ;  /* 0x000076320b0c7816 */ /* 0x020fe2000000000c */
[----:B------:R-:W-:Y:S01]  /*3b770*/  IMAD.WIDE R8, R8, 0x2, R2 ;  /* 0x0000000208087825 */ /* 0x000fe200078e0202 */
[----:B------:R-:W-:-:S03]  /*3b780*/  UISETP.GE.AND UP0, UPT, UR21, UR10, UPT ;  /* 0x0000000a1500728c */ /* 0x000fc6000bf06270 */
[----:B------:R-:W-:Y:S01]  /*3b790*/  IMAD.WIDE R10, R0, 0x2, R28 ;  /* 0x00000002000a7825 */ /* 0x000fe200078e021c */
[----:B------:R-:W-:Y:S02]  /*3b7a0*/  UIADD3 UR5, UR5, UR6, URZ ;  /* 0x0000000605057290 */ /* 0x000fe4000fffe03f */
[----:B------:R-:W-:-:S04]  /*3b7b0*/  PLOP3.LUT P3, PT, PT, PT, UP0, 0x40, 0x0 ;  /* 0x000000000000781c */ /* 0x000fc80003f6e808 */
[----:B------:R-:W-:Y:S01]  /*3b7c0*/  ISETP.LT.AND P3, PT, R21, c[0x0][0x178], P3 ;  /* 0x00005e0015007a0c */ /* 0x000fe20001f61270 */
[----:B------:R-:W-:Y:S02]  /*3b7d0*/  UISETP.GE.AND UP2, UPT, UR24, UR10, UPT ;  /* 0x0000000a1800728c */ /* 0x000fe4000bf46270 */
[----:B------:R-:W-:Y:S01]  /*3b7e0*/  UISETP.GE.AND UP3, UPT, UR25, UR10, UPT ;  /* 0x0000000a1900728c */ /* 0x000fe2000bf66270 */
[----:B--2---:R0:W-:Y:S04]  /*3b7f0*/  @P4 STG.E.U16 [R4.64], R16 ;  /* 0x0000001004004986 */ /* 0x0041e8000c101508 */
[----:B------:R1:W-:Y:S04]  /*3b800*/  @P5 STG.E.U16 [R6.64], R14 ;  /* 0x0000000e06005986 */ /* 0x0003e8000c101508 */
[----:B------:R2:W-:Y:S01]  /*3b810*/  @P6 STG.E.U16 [R8.64], R12 ;  /* 0x0000000c08006986 */ /* 0x0005e2000c101508 */
[----:B0-----:R-:W-:-:S03]  /*3b820*/  IMAD.WIDE R4, R0, 0x2, R26 ;  /* 0x0000000200047825 */ /* 0x001fc600078e021a */
[----:B------:R-:W-:Y:S01]  /*3b830*/  @P0 STG.E.U16 [R10.64], R22 ;  /* 0x000000160a000986 */ /* 0x000fe2000c101508 */
[----:B------:R-:W-:Y:S01]  /*3b840*/  PLOP3.LUT P0, PT, PT, PT, UP1, 0x40, 0x0 ;  /* 0x000000000000781c */ /* 0x000fe20003f0e818 */
[----:B-1----:R-:W-:Y:S02]  /*3b850*/  IMAD.WIDE R6, R0, 0x2, R24 ;  /* 0x0000000200067825 */ /* 0x002fe400078e0218 */
[----:B------:R0:W-:Y:S01]  /*3b860*/  @P1 STG.E.U16 [R4.64], R20 ;  /* 0x0000001404001986 */ /* 0x0001e2000c101508 */
[----:B------:R-:W-:Y:S02]  /*3b870*/  PLOP3.LUT P1, PT, PT, PT, UP0, 0x40, 0x0 ;  /* 0x000000000000781c */ /* 0x000fe40003f2e808 */
[----:B------:R-:W-:Y:S01]  /*3b880*/  ISETP.LT.AND P0, PT, R23, c[0x0][0x178], P0 ;  /* 0x00005e0017007a0c */ /* 0x000fe20000701270 */
[----:B------:R1:W-:Y:S01]  /*3b890*/  @P2 STG.E.U16 [R6.64], R13 ;  /* 0x0000000d06002986 */ /* 0x0003e2000c101508 */
[----:B------:R-:W-:Y:S02]  /*3b8a0*/  ISETP.LT.AND P1, PT, R19, c[0x0][0x178], P1 ;  /* 0x00005e0013007a0c */ /* 0x000fe40000f21270 */
[----:B------:R-:W-:Y:S01]  /*3b8b0*/  PLOP3.LUT P2, PT, PT, PT, UP0, 0x40, 0x0 ;  /* 0x000000000000781c */ /* 0x000fe20003f4e808 */
[----:B--2---:R-:W-:Y:S01]  /*3b8c0*/  IMAD.U32 R8, RZ, RZ, UR5 ;  /* 0x00000005ff087e24 */ /* 0x004fe2000f8e00ff */
[----:B------:R-:W2:Y:S02]  /*3b8d0*/  LDL.LU R16, [R1+0x44] ;  /* 0x0000440001107983 */ /* 0x000ea40000300800 */
[----:B---3--:R-:W-:Y:S01]  /*3b8e0*/  ISETP.LT.AND P2, PT, R18, c[0x0][0x178], P2 ;  /* 0x00005e0012007a0c */ /* 0x008fe20001741270 */
[----:B0-----:R-:W-:Y:S01]  /*3b8f0*/  IMAD.WIDE R4, R8, 0x2, R28 ;  /* 0x0000000208047825 */ /* 0x001fe200078e021c */
[----:B------:R-:W-:-:S03]  /*3b900*/  PRMT R9, R22, 0x7632, R9 ;  /* 0x0000763216097816 */ /* 0x000fc60000000009 */
[----:B-1----:R-:W-:Y:S01]  /*3b910*/  IMAD.WIDE R6, R0, 0x2, R2 ;  /* 0x0000000200067825 */ /* 0x002fe200078e0202 */
[----:B------:R-:W-:Y:S01]  /*3b920*/  PRMT R10, R20, 0x7632, R10 ;  /* 0x00007632140a7816 */ /* 0x000fe2000000000a */
[----:B------:R-:W-:Y:S01]  /*3b930*/  UISETP.GE.AND UP1, UPT, UR23, UR10, UPT ;  /* 0x0000000a1700728c */ /* 0x000fe2000bf26270 */
[----:B------:R-:W-:Y:S02]  /*3b940*/  PLOP3.LUT P4, PT, PT, PT, UP0, 0x40, 0x0 ;  /* 0x000000000000781c */ /* 0x000fe40003f8e808 */
[----:B------:R0:W-:Y:S01]  /*3b950*/  @P0 STG.E.U16 [R6.64], R15 ;  /* 0x0000000f06000986 */ /* 0x0001e2000c101508 */
[----:B------:R-:W-:Y:S01]  /*3b960*/  PRMT R13, R13, 0x7632, R13 ;  /* 0x000076320d0d7816 */ /* 0x000fe2000000000d */
[----:B------:R-:W-:Y:S02]  /*3b970*/  UISETP.GE.AND UP0, UPT, UR22, UR10, UPT ;  /* 0x0000000a1600728c */ /* 0x000fe4000bf06270 */
[----:B------:R1:W-:Y:S01]  /*3b980*/  @P1 STG.E.U16 [R4.64], R9 ;  /* 0x0000000904001986 */ /* 0x0003e2000c101508 */
[----:B------:R-:W-:-:S03]  /*3b990*/  PLOP3.LUT P6, PT, PT, PT, UP1, 0x40, 0x0 ;  /* 0x000000000000781c */ /* 0x000fc60003fce818 */
[----:B------:R-:W3:Y:S01]  /*3b9a0*/  LDL.LU R20, [R1+0x4c] ;  /* 0x00004c0001147983 */ /* 0x000ee20000300800 */
[----:B0-----:R-:W-:-:S04]  /*3b9b0*/  IMAD.WIDE R6, R8, 0x2, R26 ;  /* 0x0000000208067825 */ /* 0x001fc800078e021a */
[----:B-1----:R-:W-:Y:S01]  /*3b9c0*/  IMAD.WIDE R4, R8, 0x2, R24 ;  /* 0x0000000208047825 */ /* 0x002fe200078e0218 */
[----:B------:R-:W-:Y:S01]  /*3b9d0*/  @P2 STG.E.U16 [R6.64], R10 ;  /* 0x0000000a06002986 */ /* 0x000fe2000c101508 */
[----:B------:R-:W-:Y:S02]  /*3b9e0*/  PLOP3.LUT P2, PT, PT, PT, UP2, 0x40, 0x0 ;  /* 0x000000000000781c */ /* 0x000fe40003f4e828 */
[----:B------:R-:W-:Y:S01]  /*3b9f0*/  PLOP3.LUT P0, PT, PT, PT, UP3, 0x40, 0x0 ;  /* 0x000000000000781c */ /* 0x000fe20003f0e838 */
[----:B------:R0:W-:Y:S01]  /*3ba00*/  @P3 STG.E.U16 [R4.64], R13 ;  /* 0x0000000d04003986 */ /* 0x0001e2000c101508 */
[----:B------:R-:W-:Y:S02]  /*3ba10*/  PLOP3.LUT P3, PT, PT, PT, UP0, 0x40, 0x0 ;  /* 0x000000000000781c */ /* 0x000fe40003f6e808 */
[C---:B------:R-:W-:Y:S02]  /*3ba20*/  ISETP.LT.AND P6, PT, R19.reuse, c[0x0][0x178], P6 ;  /* 0x00005e0013007a0c */ /* 0x040fe400037c1270 */
[----:B------:R-:W-:-:S02]  /*3ba30*/  ISETP.LT.AND P3, PT, R19, c[0x0][0x178], P3 ;  /* 0x00005e0013007a0c */ /* 0x000fc40001f61270 */
[C---:B------:R-:W-:Y:S02]  /*3ba40*/  ISETP.LT.AND P2, PT, R19.reuse, c[0x0][0x178], P2 ;  /* 0x00005e0013007a0c */ /* 0x040fe40001741270 */
[----:B------:R-:W-:Y:S02]  /*3ba50*/  ISETP.LT.AND P0, PT, R19, c[0x0][0x178], P0 ;  /* 0x00005e0013007a0c */ /* 0x000fe40000701270 */
[----:B------:R-:W4:Y:S04]  /*3ba60*/  LDL.LU R19, [R1+0x19ec] ;  /* 0x0019ec0001137983 */ /* 0x000f280000300800 */
[----:B------:R-:W5:Y:S01]  /*3ba70*/  LDL.LU R22, [R1+0x24] ;  /* 0x0000240001167983 */ /* 0x000f620000300800 */
[----:B------:R-:W-:Y:S01]  /*3ba80*/  ISETP.LT.AND P4, PT, R23, c[0x0][0x178], P4 ;  /* 0x00005e0017007a0c */ /* 0x000fe20002781270 */
[----:B------:R-:W-:Y:S01]  /*3ba90*/  IMAD.WIDE R8, R8, 0x2, R2 ;  /* 0x0000000208087825 */ /* 0x000fe200078e0202 */
[----:B------:R-:W-:Y:S01]  /*3baa0*/  PRMT R0, R15, 0x7632, R0 ;  /* 0x000076320f007816 */ /* 0x000fe20000000000 */
[----:B------:R-:W-:Y:S01]  /*3bab0*/  UIADD3 UR5, UR5, UR6, URZ ;  /* 0x0000000605057290 */ /* 0x000fe2000fffe03f */
[----:B------:R-:W-:-:S05]  /*3bac0*/  PLOP3.LUT P5, PT, PT, PT, UP0, 0x40, 0x0 ;  /* 0x000000000000781c */ /* 0x000fca0003fae808 */
[----:B------:R-:W-:-:S04]  /*3bad0*/  IMAD.U32 R11, RZ, RZ, UR5 ;  /* 0x00000005ff0b7e24 */ /* 0x000fc8000f8e00ff */
[----:B------:R1:W-:Y:S01]  /*3bae0*/  @P4 STG.E.U16 [R8.64], R0 ;  /* 0x0000000008004986 */ /* 0x0003e2000c101508 */
[----:B------:R-:W-:Y:S02]  /*3baf0*/  PLOP3.LUT P4, PT, PT, PT, UP0, 0x40, 0x0 ;  /* 0x000000000000781c */ /* 0x000fe40003f8e808 */
[----:B------:R-:W-:Y:S02]  /*3bb00*/  ISETP.LT.AND P5, PT, R21, c[0x0][0x178], P5 ;  /* 0x00005e0015007a0c */ /* 0x000fe40002fa1270 */
[----:B------:R-:W-:Y:S01]  /*3bb10*/  ISETP.LT.AND P4, PT, R18, c[0x0][0x178], P4 ;  /* 0x00005e0012007a0c */ /* 0x000fe20002781270 */
[----:B0-----:R-:W-:Y:S01]  /*3bb20*/  IMAD.WIDE R4, R11, 0x2, R28 ;  /* 0x000000020b047825 */ /* 0x001fe200078e021c */
[----:B------:R-:W-:-:S03]  /*3bb30*/  PLOP3.LUT P1, PT, PT, PT, UP0, 0x40, 0x0 ;  /* 0x000000000000781c */ /* 0x000fc60003f2e808 */
[----:B------:R-:W-:Y:S01]  /*3bb40*/  IMAD.WIDE R6, R11, 0x2, R26 ;  /* 0x000000020b067825 */ /* 0x000fe200078e021a */
[----:B------:R-:W-:Y:S01]  /*3bb50*/  ISETP.LT.AND P1, PT, R23, c[0x0][0x178], P1 ;  /* 0x00005e0017007a0c */ /* 0x000fe20000f21270 */
[----:B------:R-:W-:-:S06]  /*3bb60*/  UIADD3 UR5, UR5, UR6, URZ ;  /* 0x0000000605057290 */ /* 0x000fcc000fffe03f */
[----:B-1----:R-:W-:Y:S01]  /*3bb70*/  IMAD.U32 R9, RZ, RZ, UR5 ;  /* 0x00000005ff097e24 */ /* 0x002fe2000f8e00ff */
[----:B------:R-:W-:-:S06]  /*3bb80*/  UIADD3 UR5, UR5, UR6, URZ ;  /* 0x0000000605057290 */ /* 0x000fcc000fffe03f */
[----:B------:R-:W-:Y:S01]  /*3bb90*/  IMAD.U32 R13, RZ, RZ, UR5 ;  /* 0x00000005ff0d7e24 */ /* 0x000fe2000f8e00ff */
[----:B--2---:R0:W-:Y:S01]  /*3bba0*/  @P3 STG.E.U16 [R4.64], R16 ;  /* 0x0000001004003986 */ /* 0x0041e2000c101508 */
[----:B------:R-:W-:Y:S01]  /*3bbb0*/  PLOP3.LUT P3, PT, PT, PT, UP1, 0x40, 0x0 ;  /* 0x000000000000781c */ /* 0x000fe20003f6e818 */
[----:B0-----:R-:W-:Y:S02]  /*3bbc0*/  IMAD.WIDE R4, R11, 0x2, R24 ;  /* 0x000000020b047825 */ /* 0x001fe400078e0218 */
[----:B---3--:R-:W-:Y:S01]  /*3bbd0*/  @P4 STG.E.U16 [R6.64], R20 ;  /* 0x0000001406004986 */ /* 0x008fe2000c101508 */
[----:B------:R-:W-:-:S03]  /*3bbe0*/  PLOP3.LUT P4, PT, PT, PT, UP1, 0x40, 0x0 ;  /* 0x000000000000781c */ /* 0x000fc60003f8e818 */
[----:B------:R0:W-:Y:S01]  /*3bbf0*/  @P5 STG.E.U16 [R4.64], R17 ;  /* 0x0000001104005986 */ /* 0x0001e2000c101508 */
[----:B------:R-:W-:Y:S02]  /*3bc00*/  PLOP3.LUT P5, PT, PT, PT, UP1, 0x40, 0x0 ;  /* 0x000000000000781c */ /* 0x000fe40003fae818 */
[----:B------:R-:W-:Y:S01]  /*3bc10*/  PRMT R8, R16, 0x7632, R8 ;  /* 0x0000763210087816 */ /* 0x000fe20000000008 */
[----:B0-----:R-:W-:Y:S01]  /*3bc20*/  IMAD.WIDE R4, R11, 0x2, R2 ;  /* 0x000000020b047825 */ /* 0x001fe200078e0202 */
[----:B------:R-:W-:-:S04]  /*3bc30*/  ISETP.LT.AND P3, PT, R23, c[0x0][0x178], P3 ;  /* 0x00005e0017007a0c */ /* 0x000fc80001f61270 */
[----:B----4-:R0:W-:Y:S01]  /*3bc40*/  @P1 STG.E.U16 [R4.64], R19 ;  /* 0x0000001304001986 */ /* 0x0101e2000c101508 */
[----:B------:R-:W-:Y:S02]  /*3bc50*/  ISETP.LT.AND P1, PT, R18, c[0x0][0x178], P4 ;  /* 0x00005e0012007a0c */ /* 0x000fe40002721270 */
[----:B------:R-:W-:Y:S01]  /*3bc60*/  ISETP.LT.AND P4, PT, R21, c[0x0][0x178], P5 ;  /* 0x00005e0015007a0c */ /* 0x000fe20002f81270 */
[----:B------:R-:W-:Y:S01]  /*3bc70*/  IMAD.WIDE R6, R9, 0x2, R24 ;  /* 0x0000000209067825 */ /* 0x000fe200078e0218 */
[----:B------:R-:W-:Y:S02]  /*3bc80*/  PRMT R0, R20, 0x7632, R0 ;  /* 0x0000763214007816 */ /* 0x000fe40000000000 */
[----:B------:R-:W-:Y:S01]  /*3bc90*/  PRMT R17, R17, 0x7632, R17 ;  /* 0x0000763211117816 */ /* 0x000fe20000000011 */
[----:B------:R-:W-:Y:S01]  /*3bca0*/  IMAD.WIDE R10, R13, 0x2, R28 ;  /* 0x000000020d0a7825 */ /* 0x000fe200078e021c */
[----:B------:R-:W-:Y:S01]  /*3bcb0*/  PRMT R12, R19, 0x7632, R12 ;  /* 0x00007632130c7816 */ /* 0x000fe2000000000c */
[----:B------:R-:W2:Y:S02]  /*3bcc0*/  LDL.LU R20, [R1+0x2c] ;  /* 0x00002c0001147983 */ /* 0x000ea40000300800 */
[----:B0-----:R-:W-:-:S05]  /*3bcd0*/  IMAD.WIDE R4, R9, 0x2, R28 ;  /* 0x0000000209047825 */ /* 0x001fca00078e021c */
[----:B------:R0:W-:Y:S02]  /*3bce0*/  @P6 STG.E.U16 [R4.64], R8 ;  /* 0x0000000804006986 */ /* 0x0001e4000c101508 */
[----:B0-----:R-:W-:-:S04]  /*3bcf0*/  IMAD.WIDE R4, R9, 0x2, R26 ;  /* 0x0000000209047825 */ /* 0x001fc800078e021a */
[----:B------:R-:W-:Y:S01]  /*3bd00*/  IMAD.WIDE R8, R9, 0x2, R2 ;  /* 0x0000000209087825 */ /* 0x000fe200078e0202 */
[----:B------:R-:W-:Y:S01]  /*3bd10*/  @P1 STG.E.U16 [R4.64], R0 ;  /* 0x0000000004001986 */ /* 0x000fe2000c101508 */
[----:B------:R-:W-:-:S03]  /*3bd20*/  PLOP3.LUT P1, PT, PT, PT, UP3, 0x40, 0x0 ;  /* 0x000000000000781c */ /* 0x000fc60003f2e838 */
[----:B------:R0:W-:Y:S04]  /*3bd30*/  @P4 STG.E.U16 [R6.64], R17 ;  /* 0x0000001106004986 */ /* 0x0001e8000c101508 */
[----:B------:R1:W-:Y:S01]  /*3bd40*/  @P3 STG.E.U16 [R8.64], R12 ;  /* 0x0000000c08003986 */ /* 0x0003e2000c101508 */
[----:B------:R-:W-:-:S03]  /*3bd50*/  PLOP3.LUT P4, PT, PT, PT, UP2, 0x40, 0x0 ;  /* 0x000000000000781c */ /* 0x000fc60003f8e828 */
[----:B-----5:R3:W-:Y:S01]  /*3bd60*/  @P2 STG.E.U16 [R10.64], R22 ;  /* 0x000000160a002986 */ /* 0x0207e2000c101508 */
[----:B------:R-:W-:Y:S02]  /*3bd70*/  PLOP3.LUT P2, PT, PT, PT, UP2, 0x40, 0x0 ;  /* 0x000000000000781c */ /* 0x000fe40003f4e828 */
[----:B------:R-:W-:Y:S02]  /*3bd80*/  PLOP3.LUT P3, PT, PT, PT, UP3, 0x40, 0x0 ;  /* 0x000000000000781c */ /* 0x000fe40003f6e838 */
[C---:B------:R-:W-:Y:S02]  /*3bd90*/  ISETP.LT.AND P2, PT, R21.reuse, c[0x0][0x178], P2 ;  /* 0x00005e0015007a0c */ /* 0x040fe40001741270 */
[----:B------:R-:W-:Y:S02]  /*3bda0*/  ISETP.LT.AND P1, PT, R21, c[0x0][0x178], P1 ;  /* 0x00005e0015007a0c */ /* 0x000fe40000f21270 */
[----:B------:R-:W4:Y:S01]  /*3bdb0*/  LDL.LU R21, [R1+0x19e8] ;  /* 0x0019e80001157983 */ /* 0x000f220000300800 */
[----:B------:R-:W-:-:S02]  /*3bdc0*/  ISETP.LT.AND P4, PT, R23, c[0x0][0x178], P4 ;  /* 0x00005e0017007a0c */ /* 0x000fc40002781270 */
[----:B------:R-:W-:Y:S02]  /*3bdd0*/  ISETP.LT.AND P3, PT, R23, c[0x0][0x178], P3 ;  /* 0x00005e0017007a0c */ /* 0x000fe40001f61270 */
[----:B------:R-:W5:Y:S01]  /*3bde0*/  LDL.LU R23, [R1+0x19e4] ;  /* 0x0019e40001177983 */ /* 0x000f620000300800 */
[----:B------:R-:W-:Y:S01]  /*3bdf0*/  PLOP3.LUT P5, PT, PT, PT, UP2, 0x40, 0x0 ;  /* 0x000000000000781c */ /* 0x000fe20003fae828 */
[----:B------:R-:W-:Y:S01]  /*3be00*/  UIADD3 UR5, UR5, UR6, URZ ;  /* 0x0000000605057290 */ /* 0x000fe2000fffe03f */
[----:B------:R-:W-:Y:S02]  /*3be10*/  PLOP3.LUT P6, PT, PT, PT, UP3, 0x40, 0x0 ;  /* 0x000000000000781c */ /* 0x000fe40003fce838 */
[C---:B------:R-:W-:Y:S02]  /*3be20*/  ISETP.LT.AND P5, PT, R18.reuse, c[0x0][0x178], P5 ;  /* 0x00005e0012007a0c */ /* 0x040fe40002fa1270 */
[----:B------:R-:W-:Y:S01]  /*3be30*/  ISETP.LT.AND P6, PT, R18, c[0x0][0x178], P6 ;  /* 0x00005e0012007a0c */ /* 0x000fe200037c1270 */
[----:B------:R-:W-:-:S02]  /*3be40*/  IMAD.U32 R15, RZ, RZ, UR5 ;  /* 0x00000005ff0f7e24 */ /* 0x000fc4000f8e00ff */
[----:B0-----:R-:W-:Y:S01]  /*3be50*/  IMAD.WIDE R6, R13, 0x2, R26 ;  /* 0x000000020d067825 */ /* 0x001fe200078e021a */
[----:B------:R-:W-:-:S03]  /*3be60*/  PRMT R14, R22, 0x7632, R14 ;  /* 0x00007632160e7816 */ /* 0x000fc6000000000e */
[----:B------:R-:W-:-:S04]  /*3be70*/  IMAD.WIDE R4, R13, 0x2, R24 ;  /* 0x000000020d047825 */ /* 0x000fc800078e0218 */
[----:B-1----:R-:W-:-:S04]  /*3be80*/  IMAD.WIDE R8, R13, 0x2, R2 ;  /* 0x000000020d087825 */ /* 0x002fc800078e0202 */
[----:B------:R-:W-:-:S04]  /*3be90*/  IMAD.WIDE R28, R15, 0x2, R28 ;  /* 0x000000020f1c7825 */ /* 0x000fc800078e021c */
[----:B------:R-:W-:-:S04]  /*3bea0*/  IMAD.WIDE R26, R15, 0x2, R26 ;  /* 0x000000020f1a7825 */ /* 0x000fc800078e021a */
[----:B------:R-:W-:-:S04]  /*3beb0*/  IMAD.WIDE R24, R15, 0x2, R24 ;  /* 0x000000020f187825 */ /* 0x000fc800078e0218 */
[----:B------:R-:W-:Y:S01]  /*3bec0*/  IMAD.WIDE R2, R15, 0x2, R2 ;  /* 0x000000020f027825 */ /* 0x000fe200078e0202 */
[----:B--2---:R-:W-:Y:S01]  /*3bed0*/  PRMT R13, R20, 0x7632, R13 ;  /* 0x00007632140d7816 */ /* 0x004fe2000000000d */
[----:B------:R3:W-:Y:S01]  /*3bee0*/  @P5 STG.E.U16 [R6.64], R20 ;  /* 0x0000001406005986 */ /* 0x0007e2000c101508 */
[----:B----4-:R-:W-:-:S03]  /*3bef0*/  PRMT R12, R21, 0x7632, R12 ;  /* 0x00007632150c7816 */ /* 0x010fc6000000000c */
[----:B------:R3:W-:Y:S04]  /*3bf00*/  @P2 STG.E.U16 [R4.64], R21 ;  /* 0x0000001504002986 */ /* 0x0007e8000c101508 */
[----:B-----5:R3:W-:Y:S04]  /*3bf10*/  @P4 STG.E.U16 [R8.64], R23 ;  /* 0x0000001708004986 */ /* 0x0207e8000c101508 */
[----:B------:R3:W-:Y:S04]  /*3bf20*/  @P0 STG.E.U16 [R28.64], R14 ;  /* 0x0000000e1c000986 */ /* 0x0007e8000c101508 */
[----:B------:R3:W-:Y:S04]  /*3bf30*/  @P6 STG.E.U16 [R26.64], R13 ;  /* 0x0000000d1a006986 */ /* 0x0007e8000c101508 */
[----:B------:R3:W-:Y:S01]  /*3bf40*/  @P1 STG.E.U16 [R24.64], R12 ;  /* 0x0000000c18001986 */ /* 0x0007e2000c101508 */
[----:B------:R-:W-:Y:S05]  /*3bf50*/  @!P3 EXIT ;  /* 0x000000000000b94d */ /* 0x000fea0003800000 */
[----:B---3--:R-:W-:-:S05]  /*3bf60*/  PRMT R23, R23, 0x7632, R23 ;  /* 0x0000763217177816 */ /* 0x008fca0000000017 */
[----:B------:R-:W-:Y:S01]  /*3bf70*/  STG.E.U16 [R2.64], R23 ;  /* 0x0000001702007986 */ /* 0x000fe2000c101508 */
[----:B------:R-:W-:Y:S05]  /*3bf80*/  EXIT ;  /* 0x000000000000794d */ /* 0x000fea0003800000 */
.L_x_3:
[----:B------:R-:W-:-:S00]  /*3bf90*/  BRA `(.L_x_3) ;  /* 0xfffffff000007947 */ /* 0x000fc0000383ffff */
[----:B------:R-:W-:-:S00]  /*3bfa0*/  NOP ;  /* 0x0000000000007918 */ /* 0x000fc00000000000 */
        /* <DEDUP_REMOVED lines=13> */
.L_x_4:


//--------------------- .nv.shared.matmul_kernel  --------------------------
	.section	.nv.shared.matmul_kernel,"aw",@nobits
	.sectionflags	@""
	.align	16
